def matmul_kernel(
    a_ptr,
    b_ptr,
    c_ptr,
    M,
    N,
    K,
    stride_am,
    stride_ak,
    stride_bk,
    stride_bn,
    stride_cm,
    stride_cn,
    BLOCK_M: tl.constexpr,
    BLOCK_N: tl.constexpr,
    BLOCK_K: tl.constexpr,
    GROUP_M: tl.constexpr,
):
    pid = tl.program_id(axis=0)
    num_pid_m = tl.cdiv(M, BLOCK_M)
    num_pid_n = tl.cdiv(N, BLOCK_N)
    num_pid_in_group = GROUP_M * num_pid_n
    group_id = pid // num_pid_in_group
    first_pid_m = group_id * GROUP_M
    group_size_m = min(num_pid_m - first_pid_m, GROUP_M)
    pid_m = first_pid_m + ((pid % num_pid_in_group) % group_size_m)
    pid_n = (pid % num_pid_in_group) // group_size_m

    offs_am = (pid_m * BLOCK_M + tl.arange(0, BLOCK_M)) % M
    offs_bn = (pid_n * BLOCK_N + tl.arange(0, BLOCK_N)) % N
    offs_k = tl.arange(0, BLOCK_K)
    a_ptrs = a_ptr + offs_am[:, None] * stride_am + offs_k[None, :] * stride_ak
    b_ptrs = b_ptr + offs_k[:, None] * stride_bk + offs_bn[None, :] * stride_bn

    acc = tl.zeros((BLOCK_M, BLOCK_N), dtype=tl.float32)
    for kk in range(0, tl.cdiv(K, BLOCK_K)):
        a = tl.load(a_ptrs, mask=offs_k[None, :] < K - kk * BLOCK_K, other=0.0)
        b = tl.load(b_ptrs, mask=offs_k[:, None] < K - kk * BLOCK_K, other=0.0)
        acc = tl.dot(a, b, acc)
        a_ptrs += BLOCK_K * stride_ak
        b_ptrs += BLOCK_K * stride_bk

    c = acc.to(c_ptr.dtype.element_ty)
    offs_cm = pid_m * BLOCK_M + tl.arange(0, BLOCK_M)
    offs_cn = pid_n * BLOCK_N + tl.arange(0, BLOCK_N)
    c_ptrs = c_ptr + offs_cm[:, None] * stride_cm + offs_cn[None, :] * stride_cn
    mask = (offs_cm[:, None] < M) & (offs_cn[None, :] < N)
    tl.store(c_ptrs, c, mask=mask)

# config = {"BLOCK_K": 64, "BLOCK_M": 512, "BLOCK_N": 256, "GROUP_M": 8, "arch": "sm_90", "dtype": "bf16", "num_ctas": 1, "num_stages": 2, "num_warps": 4}
# arch = sm_90


// ===== COMPILED SASS (sm_90a) =====

	.target	sm_90a

	.elftype	@"ET_EXEC"


//--------------------- .note.nv.tkinfo           --------------------------
	.section	.note.nv.tkinfo,"",@"SHT_NOTE"
	.sectionflags	@"SHF_NOTE_NV_TKINFO"
	.tkinfo
        /*0018*/ 	.word	0x00000002
        /*0030*/ 	.string	""
        /*0030*/ 	.string	"ptxas"
        /*0030*/ 	.string	"Cuda compilation tools, release 13.0, V13.0.88"
        /*0030*/ 	.string	"Build cuda_13.0.r13.0/compiler.36424714_0"
        /*0030*/ 	.string	"-v  -suppress-debug-info  -lineinfo  -arch sm_90a "



//--------------------- .note.nv.cuinfo           --------------------------
	.section	.note.nv.cuinfo,"",@"SHT_NOTE"
	.sectionflags	@"SHF_NOTE_NV_CUINFO"
        /*0018*/ 	.short	0x0002
        /*001a*/ 	.short	0x005a
        /*001c*/ 	.short	0x0082
	.zero		2


//--------------------- .nv.info                  --------------------------
	.section	.nv.info,"",@"SHT_CUDA_INFO"
	.align	4


	//----- nvinfo : EIATTR_REGCOUNT
	.align		4
        /*0000*/ 	.byte	0x04, 0x2f
        /*0002*/ 	.short	(.L_1 - .L_0)
	.align		4
.L_0:
        /*0004*/ 	.word	index@(matmul_kernel)
        /*0008*/ 	.word	0x000000ff


	//----- nvinfo : EIATTR_FRAME_SIZE
	.align		4
.L_1:
        /*000c*/ 	.byte	0x04, 0x11
        /*000e*/ 	.short	(.L_3 - .L_2)
	.align		4
.L_2:
        /*0010*/ 	.word	index@(matmul_kernel)
        /*0014*/ 	.word	0x00002690


	//----- nvinfo : EIATTR_MIN_STACK_SIZE
	.align		4
.L_3:
        /*0018*/ 	.byte	0x04, 0x12
        /*001a*/ 	.short	(.L_5 - .L_4)
	.align		4
.L_4:
        /*001c*/ 	.word	index@(matmul_kernel)
        /*0020*/ 	.word	0x00002690
.L_5:


//--------------------- .nv.compat                --------------------------
	.section	.nv.compat,"",@"SHT_CUDA_COMPAT_INFO"
	.align	4
        /*0000*/ 	.byte	0x02, 0x09, 0x01, 0x00, 0x02, 0x02, 0x04, 0x00, 0x02, 0x05, 0x05, 0x00, 0x03, 0x07, 0x01, 0x01
        /*0010*/ 	.byte	0x02, 0x03, 0x00, 0x00, 0x02, 0x06, 0x01, 0x00, 0x04, 0x0b, 0x08, 0x00, 0x00, 0x00, 0x00, 0x00
        /*0020*/ 	.byte	0x00, 0x00, 0x00, 0x00


//--------------------- .nv.info.matmul_kernel    --------------------------
	.section	.nv.info.matmul_kernel,"",@"SHT_CUDA_INFO"
	.sectionflags	@""
	.align	4


	//----- nvinfo : EIATTR_CUDA_API_VERSION
	.align		4
        /*0000*/ 	.byte	0x04, 0x37
        /*0002*/ 	.short	(.L_7 - .L_6)
.L_6:
        /*0004*/ 	.word	0x00000082


	//----- nvinfo : EIATTR_KPARAM_INFO
	.align		4
.L_7:
        /*0008*/ 	.byte	0x04, 0x17
        /*000a*/ 	.short	(.L_9 - .L_8)
.L_8:
        /*000c*/ 	.word	0x00000000
        /*0010*/ 	.short	0x000d
        /*0012*/ 	.short	0x0048
        /*0014*/ 	.byte	0x00, 0xf4, 0x21, 0x00


	//----- nvinfo : EIATTR_KPARAM_INFO
	.align		4
.L_9:
        /*0018*/ 	.byte	0x04, 0x17
        /*001a*/ 	.short	(.L_11 - .L_10)
.L_10:
        /*001c*/ 	.word	0x00000000
        /*0020*/ 	.short	0x000c
        /*0022*/ 	.short	0x0040
        /*0024*/ 	.byte	0x00, 0xf4, 0x21, 0x00


	//----- nvinfo : EIATTR_KPARAM_INFO
	.align		4
.L_11:
        /*0028*/ 	.byte	0x04, 0x17
        /*002a*/ 	.short	(.L_13 - .L_12)
.L_12:
        /*002c*/ 	.word	0x00000000
        /*0030*/ 	.short	0x000b
        /*0032*/ 	.short	0x0038
        /*0034*/ 	.byte	0x00, 0xf0, 0x11, 0x00


	//----- nvinfo : EIATTR_KPARAM_INFO
	.align		4
.L_13:
        /*0038*/ 	.byte	0x04, 0x17
        /*003a*/ 	.short	(.L_15 - .L_14)
.L_14:
        /*003c*/ 	.word	0x00000000
        /*0040*/ 	.short	0x000a
        /*0042*/ 	.short	0x0034
        /*0044*/ 	.byte	0x00, 0xf0, 0x11, 0x00


	//----- nvinfo : EIATTR_KPARAM_INFO
	.align		4
.L_15:
        /*0048*/ 	.byte	0x04, 0x17
        /*004a*/ 	.short	(.L_17 - .L_16)
.L_16:
        /*004c*/ 	.word	0x00000000
        /*0050*/ 	.short	0x0009
        /*0052*/ 	.short	0x0030
        /*0054*/ 	.byte	0x00, 0xf0, 0x11, 0x00


	//----- nvinfo : EIATTR_KPARAM_INFO
	.align		4
.L_17:
        /*0058*/ 	.byte	0x04, 0x17
        /*005a*/ 	.short	(.L_19 - .L_18)
.L_18:
        /*005c*/ 	.word	0x00000000
        /*0060*/ 	.short	0x0008
        /*0062*/ 	.short	0x002c
        /*0064*/ 	.byte	0x00, 0xf0, 0x11, 0x00


	//----- nvinfo : EIATTR_KPARAM_INFO
	.align		4
.L_19:
        /*0068*/ 	.byte	0x04, 0x17
        /*006a*/ 	.short	(.L_21 - .L_20)
.L_20:
        /*006c*/ 	.word	0x00000000
        /*0070*/ 	.short	0x0007
        /*0072*/ 	.short	0x0028
        /*0074*/ 	.byte	0x00, 0xf0, 0x11, 0x00


	//----- nvinfo : EIATTR_KPARAM_INFO
	.align		4
.L_21:
        /*0078*/ 	.byte	0x04, 0x17
        /*007a*/ 	.short	(.L_23 - .L_22)
.L_22:
        /*007c*/ 	.word	0x00000000
        /*0080*/ 	.short	0x0006
        /*0082*/ 	.short	0x0024
        /*0084*/ 	.byte	0x00, 0xf0, 0x11, 0x00


	//----- nvinfo : EIATTR_KPARAM_INFO
	.align		4
.L_23:
        /*0088*/ 	.byte	0x04, 0x17
        /*008a*/ 	.short	(.L_25 - .L_24)
.L_24:
        /*008c*/ 	.word	0x00000000
        /*0090*/ 	.short	0x0005
        /*0092*/ 	.short	0x0020
        /*0094*/ 	.byte	0x00, 0xf0, 0x11, 0x00


	//----- nvinfo : EIATTR_KPARAM_INFO
	.align		4
.L_25:
        /*0098*/ 	.byte	0x04, 0x17
        /*009a*/ 	.short	(.L_27 - .L_26)
.L_26:
        /*009c*/ 	.word	0x00000000
        /*00a0*/ 	.short	0x0004
        /*00a2*/ 	.short	0x001c
        /*00a4*/ 	.byte	0x00, 0xf0, 0x11, 0x00


	//----- nvinfo : EIATTR_KPARAM_INFO
	.align		4
.L_27:
        /*00a8*/ 	.byte	0x04, 0x17
        /*00aa*/ 	.short	(.L_29 - .L_28)
.L_28:
        /*00ac*/ 	.word	0x00000000
        /*00b0*/ 	.short	0x0003
        /*00b2*/ 	.short	0x0018
        /*00b4*/ 	.byte	0x00, 0xf0, 0x11, 0x00


	//----- nvinfo : EIATTR_KPARAM_INFO
	.align		4
.L_29:
        /*00b8*/ 	.byte	0x04, 0x17
        /*00ba*/ 	.short	(.L_31 - .L_30)
.L_30:
        /*00bc*/ 	.word	0x00000000
        /*00c0*/ 	.short	0x0002
        /*00c2*/ 	.short	0x0010
        /*00c4*/ 	.byte	0x00, 0xf4, 0x21, 0x00


	//----- nvinfo : EIATTR_KPARAM_INFO
	.align		4
.L_31:
        /*00c8*/ 	.byte	0x04, 0x17
        /*00ca*/ 	.short	(.L_33 - .L_32)
.L_32:
        /*00cc*/ 	.word	0x00000000
        /*00d0*/ 	.short	0x0001
        /*00d2*/ 	.short	0x0008
        /*00d4*/ 	.byte	0x00, 0xf4, 0x21, 0x00


	//----- nvinfo : EIATTR_KPARAM_INFO
	.align		4
.L_33:
        /*00d8*/ 	.byte	0x04, 0x17
        /*00da*/ 	.short	(.L_35 - .L_34)
.L_34:
        /*00dc*/ 	.word	0x00000000
        /*00e0*/ 	.short	0x0000
        /*00e2*/ 	.short	0x0000
        /*00e4*/ 	.byte	0x00, 0xf4, 0x21, 0x00


	//----- nvinfo : EIATTR_SPARSE_MMA_MASK
	.align		4
.L_35:
        /*00e8*/ 	.byte	0x03, 0x50
        /*00ea*/ 	.short	0x0000


	//----- nvinfo : EIATTR_MAXREG_COUNT
	.align		4
        /*00ec*/ 	.byte	0x03, 0x1b
        /*00ee*/ 	.short	0x00ff


	//----- nvinfo : EIATTR_NUM_BARRIERS
	.align		4
        /*00f0*/ 	.byte	0x02, 0x4c
        /*00f2*/ 	.byte	0x01
	.zero		1


	//----- nvinfo : EIATTR_ANNOTATIONS
	.align		4
        /*00f4*/ 	.byte	0x04, 0x55
        /*00f6*/ 	.short	(.L_37 - .L_36)


	//   ....[0]....
.L_36:
        /*00f8*/ 	.word	0x00000001
        /*00fc*/ 	.byte	0xd0, 0x0a, 0x00, 0x00, 0x01, 0x00, 0x00, 0x00, 0x00, 0x0b, 0x00, 0x00, 0x01, 0x00, 0x00, 0x00
        /* <DEDUP_REMOVED lines=4013> */
        /*fbdc*/ 	.byte	0x40, 0x80, 0x04, 0x00, 0x01, 0x00, 0x00, 0x00, 0x20, 0xf3, 0x04, 0x00


	//----- nvinfo : EIATTR_MERCURY_ISA_VERSION
	.align		4
.L_37:
        /*fbe8*/ 	.byte	0x03, 0x5f
        /*fbea*/ 	.short	0x0101


	//----- nvinfo : EIATTR_EXIT_INSTR_OFFSETS
	.align		4
        /*fbec*/ 	.byte	0x04, 0x1c
        /*fbee*/ 	.short	(.L_39 - .L_38)


	//   ....[0]....
.L_38:
        /*fbf0*/ 	.word	0x0004fcb0


	//   ....[1]....
        /*fbf4*/ 	.word	0x0004fce0


	//----- nvinfo : EIATTR_REQNTID
	.align		4
.L_39:
        /*fbf8*/ 	.byte	0x04, 0x10
        /*fbfa*/ 	.short	(.L_41 - .L_40)
.L_40:
        /*fbfc*/ 	.word	0x00000080
        /*fc00*/ 	.word	0x00000001
        /*fc04*/ 	.word	0x00000001


	//----- nvinfo : EIATTR_CBANK_PARAM_SIZE
	.align		4
.L_41:
        /*fc08*/ 	.byte	0x03, 0x19
        /*fc0a*/ 	.short	0x0050


	//----- nvinfo : EIATTR_PARAM_CBANK
	.align		4
        /*fc0c*/ 	.byte	0x04, 0x0a
        /*fc0e*/ 	.short	(.L_43 - .L_42)
	.align		4
.L_42:
        /*fc10*/ 	.word	index@(.nv.constant0.matmul_kernel)
        /*fc14*/ 	.short	0x0210
        /*fc16*/ 	.short	0x0050


	//----- nvinfo : EIATTR_SW_WAR
	.align		4
.L_43:
        /*fc18*/ 	.byte	0x04, 0x36
        /*fc1a*/ 	.short	(.L_45 - .L_44)
.L_44:
        /*fc1c*/ 	.word	0x00000008
.L_45:


//--------------------- .nv.callgraph             --------------------------
	.section	.nv.callgraph,"",@"SHT_CUDA_CALLGRAPH"
	.align	4
	.sectionentsize	8
	.align		4
        /*0000*/ 	.word	0x00000000
	.align		4
        /*0004*/ 	.word	0xffffffff
	.align		4
        /*0008*/ 	.word	0x00000000
	.align		4
        /*000c*/ 	.word	0xfffffffe
	.align		4
        /*0010*/ 	.word	0x00000000
	.align		4
        /*0014*/ 	.word	0xfffffffd
	.align		4
        /*0018*/ 	.word	0x00000000
	.align		4
        /*001c*/ 	.word	0xfffffffc


//--------------------- .text.matmul_kernel       --------------------------
	.section	.text.matmul_kernel,"ax",@progbits
	.align	128
        .global         matmul_kernel
        .type           matmul_kernel,@function
        .size           matmul_kernel,(.L_x_3 - matmul_kernel)
        .other          matmul_kernel,@"STO_CUDA_ENTRY STV_DEFAULT"
matmul_kernel:
.text.matmul_kernel:
[----:B------:R-:W0:Y:S08]  /*0000*/  LDC R1, c[0x0][0x28] ;  /* 0x00000a00ff017b82 */ /* 0x000e300000000800 */
[----:B------:R-:W1:Y:S01]  /*0010*/  LDC.64 R2, c[0x0][0x228] ;  /* 0x00008a00ff027b82 */ /* 0x000e620000000a00 */
[----:B------:R-:W2:Y:S01]  /*0020*/  S2R R7, SR_CTAID.X ;  /* 0x0000000000077919 */ /* 0x000ea20000002500 */
[----:B0-----:R-:W-:Y:S01]  /*0030*/  VIADD R1, R1, 0xffffd970 ;  /* 0xffffd97001017836 */ /* 0x001fe20000000000 */
[----:B------:R-:W-:Y:S01]  /*0040*/  ULDC.64 UR60, c[0x0][0x208] ;  /* 0x00008200003c7ab9 */ /* 0x000fe20000000a00 */
[----:B------:R-:W-:Y:S01]  /*0050*/  CS2R R224, SRZ ;  /* 0x0000000000e07805 */ /* 0x000fe2000001ff00 */
[----:B------:R-:W0:Y:S01]  /*0060*/  S2R R18, SR_TID.X ;  /* 0x0000000000127919 */ /* 0x000e220000002100 */
[----:B------:R-:W-:-:S02]  /*0070*/  CS2R R226, SRZ ;  /* 0x0000000000e27805 */ /* 0x000fc4000001ff00 */
[----:B------:R-:W-:Y:S02]  /*0080*/  CS2R R24, SRZ ;  /* 0x0000000000187805 */ /* 0x000fe4000001ff00 */
[----:B------:R-:W-:Y:S02]  /*0090*/  CS2R R26, SRZ ;  /* 0x00000000001a7805 */ /* 0x000fe4000001ff00 */
[----:B------:R-:W-:Y:S02]  /*00a0*/  CS2R R200, SRZ ;  /* 0x0000000000c87805 */ /* 0x000fe4000001ff00 */
[----:B------:R-:W-:Y:S02]  /*00b0*/  CS2R R202, SRZ ;  /* 0x0000000000ca7805 */ /* 0x000fe4000001ff00 */
[----:B------:R-:W-:Y:S02]  /*00c0*/  CS2R R196, SRZ ;  /* 0x0000000000c47805 */ /* 0x000fe4000001ff00 */
        /* <DEDUP_REMOVED lines=11> */
[----:B------:R-:W-:Y:S01]  /*0180*/  CS2R R32, SRZ ;  /* 0x0000000000207805 */ /* 0x000fe2000001ff00 */
[----:B-1----:R-:W-:Y:S01]  /*0190*/  VIADD R0, R3, 0xff ;  /* 0x000000ff03007836 */ /* 0x002fe20000000000 */
[----:B------:R-:W-:-:S02]  /*01a0*/  CS2R R34, SRZ ;  /* 0x0000000000227805 */ /* 0x000fc4000001ff00 */
[----:B------:R-:W-:Y:S02]  /*01b0*/  CS2R R148, SRZ ;  /* 0x0000000000947805 */ /* 0x000fe4000001ff00 */
[----:B------:R-:W-:Y:S02]  /*01c0*/  CS2R R150, SRZ ;  /* 0x0000000000967805 */ /* 0x000fe4000001ff00 */
[----:B------:R-:W-:Y:S02]  /*01d0*/  CS2R R144, SRZ ;  /* 0x0000000000907805 */ /* 0x000fe4000001ff00 */
[----:B------:R-:W-:Y:S02]  /*01e0*/  SHF.R.S32.HI R5, RZ, 0x1f, R0 ;  /* 0x0000001fff057819 */ /* 0x000fe40000011400 */
[----:B------:R-:W-:Y:S02]  /*01f0*/  CS2R R146, SRZ ;  /* 0x0000000000927805 */ /* 0x000fe4000001ff00 */
[----:B------:R-:W-:-:S02]  /*0200*/  CS2R R140, SRZ ;  /* 0x00000000008c7805 */ /* 0x000fc4000001ff00 */
[----:B------:R-:W-:Y:S02]  /*0210*/  CS2R R142, SRZ ;  /* 0x00000000008e7805 */ /* 0x000fe4000001ff00 */
[----:B------:R-:W-:Y:S02]  /*0220*/  LEA.HI R5, R5, R0, RZ, 0x8 ;  /* 0x0000000005057211 */ /* 0x000fe400078f40ff */
[----:B------:R-:W-:Y:S02]  /*0230*/  CS2R R36, SRZ ;  /* 0x0000000000247805 */ /* 0x000fe4000001ff00 */
[----:B--2---:R-:W-:Y:S02]  /*0240*/  IABS R10, R7 ;  /* 0x00000007000a7213 */ /* 0x004fe40000000000 */
[----:B------:R-:W-:Y:S02]  /*0250*/  CS2R R38, SRZ ;  /* 0x0000000000267805 */ /* 0x000fe4000001ff00 */
[----:B------:R-:W-:-:S02]  /*0260*/  SHF.R.S32.HI R5, RZ, 0x8, R5 ;  /* 0x00000008ff057819 */ /* 0x000fc40000011405 */
[----:B------:R-:W-:Y:S02]  /*0270*/  CS2R R120, SRZ ;  /* 0x0000000000787805 */ /* 0x000fe4000001ff00 */
[----:B------:R-:W-:Y:S02]  /*0280*/  CS2R R122, SRZ ;  /* 0x00000000007a7805 */ /* 0x000fe4000001ff00 */
[----:B------:R-:W-:Y:S02]  /*0290*/  CS2R R116, SRZ ;  /* 0x0000000000747805 */ /* 0x000fe4000001ff00 */
[----:B------:R-:W-:Y:S01]  /*02a0*/  CS2R R118, SRZ ;  /* 0x0000000000767805 */ /* 0x000fe2000001ff00 */
[----:B------:R-:W-:Y:S01]  /*02b0*/  IMAD.SHL.U32 R6, R5, 0x8, RZ ;  /* 0x0000000805067824 */ /* 0x000fe200078e00ff */
[----:B------:R-:W-:Y:S02]  /*02c0*/  CS2R R112, SRZ ;  /* 0x0000000000707805 */ /* 0x000fe4000001ff00 */
[----:B------:R-:W-:-:S02]  /*02d0*/  CS2R R114, SRZ ;  /* 0x0000000000727805 */ /* 0x000fc4000001ff00 */
[----:B------:R-:W-:Y:S02]  /*02e0*/  CS2R R40, SRZ ;  /* 0x0000000000287805 */ /* 0x000fe4000001ff00 */
[----:B------:R-:W-:Y:S02]  /*02f0*/  CS2R R42, SRZ ;  /* 0x00000000002a7805 */ /* 0x000fe4000001ff00 */
[-C--:B------:R-:W-:Y:S02]  /*0300*/  IABS R9, R6.reuse ;  /* 0x0000000600097213 */ /* 0x080fe40000000000 */
[----:B------:R-:W-:Y:S02]  /*0310*/  CS2R R92, SRZ ;  /* 0x00000000005c7805 */ /* 0x000fe4000001ff00 */
[----:B------:R-:W-:Y:S02]  /*0320*/  IABS R12, R6 ;  /* 0x00000006000c7213 */ /* 0x000fe40000000000 */
[----:B------:R-:W-:Y:S01]  /*0330*/  CS2R R94, SRZ ;  /* 0x00000000005e7805 */ /* 0x000fe2000001ff00 */
[----:B------:R-:W1:Y:S01]  /*0340*/  I2F.RP R0, R9 ;  /* 0x0000000900007306 */ /* 0x000e620000209400 */
        /* <DEDUP_REMOVED lines=13> */
[----:B------:R-:W-:Y:S01]  /*0420*/  CS2R R52, SRZ ;  /* 0x0000000000347805 */ /* 0x000fe2000001ff00 */
[----:B-1----:R-:W1:Y:S01]  /*0430*/  MUFU.RCP R0, R0 ;  /* 0x0000000000007308 */ /* 0x002e620000001000 */
        /* <DEDUP_REMOVED lines=17> */
[----:B------:R-:W-:Y:S01]  /*0550*/  CS2R R106, SRZ ;  /* 0x00000000006a7805 */ /* 0x000fe2000001ff00 */
[----:B------:R-:W-:Y:S01]  /*0560*/  IMAD.MOV R0, RZ, RZ, -R12 ;  /* 0x000000ffff007224 */ /* 0x000fe200078e0a0c */
[----:B------:R-:W-:Y:S01]  /*0570*/  CS2R R108, SRZ ;  /* 0x00000000006c7805 */ /* 0x000fe2000001ff00 */
[----:B------:R1:W2:Y:S01]  /*0580*/  F2I.FTZ.U32.TRUNC.NTZ R5, R4 ;  /* 0x0000000400057305 */ /* 0x0002a2000021f000 */
        /* <DEDUP_REMOVED lines=8> */
[----:B-1----:R-:W-:Y:S01]  /*0610*/  IMAD.MOV.U32 R4, RZ, RZ, RZ ;  /* 0x000000ffff047224 */ /* 0x002fe200078e00ff */
[----:B------:R-:W-:Y:S02]  /*0620*/  CS2R R138, SRZ ;  /* 0x00000000008a7805 */ /* 0x000fe4000001ff00 */
[----:B------:R-:W-:Y:S02]  /*0630*/  CS2R R156, SRZ ;  /* 0x00000000009c7805 */ /* 0x000fe4000001ff00 */
[----:B------:R-:W-:Y:S02]  /*0640*/  CS2R R158, SRZ ;  /* 0x00000000009e7805 */ /* 0x000fe4000001ff00 */
[----:B------:R-:W-:Y:S02]  /*0650*/  CS2R R152, SRZ ;  /* 0x0000000000987805 */ /* 0x000fe4000001ff00 */
[----:B------:R-:W-:Y:S01]  /*0660*/  CS2R R154, SRZ ;  /* 0x00000000009a7805 */ /* 0x000fe2000001ff00 */
[----:B--2---:R-:W-:Y:S01]  /*0670*/  IMAD.MOV R8, RZ, RZ, -R5 ;  /* 0x000000ffff087224 */ /* 0x004fe200078e0a05 */
[----:B------:R-:W-:-:S02]  /*0680*/  CS2R R160, SRZ ;  /* 0x0000000000a07805 */ /* 0x000fc4000001ff00 */
[----:B------:R-:W-:Y:S02]  /*0690*/  CS2R R162, SRZ ;  /* 0x0000000000a27805 */ /* 0x000fe4000001ff00 */
[----:B------:R-:W-:Y:S01]  /*06a0*/  CS2R R164, SRZ ;  /* 0x0000000000a47805 */ /* 0x000fe2000001ff00 */
[----:B------:R-:W-:Y:S01]  /*06b0*/  IMAD R11, R8, R9, RZ ;  /* 0x00000009080b7224 */ /* 0x000fe200078e02ff */
[----:B------:R-:W-:Y:S01]  /*06c0*/  CS2R R166, SRZ ;  /* 0x0000000000a67805 */ /* 0x000fe2000001ff00 */
[----:B------:R-:W-:Y:S01]  /*06d0*/  IMAD.MOV.U32 R8, RZ, RZ, R10 ;  /* 0x000000ffff087224 */ /* 0x000fe200078e000a */
[----:B------:R-:W-:Y:S01]  /*06e0*/  CS2R R184, SRZ ;  /* 0x0000000000b87805 */ /* 0x000fe2000001ff00 */
[----:B------:R-:W-:Y:S01]  /*06f0*/  IMAD.HI.U32 R5, R5, R11, R4 ;  /* 0x0000000b05057227 */ /* 0x000fe200078e0004 */
[----:B------:R-:W-:Y:S02]  /*0700*/  CS2R R186, SRZ ;  /* 0x0000000000ba7805 */ /* 0x000fe4000001ff00 */
[----:B------:R-:W-:-:S02]  /*0710*/  CS2R R180, SRZ ;  /* 0x0000000000b47805 */ /* 0x000fc4000001ff00 */
[----:B------:R-:W-:Y:S02]  /*0720*/  CS2R R182, SRZ ;  /* 0x0000000000b67805 */ /* 0x000fe4000001ff00 */
[----:B------:R-:W-:Y:S02]  /*0730*/  CS2R R188, SRZ ;  /* 0x0000000000bc7805 */ /* 0x000fe4000001ff00 */
[----:B------:R-:W-:Y:S01]  /*0740*/  CS2R R190, SRZ ;  /* 0x0000000000be7805 */ /* 0x000fe2000001ff00 */
[----:B------:R-:W-:Y:S01]  /*0750*/  IMAD.HI.U32 R5, R5, R8, RZ ;  /* 0x0000000805057227 */ /* 0x000fe200078e00ff */
[----:B------:R-:W-:Y:S02]  /*0760*/  CS2R R204, SRZ ;  /* 0x0000000000cc7805 */ /* 0x000fe4000001ff00 */
[----:B------:R-:W-:Y:S02]  /*0770*/  CS2R R206, SRZ ;  /* 0x0000000000ce7805 */ /* 0x000fe4000001ff00 */
[----:B------:R-:W-:Y:S01]  /*0780*/  CS2R R212, SRZ ;  /* 0x0000000000d47805 */ /* 0x000fe2000001ff00 */
[----:B------:R-:W-:Y:S01]  /*0790*/  IMAD R0, R5, R0, R8 ;  /* 0x0000000005007224 */ /* 0x000fe200078e0208 */
[----:B------:R-:W-:-:S02]  /*07a0*/  CS2R R214, SRZ ;  /* 0x0000000000d67805 */ /* 0x000fc4000001ff00 */
[----:B------:R-:W-:Y:S02]  /*07b0*/  CS2R R208, SRZ ;  /* 0x0000000000d07805 */ /* 0x000fe4000001ff00 */
[----:B------:R-:W-:Y:S02]  /*07c0*/  CS2R R210, SRZ ;  /* 0x0000000000d27805 */ /* 0x000fe4000001ff00 */
[----:B------:R-:W-:Y:S02]  /*07d0*/  CS2R R216, SRZ ;  /* 0x0000000000d87805 */ /* 0x000fe4000001ff00 */
[----:B------:R-:W-:Y:S02]  /*07e0*/  ISETP.GT.U32.AND P1, PT, R9, R0, PT ;  /* 0x000000000900720c */ /* 0x000fe40003f24070 */
        /* <DEDUP_REMOVED lines=9> */
[----:B------:R-:W-:Y:S02]  /*0880*/  @!P1 IMAD.IADD R0, R0, 0x1, -R9 ;  /* 0x0000000100009824 */ /* 0x000fe400078e0a09 */
[----:B------:R-:W-:Y:S01]  /*0890*/  @!P1 VIADD R5, R5, 0x1 ;  /* 0x0000000105059836 */ /* 0x000fe20000000000 */
[----:B------:R-:W-:Y:S02]  /*08a0*/  ISETP.NE.AND P1, PT, R6, RZ, PT ;  /* 0x000000ff0600720c */ /* 0x000fe40003f25270 */
[----:B------:R-:W-:Y:S02]  /*08b0*/  ISETP.GE.U32.AND P0, PT, R0, R9, PT ;  /* 0x000000090000720c */ /* 0x000fe40003f06070 */
[----:B------:R-:W-:-:S04]  /*08c0*/  LOP3.LUT R0, R7, R6, RZ, 0x3c, !PT ;  /* 0x0000000607007212 */ /* 0x000fc800078e3cff */
[----:B------:R-:W-:Y:S01]  /*08d0*/  ISETP.GE.AND P2, PT, R0, RZ, PT ;  /* 0x000000ff0000720c */ /* 0x000fe20003f46270 */
[----:B------:R-:W-:-:S06]  /*08e0*/  VIADD R0, R2, 0x1ff ;  /* 0x000001ff02007836 */ /* 0x000fcc0000000000 */
[----:B------:R-:W-:-:S04]  /*08f0*/  @P0 VIADD R5, R5, 0x1 ;  /* 0x0000000105050836 */ /* 0x000fc80000000000 */
[----:B------:R-:W-:Y:S01]  /*0900*/  IMAD.MOV.U32 R4, RZ, RZ, R5 ;  /* 0x000000ffff047224 */ /* 0x000fe200078e0005 */
[----:B------:R-:W-:-:S03]  /*0910*/  SHF.R.S32.HI R5, RZ, 0x1f, R0 ;  /* 0x0000001fff057819 */ /* 0x000fc60000011400 */
[----:B------:R-:W-:Y:S01]  /*0920*/  @!P2 IMAD.MOV R4, RZ, RZ, -R4 ;  /* 0x000000ffff04a224 */ /* 0x000fe200078e0a04 */
[----:B------:R-:W-:Y:S02]  /*0930*/  @!P1 LOP3.LUT R4, RZ, R6, RZ, 0x33, !PT ;  /* 0x00000006ff049212 */ /* 0x000fe400078e33ff */
[----:B------:R-:W-:-:S03]  /*0940*/  LEA.HI R5, R5, R0, RZ, 0x9 ;  /* 0x0000000005057211 */ /* 0x000fc600078f48ff */
[----:B------:R-:W-:Y:S02]  /*0950*/  IMAD.SHL.U32 R17, R4, 0x8, RZ ;  /* 0x0000000804117824 */ /* 0x000fe400078e00ff */
[----:B------:R-:W-:-:S03]  /*0960*/  IMAD.MOV R4, RZ, RZ, -R4 ;  /* 0x000000ffff047224 */ /* 0x000fc600078e0a04 */
[----:B------:R-:W-:Y:S01]  /*0970*/  LEA.HI.SX32 R5, R5, -R17, 0x17 ;  /* 0x8000001105057211 */ /* 0x000fe200078fbaff */
[----:B------:R-:W-:-:S03]  /*0980*/  IMAD R8, R6, R4, R7 ;  /* 0x0000000406087224 */ /* 0x000fc600078e0207 */
[----:B------:R-:W-:Y:S02]  /*0990*/  VIMNMX R13, R5, 0x8, PT ;  /* 0x00000008050d7848 */ /* 0x000fe40003fe0100 */
[----:B------:R-:W-:Y:S02]  /*09a0*/  IABS R11, R8 ;  /* 0x00000008000b7213 */ /* 0x000fe40000000000 */
[-C--:B------:R-:W-:Y:S02]  /*09b0*/  IABS R9, R13.reuse ;  /* 0x0000000d00097213 */ /* 0x080fe40000000000 */
[----:B------:R-:W-:Y:S02]  /*09c0*/  IABS R6, R13 ;  /* 0x0000000d00067213 */ /* 0x000fe40000000000 */
[----:B------:R-:W1:Y:S08]  /*09d0*/  I2F.RP R0, R9 ;  /* 0x0000000900007306 */ /* 0x000e700000209400 */
[----:B-1----:R-:W1:Y:S02]  /*09e0*/  MUFU.RCP R0, R0 ;  /* 0x0000000000007308 */ /* 0x002e640000001000 */
[----:B-1----:R-:W-:-:S02]  /*09f0*/  VIADD R5, R0, 0xffffffe ;  /* 0x0ffffffe00057836 */ /* 0x002fc40000000000 */
[----:B------:R-:W-:Y:S02]  /*0a00*/  IMAD.MOV R0, RZ, RZ, -R6 ;  /* 0x000000ffff007224 */ /* 0x000fe400078e0a06 */
[----:B------:R-:W1:Y:S02]  /*0a10*/  S2R R6, SR_CgaCtaId ;  /* 0x0000000000067919 */ /* 0x000e640000008800 */
[----:B------:R-:W2:Y:S02]  /*0a20*/  F2I.FTZ.U32.TRUNC.NTZ R5, R5 ;  /* 0x0000000500057305 */ /* 0x000ea4000021f000 */
[----:B--2---:R-:W-:-:S04]  /*0a30*/  IMAD.MOV R10, RZ, RZ, -R5 ;  /* 0x000000ffff0a7224 */ /* 0x004fc800078e0a05 */
[----:B------:R-:W-:-:S04]  /*0a40*/  IMAD.MOV.U32 R4, RZ, RZ, R10 ;  /* 0x000000ffff047224 */ /* 0x000fc800078e000a */
[----:B------:R-:W-:Y:S02]  /*0a50*/  IMAD R7, R4, R9, RZ ;  /* 0x0000000904077224 */ /* 0x000fe400078e02ff */
[----:B------:R-:W-:-:S04]  /*0a60*/  IMAD.MOV.U32 R4, RZ, RZ, RZ ;  /* 0x000000ffff047224 */ /* 0x000fc800078e00ff */
[----:B------:R-:W-:Y:S01]  /*0a70*/  IMAD.HI.U32 R4, R5, R7, R4 ;  /* 0x0000000705047227 */ /* 0x000fe200078e0004 */
[----:B------:R-:W-:-:S04]  /*0a80*/  MOV R5, 0x400 ;  /* 0x0000040000057802 */ /* 0x000fc80000000f00 */
[----:B-1----:R-:W-:Y:S01]  /*0a90*/  LEA R237, R6, R5, 0x18 ;  /* 0x0000000506ed7211 */ /* 0x002fe200078ec0ff */
[----:B------:R-:W-:Y:S01]  /*0aa0*/  IMAD.HI.U32 R16, R4, R11, RZ ;  /* 0x0000000b04107227 */ /* 0x000fe200078e00ff */
[----:B0-----:R-:W-:Y:S02]  /*0ab0*/  LOP3.LUT R4, R18, 0x7f, RZ, 0xc0, !PT ;  /* 0x0000007f12047812 */ /* 0x001fe400078ec0ff */
[----:B------:R-:W-:Y:S01]  /*0ac0*/  CS2R R6, SRZ ;  /* 0x0000000000067805 */ /* 0x000fe2000001ff00 */
[----:B------:R0:W-:Y:S01]  /*0ad0*/  STL [R1+0x1c8c], R237 ;  /* 0x001c8ced01007387 */ /* 0x0001e20000100800 */
[----:B------:R-:W-:Y:S01]  /*0ae0*/  IMAD R0, R16, R0, R11 ;  /* 0x0000000010007224 */ /* 0x000fe200078e020b */
[----:B------:R-:W-:Y:S02]  /*0af0*/  CS2R R10, SRZ ;  /* 0x00000000000a7805 */ /* 0x000fe4000001ff00 */
[----:B------:R0:W-:Y:S02]  /*0b00*/  STL [R1+0x160], RZ ;  /* 0x000160ff01007387 */ /* 0x0001e40000100800 */
[----:B------:R-:W-:-:S02]  /*0b10*/  ISETP.GT.U32.AND P1, PT, R9, R0, PT ;  /* 0x000000000900720c */ /* 0x000fc40003f24070 */
[----:B------:R0:W-:Y:S04]  /*0b20*/  STL [R1+0x164], RZ ;  /* 0x000164ff01007387 */ /* 0x0001e80000100800 */
[----:B------:R0:W-:Y:S04]  /*0b30*/  STL [R1+0x168], RZ ;  /* 0x000168ff01007387 */ /* 0x0001e80000100800 */
[----:B------:R0:W-:Y:S03]  /*0b40*/  STL [R1+0x16c], RZ ;  /* 0x00016cff01007387 */ /* 0x0001e60000100800 */
[----:B------:R-:W-:Y:S01]  /*0b50*/  @!P1 IMAD.IADD R0, R0, 0x1, -R9 ;  /* 0x0000000100009824 */ /* 0x000fe200078e0a09 */
[----:B------:R0:W-:Y:S01]  /*0b60*/  STL [R1+0x180], RZ ;  /* 0x000180ff01007387 */ /* 0x0001e20000100800 */
[----:B------:R-:W-:Y:S01]  /*0b70*/  @!P1 VIADD R16, R16, 0x1 ;  /* 0x0000000110109836 */ /* 0x000fe20000000000 */
[----:B------:R-:W-:-:S02]  /*0b80*/  ISETP.NE.AND P1, PT, R13, RZ, PT ;  /* 0x000000ff0d00720c */ /* 0x000fc40003f25270 */
[----:B------:R0:W-:Y:S01]  /*0b90*/  STL [R1+0x184], RZ ;  /* 0x000184ff01007387 */ /* 0x0001e20000100800 */
[----:B------:R-:W-:Y:S02]  /*0ba0*/  ISETP.GE.U32.AND P0, PT, R0, R9, PT ;  /* 0x000000090000720c */ /* 0x000fe40003f06070 */
[----:B------:R-:W-:Y:S01]  /*0bb0*/  LOP3.LUT R0, R8, R13, RZ, 0x3c, !PT ;  /* 0x0000000d08007212 */ /* 0x000fe200078e3cff */
[----:B------:R0:W-:Y:S03]  /*0bc0*/  STL [R1+0x188], RZ ;  /* 0x000188ff01007387 */ /* 0x0001e60000100800 */
[----:B------:R-:W-:Y:S01]  /*0bd0*/  ISETP.GE.AND P2, PT, R0, RZ, PT ;  /* 0x000000ff0000720c */ /* 0x000fe20003f46270 */
[----:B------:R0:W-:Y:S04]  /*0be0*/  STL [R1+0x18c], RZ ;  /* 0x00018cff01007387 */ /* 0x0001e80000100800 */
[----:B------:R0:W-:Y:S02]  /*0bf0*/  STL [R1+0x170], RZ ;  /* 0x000170ff01007387 */ /* 0x0001e40000100800 */
[----:B------:R-:W-:-:S02]  /*0c00*/  @P0 VIADD R16, R16, 0x1 ;  /* 0x0000000110100836 */ /* 0x000fc40000000000 */
[----:B------:R0:W-:Y:S04]  /*0c10*/  STL [R1+0x174], RZ ;  /* 0x000174ff01007387 */ /* 0x0001e80000100800 */
[----:B------:R0:W-:Y:S01]  /*0c20*/  STL [R1+0x178], RZ ;  /* 0x000178ff01007387 */ /* 0x0001e20000100800 */
[----:B------:R-:W-:Y:S01]  /*0c30*/  @!P2 IMAD.MOV R16, RZ, RZ, -R16 ;  /* 0x000000ffff10a224 */ /* 0x000fe200078e0a10 */
[----:B------:R-:W-:Y:S02]  /*0c40*/  @!P1 LOP3.LUT R16, RZ, R13, RZ, 0x33, !PT ;  /* 0x0000000dff109212 */ /* 0x000fe400078e33ff */
[----:B------:R0:W-:Y:S03]  /*0c50*/  STL [R1+0x17c], RZ ;  /* 0x00017cff01007387 */ /* 0x0001e60000100800 */
[----:B------:R-:W-:Y:S01]  /*0c60*/  IMAD.MOV R0, RZ, RZ, -R16 ;  /* 0x000000ffff007224 */ /* 0x000fe200078e0a10 */
[----:B------:R0:W-:Y:S01]  /*0c70*/  STL [R1+0x190], RZ ;  /* 0x000190ff01007387 */ /* 0x0001e20000100800 */
[----:B------:R-:W-:-:S02]  /*0c80*/  IMAD.SHL.U32 R16, R16, 0x100, RZ ;  /* 0x0000010010107824 */ /* 0x000fc400078e00ff */
[----:B------:R-:W-:Y:S01]  /*0c90*/  IMAD R0, R13, R0, R8 ;  /* 0x000000000d007224 */ /* 0x000fe200078e0208 */
[----:B------:R0:W-:Y:S01]  /*0ca0*/  STL [R1+0x194], RZ ;  /* 0x000194ff01007387 */ /* 0x0001e20000100800 */
[----:B------:R-:W-:Y:S02]  /*0cb0*/  CS2R R12, SRZ ;  /* 0x00000000000c7805 */ /* 0x000fe4000001ff00 */
[----:B------:R-:W-:Y:S01]  /*0cc0*/  CS2R R8, SRZ ;  /* 0x0000000000087805 */ /* 0x000fe2000001ff00 */
[----:B------:R-:W-:Y:S01]  /*0cd0*/  IMAD.IADD R17, R17, 0x1, R0 ;  /* 0x0000000111117824 */ /* 0x000fe200078e0200 */
[----:B------:R0:W-:Y:S01]  /*0ce0*/  STL [R1+0x198], RZ ;  /* 0x000198ff01007387 */ /* 0x0001e20000100800 */
[----:B------:R-:W1:Y:S02]  /*0cf0*/  LDC R0, c[0x0][0x230] ;  /* 0x00008c00ff007b82 */ /* 0x000e640000000800 */
[----:B------:R-:W-:Y:S01]  /*0d00*/  IMAD R17, R17, 0x200, R4 ;  /* 0x0000020011117824 */ /* 0x000fe200078e0204 */
[----:B------:R0:W-:Y:S01]  /*0d10*/  STL [R1+0x19c], RZ ;  /* 0x00019cff01007387 */ /* 0x0001e20000100800 */
[----:B------:R-:W-:-:S02]  /*0d20*/  CS2R R4, SRZ ;  /* 0x0000000000047805 */ /* 0x000fc4000001ff00 */
[C---:B------:R-:W-:Y:S01]  /*0d30*/  VIADD R20, R17.reuse, 0x80 ;  /* 0x0000008011147836 */ /* 0x040fe20000000000 */
[----:B------:R0:W-:Y:S01]  /*0d40*/  STL [R1+0x1a0], RZ ;  /* 0x0001a0ff01007387 */ /* 0x0001e20000100800 */
[C---:B------:R-:W-:Y:S02]  /*0d50*/  VIADD R21, R17.reuse, 0x100 ;  /* 0x0000010011157836 */ /* 0x040fe40000000000 */
[----:B------:R-:W-:Y:S01]  /*0d60*/  VIADD R22, R17, 0x180 ;  /* 0x0000018011167836 */ /* 0x000fe20000000000 */
[----:B------:R0:W-:Y:S04]  /*0d70*/  STL [R1+0x1a4], RZ ;  /* 0x0001a4ff01007387 */ /* 0x0001e80000100800 */
[----:B------:R0:W-:Y:S04]  /*0d80*/  STL [R1+0x1a8], RZ ;  /* 0x0001a8ff01007387 */ /* 0x0001e80000100800 */
[----:B------:R0:W-:Y:S04]  /*0d90*/  STL [R1+0x1ac], RZ ;  /* 0x0001acff01007387 */ /* 0x0001e80000100800 */
[----:B------:R0:W-:Y:S01]  /*0da0*/  STL [R1+0x1c0], RZ ;  /* 0x0001c0ff01007387 */ /* 0x0001e20000100800 */
[----:B-1----:R-:W-:-:S03]  /*0db0*/  VIADD R0, R0, 0x3f ;  /* 0x0000003f00007836 */ /* 0x002fc60000000000 */
[----:B------:R0:W-:Y:S02]  /*0dc0*/  STL [R1+0x1c4], RZ ;  /* 0x0001c4ff01007387 */ /* 0x0001e40000100800 */
[----:B------:R-:W-:Y:S02]  /*0dd0*/  ISETP.GE.AND P0, PT, R0, 0x40, PT ;  /* 0x000000400000780c */ /* 0x000fe40003f06270 */
[----:B------:R0:W-:Y:S04]  /*0de0*/  STL [R1+0x1c8], RZ ;  /* 0x0001c8ff01007387 */ /* 0x0001e80000100800 */
        /* <DEDUP_REMOVED lines=260> */
[----:B------:R0:W-:Y:S01]  /*1e30*/  STL [R1+0xecc], RZ ;  /* 0x000eccff01007387 */ /* 0x0001e20000100800 */
[----:B------:R-:W-:Y:S05]  /*1e40*/  @!P0 BRA `(.L_x_0) ;  /* 0x0000033800788947 */ /* 0x000fea0003800000 */
[----:B------:R-:W-:Y:S01]  /*1e50*/  IABS R13, R2 ;  /* 0x00000002000d7213 */ /* 0x000fe20000000000 */
[----:B------:R-:W1:Y:S01]  /*1e60*/  LDC R43, c[0x0][0x234] ;  /* 0x00008d00ff2b7b82 */ /* 0x000e620000000800 */
[----:B------:R-:W-:Y:S02]  /*1e70*/  IABS R5, R3 ;  /* 0x0000000300057213 */ /* 0x000fe40000000000 */
[----:B------:R-:W2:Y:S01]  /*1e80*/  I2F.RP R4, R13 ;  /* 0x0000000d00047306 */ /* 0x000ea20000209400 */
[----:B------:R-:W-:Y:S02]  /*1e90*/  SHF.R.S32.HI R11, RZ, 0x1f, R0 ;  /* 0x0000001fff0b7819 */ /* 0x000fe40000011400 */
[----:B------:R-:W-:Y:S02]  /*1ea0*/  IABS R14, R21 ;  /* 0x00000015000e7213 */ /* 0x000fe40000000000 */
[----:B------:R-:W-:Y:S01]  /*1eb0*/  LEA.HI R46, R11, R0, RZ, 0x6 ;  /* 0x000000000b2e7211 */ /* 0x000fe200078f30ff */
[----:B------:R-:W3:Y:S01]  /*1ec0*/  LDC R49, c[0x0][0x23c] ;  /* 0x00008f00ff317b82 */ /* 0x000ee20000000800 */
[----:B------:R-:W-:Y:S01]  /*1ed0*/  IABS R24, R22 ;  /* 0x0000001600187213 */ /* 0x000fe20000000000 */
[----:B------:R-:W4:Y:S01]  /*1ee0*/  I2F.RP R10, R5 ;  /* 0x00000005000a7306 */ /* 0x000f220000209400 */
[----:B------:R-:W-:-:S02]  /*1ef0*/  LOP3.LUT R153, R18, 0x3f, RZ, 0xc0, !PT ;  /* 0x0000003f12997812 */ /* 0x000fc400078ec0ff */
[----:B------:R-:W-:Y:S02]  /*1f00*/  SHF.R.S32.HI R45, RZ, 0x6, R18 ;  /* 0x00000006ff2d7819 */ /* 0x000fe40000011412 */
[----:B------:R-:W-:Y:S02]  /*1f10*/  LOP3.LUT R44, R18, 0x40, RZ, 0xc0, !PT ;  /* 0x00000040122c7812 */ /* 0x000fe400078ec0ff */
[----:B------:R-:W-:Y:S01]  /*1f20*/  SGXT R45, R45, 0x1 ;  /* 0x000000012d2d781a */ /* 0x000fe20000000200 */
[----:B--2---:R-:W2:Y:S01]  /*1f30*/  MUFU.RCP R4, R4 ;  /* 0x0000000400047308 */ /* 0x004ea20000001000 */
[----:B------:R-:W-:-:S07]  /*1f40*/  LOP3.LUT R243, RZ, R3, RZ, 0x33, !PT ;  /* 0x00000003fff37212 */ /* 0x000fce00078e33ff */
[----:B----4-:R-:W4:Y:S01]  /*1f50*/  MUFU.RCP R10, R10 ;  /* 0x0000000a000a7308 */ /* 0x010f220000001000 */
[----:B--2---:R-:W-:-:S07]  /*1f60*/  VIADD R6, R4, 0xffffffe ;  /* 0x0ffffffe04067836 */ /* 0x004fce0000000000 */
[----:B------:R2:W5:Y:S01]  /*1f70*/  F2I.FTZ.U32.TRUNC.NTZ R7, R6 ;  /* 0x0000000600077305 */ /* 0x000562000021f000 */
[----:B----4-:R-:W-:Y:S01]  /*1f80*/  VIADD R8, R10, 0xffffffe ;  /* 0x0ffffffe0a087836 */ /* 0x010fe20000000000 */
[----:B------:R-:W-:-:S06]  /*1f90*/  IABS R10, R17 ;  /* 0x00000011000a7213 */ /* 0x000fcc0000000000 */
[----:B------:R4:W0:Y:S01]  /*1fa0*/  F2I.FTZ.U32.TRUNC.NTZ R9, R8 ;  /* 0x0000000800097305 */ /* 0x000822000021f000 */
[----:B--2---:R-:W-:Y:S02]  /*1fb0*/  IMAD.MOV.U32 R6, RZ, RZ, RZ ;  /* 0x000000ffff067224 */ /* 0x004fe400078e00ff */
[----:B-----5:R-:W-:Y:S02]  /*1fc0*/  IMAD.MOV R12, RZ, RZ, -R7 ;  /* 0x000000ffff0c7224 */ /* 0x020fe400078e0a07 */
[----:B----4-:R-:W-:Y:S02]  /*1fd0*/  IMAD.MOV.U32 R8, RZ, RZ, RZ ;  /* 0x000000ffff087224 */ /* 0x010fe400078e00ff */
[----:B------:R-:W-:Y:S01]  /*1fe0*/  IMAD R15, R12, R13, RZ ;  /* 0x0000000d0c0f7224 */ /* 0x000fe200078e02ff */
[----:B------:R-:W-:Y:S01]  /*1ff0*/  IABS R12, R20 ;  /* 0x00000014000c7213 */ /* 0x000fe20000000000 */
[----:B0-----:R-:W-:Y:S02]  /*2000*/  IMAD.MOV R0, RZ, RZ, -R9 ;  /* 0x000000ffff007224 */ /* 0x001fe400078e0a09 */
[----:B------:R-:W-:-:S04]  /*2010*/  IMAD.HI.U32 R7, R7, R15, R6 ;  /* 0x0000000f07077227 */ /* 0x000fc800078e0006 */
[----:B------:R-:W-:Y:S02]  /*2020*/  IMAD R11, R0, R5, RZ ;  /* 0x00000005000b7224 */ /* 0x000fe400078e02ff */
[----:B------:R-:W-:-:S04]  /*2030*/  IMAD.HI.U32 R0, R7, R10, RZ ;  /* 0x0000000a07007227 */ /* 0x000fc800078e00ff */
[----:B------:R-:W-:Y:S01]  /*2040*/  IMAD.HI.U32 R6, R9, R11, R8 ;  /* 0x0000000b09067227 */ /* 0x000fe200078e0008 */
[----:B------:R-:W-:-:S03]  /*2050*/  SHF.R.U32.HI R11, RZ, 0x6, R18 ;  /* 0x00000006ff0b7819 */ /* 0x000fc60000011612 */
[----:B------:R-:W-:-:S04]  /*2060*/  IMAD.HI.U32 R4, R7, R12, RZ ;  /* 0x0000000c07047227 */ /* 0x000fc800078e00ff */
[----:B------:R-:W-:-:S04]  /*2070*/  IMAD.HI.U32 R8, R7, R14, RZ ;  /* 0x0000000e07087227 */ /* 0x000fc800078e00ff */
[----:B------:R-:W-:-:S04]  /*2080*/  IMAD.HI.U32 R7, R7, R24, RZ ;  /* 0x0000001807077227 */ /* 0x000fc800078e00ff */
[----:B------:R-:W-:Y:S02]  /*2090*/  IMAD.MOV R0, RZ, RZ, -R0 ;  /* 0x000000ffff007224 */ /* 0x000fe400078e0a00 */
[----:B------:R-:W-:Y:S01]  /*20a0*/  IMAD.MOV R9, RZ, RZ, -R7 ;  /* 0x000000ffff097224 */ /* 0x000fe200078e0a07 */
[----:B------:R-:W-:Y:S01]  /*20b0*/  SGXT.U32 R7, R11, 0x1 ;  /* 0x000000010b07781a */ /* 0x000fe20000000000 */
[C---:B------:R-:W-:Y:S02]  /*20c0*/  IMAD R0, R13.reuse, R0, R10 ;  /* 0x000000000d007224 */ /* 0x040fe400078e020a */
[----:B------:R-:W-:Y:S01]  /*20d0*/  IMAD.MOV R4, RZ, RZ, -R4 ;  /* 0x000000ffff047224 */ /* 0x000fe200078e0a04 */
[----:B------:R-:W-:Y:S01]  /*20e0*/  LOP3.LUT R7, R16, R7, RZ, 0xfc, !PT ;  /* 0x0000000710077212 */ /* 0x000fe200078efcff */
[C---:B------:R-:W-:Y:S01]  /*20f0*/  IMAD R9, R13.reuse, R9, R24 ;  /* 0x000000090d097224 */ /* 0x040fe200078e0218 */
[C---:B------:R-:W-:Y:S01]  /*2100*/  ISETP.GT.U32.AND P0, PT, R13.reuse, R0, PT ;  /* 0x000000000d00720c */ /* 0x040fe20003f04070 */
[C---:B------:R-:W-:Y:S01]  /*2110*/  IMAD R4, R13.reuse, R4, R12 ;  /* 0x000000040d047224 */ /* 0x040fe200078e020c */
[----:B------:R-:W-:Y:S01]  /*2120*/  IABS R48, R7 ;  /* 0x0000000700307213 */ /* 0x000fe20000000000 */
[----:B------:R-:W-:Y:S01]  /*2130*/  IMAD.MOV R8, RZ, RZ, -R8 ;  /* 0x000000ffff087224 */ /* 0x000fe200078e0a08 */
[----:B------:R-:W-:Y:S01]  /*2140*/  ISETP.GT.U32.AND P3, PT, R13, R9, PT ;  /* 0x000000090d00720c */ /* 0x000fe20003f64070 */
[----:B------:R-:W-:Y:S01]  /*2150*/  IMAD.SHL.U32 R10, R153, 0x2, RZ ;  /* 0x00000002990a7824 */ /* 0x000fe200078e00ff */
[C---:B------:R-:W-:Y:S01]  /*2160*/  ISETP.GT.U32.AND P1, PT, R13.reuse, R4, PT ;  /* 0x000000040d00720c */ /* 0x040fe20003f24070 */
[----:B------:R-:W-:Y:S01]  /*2170*/  IMAD R8, R13, R8, R14 ;  /* 0x000000080d087224 */ /* 0x000fe200078e020e */
[C---:B------:R-:W-:Y:S01]  /*2180*/  LOP3.LUT R14, R7.reuse, 0xfe, RZ, 0xfc, !PT ;  /* 0x000000fe070e7812 */ /* 0x040fe200078efcff */
[----:B------:R-:W-:Y:S01]  /*2190*/  IMAD.HI.U32 R12, R6, R48, RZ ;  /* 0x00000030060c7227 */ /* 0x000fe200078e00ff */
[----:B------:R-:W-:-:S02]  /*21a0*/  LOP3.LUT R15, R7, 0xfc, RZ, 0xfc, !PT ;  /* 0x000000fc070f7812 */ /* 0x000fc400078efcff */
[----:B------:R-:W-:Y:S01]  /*21b0*/  ISETP.GT.U32.AND P2, PT, R13, R8, PT ;  /* 0x000000080d00720c */ /* 0x000fe20003f44070 */
[--C-:B------:R-:W-:Y:S01]  /*21c0*/  @!P0 IMAD.IADD R0, R0, 0x1, -R13.reuse ;  /* 0x0000000100008824 */ /* 0x100fe200078e0a0d */
[----:B------:R-:W-:Y:S01]  /*21d0*/  IABS R90, R14 ;  /* 0x0000000e005a7213 */ /* 0x000fe20000000000 */
[----:B------:R-:W-:Y:S01]  /*21e0*/  IMAD.MOV R12, RZ, RZ, -R12 ;  /* 0x000000ffff0c7224 */ /* 0x000fe200078e0a0c */
[----:B------:R-:W-:Y:S01]  /*21f0*/  IABS R92, R15 ;  /* 0x0000000f005c7213 */ /* 0x000fe20000000000 */
[--C-:B------:R-:W-:Y:S01]  /*2200*/  @!P3 IMAD.IADD R9, R9, 0x1, -R13.reuse ;  /* 0x000000010909b824 */ /* 0x100fe200078e0a0d */
[----:B------:R-:W-:Y:S01]  /*2210*/  ISETP.GT.U32.AND P3, PT, R13, R0, PT ;  /* 0x000000000d00720c */ /* 0x000fe20003f64070 */
[----:B------:R-:W-:Y:S01]  /*2220*/  @!P1 IMAD.IADD R4, R4, 0x1, -R13 ;  /* 0x0000000104049824 */ /* 0x000fe200078e0a0d */
[----:B------:R-:W-:Y:S01]  /*2230*/  ISETP.GE.AND P1, PT, R17, RZ, PT ;  /* 0x000000ff1100720c */ /* 0x000fe20003f26270 */
[----:B------:R-:W-:Y:S01]  /*2240*/  IMAD R48, R5, R12, R48 ;  /* 0x0000000c05307224 */ /* 0x000fe200078e0230 */
[C---:B------:R-:W-:Y:S01]  /*2250*/  ISETP.GT.U32.AND P6, PT, R13.reuse, R9, PT ;  /* 0x000000090d00720c */ /* 0x040fe20003fc4070 */
[----:B------:R-:W-:Y:S01]  /*2260*/  IMAD R44, R44, 0x80, R10 ;  /* 0x000000802c2c7824 */ /* 0x000fe200078e020a */
[----:B------:R-:W-:Y:S01]  /*2270*/  LOP3.LUT R45, R10, 0x90, R45, 0x78, !PT ;  /* 0x000000900a2d7812 */ /* 0x000fe200078e782d */
[----:B------:R-:W-:Y:S01]  /*2280*/  @!P2 IMAD.IADD R8, R8, 0x1, -R13 ;  /* 0x000000010808a824 */ /* 0x000fe200078e0a0d */
[----:B------:R-:W-:Y:S01]  /*2290*/  ISETP.GT.U32.AND P4, PT, R13, R4, PT ;  /* 0x000000040d00720c */ /* 0x000fe20003f84070 */
[----:B------:R-:W-:Y:S01]  /*22a0*/  IMAD.HI.U32 R10, R6, R90, RZ ;  /* 0x0000005a060a7227 */ /* 0x000fe200078e00ff */
[----:B------:R-:W-:-:S02]  /*22b0*/  ISETP.GE.AND P2, PT, R14, RZ, PT ;  /* 0x000000ff0e00720c */ /* 0x000fc40003f46270 */
[----:B------:R-:W-:Y:S01]  /*22c0*/  ISETP.GT.U32.AND P5, PT, R13, R8, PT ;  /* 0x000000080d00720c */ /* 0x000fe20003fa4070 */
[----:B------:R-:W-:Y:S01]  /*22d0*/  @!P3 IMAD.IADD R0, R0, 0x1, -R13 ;  /* 0x000000010000b824 */ /* 0x000fe200078e0a0d */
[----:B------:R-:W-:Y:S01]  /*22e0*/  ISETP.GE.AND P3, PT, R20, RZ, PT ;  /* 0x000000ff1400720c */ /* 0x000fe20003f66270 */
[----:B------:R-:W-:Y:S01]  /*22f0*/  IMAD.HI.U32 R11, R6, R92, RZ ;  /* 0x0000005c060b7227 */ /* 0x000fe200078e00ff */
[----:B------:R-:W-:Y:S02]  /*2300*/  LOP3.LUT R14, R7, 0xf0, RZ, 0xfc, !PT ;  /* 0x000000f0070e7812 */ /* 0x000fe400078efcff */
[----:B------:R-:W-:Y:S01]  /*2310*/  ISETP.GE.AND P0, PT, R15, RZ, PT ;  /* 0x000000ff0f00720c */ /* 0x000fe20003f06270 */
[----:B------:R-:W-:Y:S01]  /*2320*/  @!P1 IMAD.MOV R0, RZ, RZ, -R0 ;  /* 0x000000ffff009224 */ /* 0x000fe200078e0a00 */
[----:B------:R-:W-:Y:S01]  /*2330*/  ISETP.GT.U32.AND P1, PT, R5, R48, PT ;  /* 0x000000300500720c */ /* 0x000fe20003f24070 */
[----:B------:R-:W-:Y:S01]  /*2340*/  IMAD.MOV R10, RZ, RZ, -R10 ;  /* 0x000000ffff0a7224 */ /* 0x000fe200078e0a0a */
[----:B------:R-:W-:Y:S01]  /*2350*/  IABS R104, R14 ;  /* 0x0000000e00687213 */ /* 0x000fe20000000000 */
[----:B------:R-:W-:Y:S01]  /*2360*/  IMAD.MOV R11, RZ, RZ, -R11 ;  /* 0x000000ffff0b7224 */ /* 0x000fe200078e0a0b */
[----:B------:R-:W-:Y:S01]  /*2370*/  LOP3.LUT R15, R7, 0xdc, RZ, 0xfc, !PT ;  /* 0x000000dc070f7812 */ /* 0x000fe200078efcff */
[--C-:B------:R-:W-:Y:S01]  /*2380*/  @!P5 IMAD.IADD R8, R8, 0x1, -R13.reuse ;  /* 0x000000010808d824 */ /* 0x100fe200078e0a0d */
[----:B------:R-:W-:Y:S01]  /*2390*/  ISETP.GE.AND P5, PT, R22, RZ, PT ;  /* 0x000000ff1600720c */ /* 0x000fe20003fa6270 */
[----:B------:R-:W-:Y:S01]  /*23a0*/  @!P6 IMAD.IADD R9, R9, 0x1, -R13 ;  /* 0x000000010909e824 */ /* 0x000fe200078e0a0d */
[----:B------:R-:W-:Y:S01]  /*23b0*/  ISETP.GE.AND P6, PT, R21, RZ, PT ;  /* 0x000000ff1500720c */ /* 0x000fe20003fc6270 */
[----:B------:R-:W-:Y:S01]  /*23c0*/  IMAD R90, R5, R10, R90 ;  /* 0x0000000a055a7224 */ /* 0x000fe200078e025a */
[----:B------:R-:W-:Y:S01]  /*23d0*/  LOP3.LUT R10, R7, 0xfa, RZ, 0xfc, !PT ;  /* 0x000000fa070a7812 */ /* 0x000fe200078efcff */
[----:B------:R-:W-:Y:S01]  /*23e0*/  IMAD R92, R5, R11, R92 ;  /* 0x0000000b055c7224 */ /* 0x000fe200078e025c */
[----:B------:R-:W-:Y:S01]  /*23f0*/  LOP3.LUT R11, R7, 0xf8, RZ, 0xfc, !PT ;  /* 0x000000f8070b7812 */ /* 0x000fe200078efcff */
[----:B------:R-:W-:Y:S01]  /*2400*/  @!P1 IMAD.IADD R48, R48, 0x1, -R5 ;  /* 0x0000000130309824 */ /* 0x000fe200078e0a05 */
[----:B------:R-:W-:Y:S01]  /*2410*/  IABS R94, R10 ;  /* 0x0000000a005e7213 */ /* 0x000fe20000000000 */
[----:B------:R-:W-:Y:S01]  /*2420*/  IMAD.MOV.U32 R34, RZ, RZ, R9 ;  /* 0x000000ffff227224 */ /* 0x000fe200078e0009 */
[----:B------:R-:W-:Y:S01]  /*2430*/  IABS R96, R11 ;  /* 0x0000000b00607213 */ /* 0x000fe20000000000 */
[----:B------:R-:W-:Y:S01]  /*2440*/  @!P4 IMAD.IADD R4, R4, 0x1, -R13 ;  /* 0x000000010404c824 */ /* 0x000fe200078e0a0d */
[C---:B------:R-:W-:Y:S01]  /*2450*/  ISETP.GT.U32.AND P1, PT, R5.reuse, R48, PT ;  /* 0x000000300500720c */ /* 0x040fe20003f24070 */
[----:B------:R-:W-:Y:S01]  /*2460*/  @!P5 IMAD.MOV R34, RZ, RZ, -R34 ;  /* 0x000000ffff22d224 */ /* 0x000fe200078e0a22 */
[----:B------:R-:W-:Y:S01]  /*2470*/  ISETP.GT.U32.AND P5, PT, R5, R90, PT ;  /* 0x0000005a0500720c */ /* 0x000fe20003fa4070 */
[----:B------:R-:W-:Y:S01]  /*2480*/  @!P3 IMAD.MOV R4, RZ, RZ, -R4 ;  /* 0x000000ffff04b224 */ /* 0x000fe200078e0a04 */
[----:B------:R-:W-:Y:S01]  /*2490*/  ISETP.GE.AND P3, PT, R10, RZ, PT ;  /* 0x000000ff0a00720c */ /* 0x000fe20003f66270 */
[----:B------:R-:W-:Y:S01]  /*24a0*/  VIADD R12, R237, 0x10000 ;  /* 0x00010000ed0c7836 */ /* 0x000fe20000000000 */
[----:B------:R-:W-:Y:S01]  /*24b0*/  ISETP.NE.AND P4, PT, R2, RZ, PT ;  /* 0x000000ff0200720c */ /* 0x000fe20003f85270 */
[----:B------:R-:W-:Y:S01]  /*24c0*/  IMAD.HI.U32 R10, R6, R96, RZ ;  /* 0x00000060060a7227 */ /* 0x000fe200078e00ff */
[----:B------:R-:W-:-:S02]  /*24d0*/  LOP3.LUT R9, RZ, R2, RZ, 0x33, !PT ;  /* 0x00000002ff097212 */ /* 0x000fc400078e33ff */
[----:B------:R-:W-:Y:S01]  /*24e0*/  SHF.R.U32.HI R12, RZ, 0x4, R12 ;  /* 0x00000004ff0c7819 */ /* 0x000fe2000001160c */
[----:B------:R-:W-:Y:S01]  /*24f0*/  @!P6 IMAD.MOV R8, RZ, RZ, -R8 ;  /* 0x000000ffff08e224 */ /* 0x000fe200078e0a08 */
[----:B------:R-:W-:Y:S01]  /*2500*/  SEL R42, R9, R0, !P4 ;  /* 0x00000000092a7207 */ /* 0x000fe20006000000 */
[--C-:B------:R-:W-:Y:S01]  /*2510*/  @!P1 IMAD.IADD R48, R48, 0x1, -R5.reuse ;  /* 0x0000000130309824 */ /* 0x100fe200078e0a05 */
[----:B------:R-:W-:Y:S01]  /*2520*/  ISETP.GT.U32.AND P1, PT, R5, R92, PT ;  /* 0x0000005c0500720c */ /* 0x000fe20003f24070 */
[----:B------:R-:W-:Y:S01]  /*2530*/  IMAD.MOV R10, RZ, RZ, -R10 ;  /* 0x000000ffff0a7224 */ /* 0x000fe200078e0a0a */
[C---:B------:R-:W-:Y:S01]  /*2540*/  SEL R32, R9.reuse, R4, !P4 ;  /* 0x0000000409207207 */ /* 0x040fe20006000000 */
[----:B------:R-:W-:Y:S01]  /*2550*/  IMAD.HI.U32 R2, R6, R94, RZ ;  /* 0x0000005e06027227 */ /* 0x000fe200078e00ff */
[C---:B------:R-:W-:Y:S02]  /*2560*/  SEL R0, R9.reuse, R8, !P4 ;  /* 0x0000000809007207 */ /* 0x040fe40006000000 */
[----:B------:R-:W-:Y:S01]  /*2570*/  SEL R34, R9, R34, !P4 ;  /* 0x0000002209227207 */ /* 0x000fe20006000000 */
[--C-:B------:R-:W-:Y:S01]  /*2580*/  @!P5 IMAD.IADD R90, R90, 0x1, -R5.reuse ;  /* 0x000000015a5ad824 */ /* 0x100fe200078e0a05 */
[----:B------:R-:W-:Y:S01]  /*2590*/  SGXT.U32 R9, R12, 0xe ;  /* 0x0000000e0c09781a */ /* 0x000fe20000000000 */
[----:B------:R-:W-:Y:S01]  /*25a0*/  IMAD R96, R5, R10, R96 ;  /* 0x0000000a05607224 */ /* 0x000fe200078e0260 */
[----:B------:R-:W-:Y:S01]  /*25b0*/  LOP3.LUT R8, R7, 0xf6, RZ, 0xfc, !PT ;  /* 0x000000f607087812 */ /* 0x000fe200078efcff */
[----:B------:R-:W-:Y:S01]  /*25c0*/  IMAD.MOV R2, RZ, RZ, -R2 ;  /* 0x000000ffff027224 */ /* 0x000fe200078e0a02 */
[----:B------:R-:W-:Y:S01]  /*25d0*/  IADD3 R12, P4, R9, 0x2, RZ ;  /* 0x00000002090c7810 */ /* 0x000fe20007f9e0ff */
[----:B------:R-:W-:Y:S01]  /*25e0*/  IMAD.MOV.U32 R4, RZ, RZ, RZ ;  /* 0x000000ffff047224 */ /* 0x000fe200078e00ff */
[C---:B------:R-:W-:Y:S01]  /*25f0*/  ISETP.GT.U32.AND P5, PT, R5.reuse, R90, PT ;  /* 0x0000005a0500720c */ /* 0x040fe20003fa4070 */
[----:B------:R-:W-:Y:S01]  /*2600*/  @!P1 IMAD.IADD R92, R92, 0x1, -R5 ;  /* 0x000000015c5c9824 */ /* 0x000fe200078e0a05 */
[C---:B------:R-:W-:Y:S01]  /*2610*/  ISETP.GT.U32.AND P1, PT, R5.reuse, R96, PT ;  /* 0x000000600500720c */ /* 0x040fe20003f24070 */
[----:B------:R-:W-:Y:S01]  /*2620*/  IMAD R94, R5, R2, R94 ;  /* 0x00000002055e7224 */ /* 0x000fe200078e025e */
[----:B------:R-:W-:Y:S01]  /*2630*/  IADD3.X R2, R4, 0x40000040, RZ, P4, !PT ;  /* 0x4000004004027810 */ /* 0x000fe200027fe4ff */
[----:B------:R-:W-:Y:S01]  /*2640*/  IMAD.HI.U32 R10, R6, R104, RZ ;  /* 0x00000068060a7227 */ /* 0x000fe200078e00ff */
[----:B------:R-:W-:-:S02]  /*2650*/  ISETP.GE.AND P4, PT, R7, RZ, PT ;  /* 0x000000ff0700720c */ /* 0x000fc40003f86270 */
[----:B------:R-:W-:Y:S01]  /*2660*/  LOP3.LUT R13, R7, 0xf2, RZ, 0xfc, !PT ;  /* 0x000000f2070d7812 */ /* 0x000fe200078efcff */
[----:B------:R-:W-:Y:S01]  /*2670*/  IMAD.MOV R10, RZ, RZ, -R10 ;  /* 0x000000ffff0a7224 */ /* 0x000fe200078e0a0a */
[----:B------:R-:W-:Y:S01]  /*2680*/  IABS R98, R8 ;  /* 0x0000000800627213 */ /* 0x000fe20000000000 */
[----:B-1----:R-:W-:Y:S01]  /*2690*/  IMAD R42, R42, R43, RZ ;  /* 0x0000002b2a2a7224 */ /* 0x002fe200078e02ff */
[----:B------:R-:W-:Y:S01]  /*26a0*/  IABS R102, R13 ;  /* 0x0000000d00667213 */ /* 0x000fe20000000000 */
[--C-:B------:R-:W-:Y:S01]  /*26b0*/  @!P5 IMAD.IADD R90, R90, 0x1, -R5.reuse ;  /* 0x000000015a5ad824 */ /* 0x100fe200078e0a05 */
[----:B------:R-:W-:Y:S01]  /*26c0*/  ISETP.GE.AND P6, PT, R11, RZ, PT ;  /* 0x000000ff0b00720c */ /* 0x000fe20003fc6270 */
[----:B------:R-:W-:Y:S01]  /*26d0*/  @!P1 IMAD.IADD R96, R96, 0x1, -R5 ;  /* 0x0000000160609824 */ /* 0x000fe200078e0a05 */
[----:B------:R-:W-:Y:S01]  /*26e0*/  LOP3.LUT R11, R7, 0xf4, RZ, 0xfc, !PT ;  /* 0x000000f4070b7812 */ /* 0x000fe200078efcff */
[----:B------:R-:W-:Y:S01]  /*26f0*/  @!P2 IMAD.MOV R90, RZ, RZ, -R90 ;  /* 0x000000ffff5aa224 */ /* 0x000fe200078e0a5a */
[----:B------:R-:W-:Y:S01]  /*2700*/  ISETP.GE.AND P2, PT, R8, RZ, PT ;  /* 0x000000ff0800720c */ /* 0x000fe20003f46270 */
[----:B------:R-:W-:Y:S01]  /*2710*/  @!P4 IMAD.MOV R48, RZ, RZ, -R48 ;  /* 0x000000ffff30c224 */ /* 0x000fe200078e0a30 */
[C---:B------:R-:W-:Y:S01]  /*2720*/  ISETP.GT.U32.AND P4, PT, R5.reuse, R92, PT ;  /* 0x0000005c0500720c */ /* 0x040fe20003f84070 */
[----:B------:R-:W-:Y:S01]  /*2730*/  IMAD.HI.U32 R4, R6, R98, RZ ;  /* 0x0000006206047227 */ /* 0x000fe200078e00ff */
[----:B------:R-:W-:-:S02]  /*2740*/  ISETP.GT.U32.AND P1, PT, R5, R96, PT ;  /* 0x000000600500720c */ /* 0x000fc40003f24070 */
[----:B------:R-:W-:Y:S01]  /*2750*/  IABS R100, R11 ;  /* 0x0000000b00647213 */ /* 0x000fe20000000000 */
[----:B------:R-:W-:Y:S01]  /*2760*/  IMAD.HI.U32 R8, R6, R102, RZ ;  /* 0x0000006606087227 */ /* 0x000fe200078e00ff */
[----:B------:R-:W-:Y:S02]  /*2770*/  ISETP.GT.U32.AND P5, PT, R5, R94, PT ;  /* 0x0000005e0500720c */ /* 0x000fe40003fa4070 */
[----:B------:R-:W-:Y:S01]  /*2780*/  IABS R126, R15 ;  /* 0x0000000f007e7213 */ /* 0x000fe20000000000 */
[----:B------:R-:W-:Y:S01]  /*2790*/  IMAD.MOV R4, RZ, RZ, -R4 ;  /* 0x000000ffff047224 */ /* 0x000fe200078e0a04 */
[C---:B------:R-:W-:Y:S01]  /*27a0*/  LOP3.LUT R18, R7.reuse, 0x94, RZ, 0xfc, !PT ;  /* 0x0000009407127812 */ /* 0x040fe200078efcff */
[----:B------:R-:W-:Y:S01]  /*27b0*/  IMAD.MOV R8, RZ, RZ, -R8 ;  /* 0x000000ffff087224 */ /* 0x000fe200078e0a08 */
[----:B------:R-:W-:Y:S01]  /*27c0*/  LOP3.LUT R19, R7, 0x74, RZ, 0xfc, !PT ;  /* 0x0000007407137812 */ /* 0x000fe200078efcff */
[C---:B------:R-:W-:Y:S01]  /*27d0*/  IMAD R98, R5.reuse, R4, R98 ;  /* 0x0000000405627224 */ /* 0x040fe200078e0262 */
[----:B------:R-:W-:Y:S01]  /*27e0*/  IABS R196, R18 ;  /* 0x0000001200c47213 */ /* 0x000fe20000000000 */
[----:B------:R-:W-:Y:S01]  /*27f0*/  IMAD R102, R5, R8, R102 ;  /* 0x0000000805667224 */ /* 0x000fe200078e0266 */
[----:B------:R-:W-:Y:S01]  /*2800*/  LOP3.LUT R8, R7, 0xee, RZ, 0xfc, !PT ;  /* 0x000000ee07087812 */ /* 0x000fe200078efcff */
[--C-:B------:R-:W-:Y:S01]  /*2810*/  @!P4 IMAD.IADD R92, R92, 0x1, -R5.reuse ;  /* 0x000000015c5cc824 */ /* 0x100fe200078e0a05 */
[C---:B------:R-:W-:Y:S01]  /*2820*/  ISETP.GT.U32.AND P4, PT, R5.reuse, R98, PT ;  /* 0x000000620500720c */ /* 0x040fe20003f84070 */
[C---:B------:R-:W-:Y:S01]  /*2830*/  IMAD R104, R5.reuse, R10, R104 ;  /* 0x0000000a05687224 */ /* 0x040fe200078e0268 */
[----:B------:R-:W-:Y:S01]  /*2840*/  IABS R106, R8 ;  /* 0x00000008006a7213 */ /* 0x000fe20000000000 */
[----:B------:R-:W-:Y:S01]  /*2850*/  @!P1 IMAD.IADD R96, R96, 0x1, -R5 ;  /* 0x0000000160609824 */ /* 0x000fe200078e0a05 */
[----:B------:R-:W-:Y:S01]  /*2860*/  ISETP.GT.U32.AND P1, PT, R5, R102, PT ;  /* 0x000000660500720c */ /* 0x000fe20003f24070 */
[----:B------:R-:W-:Y:S01]  /*2870*/  IMAD.HI.U32 R4, R6, R100, RZ ;  /* 0x0000006406047227 */ /* 0x000fe200078e00ff */
[----:B------:R-:W-:-:S02]  /*2880*/  LOP3.LUT R10, R7, 0xec, RZ, 0xfc, !PT ;  /* 0x000000ec070a7812 */ /* 0x000fc400078efcff */
[----:B------:R-:W-:Y:S01]  /*2890*/  IABS R230, R19 ;  /* 0x0000001300e67213 */ /* 0x000fe20000000000 */
[----:B------:R-:W-:Y:S01]  /*28a0*/  @!P6 IMAD.MOV R96, RZ, RZ, -R96 ;  /* 0x000000ffff60e224 */ /* 0x000fe200078e0a60 */
[----:B------:R-:W-:Y:S01]  /*28b0*/  ISETP.GT.U32.AND P6, PT, R5, R104, PT ;  /* 0x000000680500720c */ /* 0x000fe20003fc4070 */
[----:B------:R-:W-:Y:S01]  /*28c0*/  IMAD.MOV R4, RZ, RZ, -R4 ;  /* 0x000000ffff047224 */ /* 0x000fe200078e0a04 */
[----:B------:R-:W-:Y:S01]  /*28d0*/  IABS R108, R10 ;  /* 0x0000000a006c7213 */ /* 0x000fe20000000000 */
[----:B------:R-:W-:Y:S01]  /*28e0*/  @!P4 IMAD.IADD R98, R98, 0x1, -R5 ;  /* 0x000000016262c824 */ /* 0x000fe200078e0a05 */
[----:B------:R-:W-:Y:S01]  /*28f0*/  LOP3.LUT R27, R7, 0x14, RZ, 0xfc, !PT ;  /* 0x00000014071b7812 */ /* 0x000fe200078efcff */
[----:B------:R-:W-:Y:S01]  /*2900*/  IMAD R100, R5, R4, R100 ;  /* 0x0000000405647224 */ /* 0x000fe200078e0264 */
[----:B------:R-:W-:Y:S01]  /*2910*/  LOP3.LUT R29, R7, 0x12, RZ, 0xfc, !PT ;  /* 0x00000012071d7812 */ /* 0x000fe200078efcff */
[----:B------:R-:W-:Y:S01]  /*2920*/  IMAD.HI.U32 R4, R6, R106, RZ ;  /* 0x0000006a06047227 */ /* 0x000fe200078e00ff */
[----:B------:R-:W-:-:S02]  /*2930*/  ISETP.GT.U32.AND P4, PT, R5, R98, PT ;  /* 0x000000620500720c */ /* 0x000fc40003f84070 */
[C---:B------:R-:W-:Y:S01]  /*2940*/  LOP3.LUT R33, R7.reuse, 0xe, RZ, 0xfc, !PT ;  /* 0x0000000e07217812 */ /* 0x040fe200078efcff */
[--C-:B------:R-:W-:Y:S01]  /*2950*/  @!P1 IMAD.IADD R102, R102, 0x1, -R5.reuse ;  /* 0x0000000166669824 */ /* 0x100fe200078e0a05 */
[----:B------:R-:W-:Y:S01]  /*2960*/  IABS R23, R29 ;  /* 0x0000001d00177213 */ /* 0x000fe20000000000 */
[--C-:B------:R-:W-:Y:S01]  /*2970*/  @!P5 IMAD.IADD R94, R94, 0x1, -R5.reuse ;  /* 0x000000015e5ed824 */ /* 0x100fe200078e0a05 */
[----:B------:R-:W-:Y:S01]  /*2980*/  IABS R56, R33 ;  /* 0x0000002100387213 */ /* 0x000fe20000000000 */
[----:B------:R-:W-:Y:S01]  /*2990*/  IMAD.MOV R4, RZ, RZ, -R4 ;  /* 0x000000ffff047224 */ /* 0x000fe200078e0a04 */
[----:B------:R-:W-:Y:S01]  /*29a0*/  LOP3.LUT R31, R7, 0x10, RZ, 0xfc, !PT ;  /* 0x00000010071f7812 */ /* 0x000fe200078efcff */
[----:B------:R-:W-:Y:S01]  /*29b0*/  @!P6 IMAD.IADD R104, R104, 0x1, -R5 ;  /* 0x000000016868e824 */ /* 0x000fe200078e0a05 */
[C---:B------:R-:W-:Y:S01]  /*29c0*/  ISETP.GT.U32.AND P6, PT, R5.reuse, R102, PT ;  /* 0x000000660500720c */ /* 0x040fe20003fc4070 */
[C---:B------:R-:W-:Y:S01]  /*29d0*/  IMAD R106, R5.reuse, R4, R106 ;  /* 0x00000004056a7224 */ /* 0x040fe200078e026a */
[----:B------:R-:W-:Y:S01]  /*29e0*/  ISETP.GT.U32.AND P5, PT, R5, R94, PT ;  /* 0x0000005e0500720c */ /* 0x000fe20003fa4070 */
[----:B------:R-:W-:Y:S01]  /*29f0*/  IMAD.HI.U32 R4, R6, R108, RZ ;  /* 0x0000006c06047227 */ /* 0x000fe200078e00ff */
[----:B------:R-:W-:-:S02]  /*2a00*/  IABS R25, R31 ;  /* 0x0000001f00197213 */ /* 0x000fc40000000000 */
[----:B------:R-:W-:Y:S01]  /*2a10*/  LOP3.LUT R35, R7, 0x6, RZ, 0xfc, !PT ;  /* 0x0000000607237812 */ /* 0x000fe200078efcff */
[----:B------:R-:W-:Y:S01]  /*2a20*/  @!P0 IMAD.MOV R92, RZ, RZ, -R92 ;  /* 0x000000ffff5c8224 */ /* 0x000fe200078e0a5c */
[C---:B------:R-:W-:Y:S01]  /*2a30*/  ISETP.GT.U32.AND P0, PT, R5.reuse, R100, PT ;  /* 0x000000640500720c */ /* 0x040fe20003f04070 */
[----:B------:R-:W-:Y:S01]  /*2a40*/  IMAD.MOV R4, RZ, RZ, -R4 ;  /* 0x000000ffff047224 */ /* 0x000fe200078e0a04 */
[----:B------:R-:W-:Y:S01]  /*2a50*/  IABS R54, R35 ;  /* 0x0000002300367213 */ /* 0x000fe20000000000 */
[--C-:B------:R-:W-:Y:S01]  /*2a60*/  @!P4 IMAD.IADD R98, R98, 0x1, -R5.reuse ;  /* 0x000000016262c824 */ /* 0x100fe200078e0a05 */
[----:B------:R-:W-:Y:S01]  /*2a70*/  ISETP.GE.AND P4, PT, R14, RZ, PT ;  /* 0x000000ff0e00720c */ /* 0x000fe20003f86270 */
[----:B------:R-:W-:Y:S01]  /*2a80*/  IMAD R108, R5, R4, R108 ;  /* 0x00000004056c7224 */ /* 0x000fe200078e026c */
[C---:B------:R-:W-:Y:S01]  /*2a90*/  LOP3.LUT R14, R7.reuse, 0xe6, RZ, 0xfc, !PT ;  /* 0x000000e6070e7812 */ /* 0x040fe200078efcff */
[--C-:B------:R-:W-:Y:S01]  /*2aa0*/  @!P6 IMAD.IADD R102, R102, 0x1, -R5.reuse ;  /* 0x000000016666e824 */ /* 0x100fe200078e0a05 */
[----:B------:R-:W-:Y:S01]  /*2ab0*/  LOP3.LUT R37, R7, 0x4, RZ, 0xfc, !PT ;  /* 0x0000000407257812 */ /* 0x000fe200078efcff */
[--C-:B------:R-:W-:Y:S01]  /*2ac0*/  @!P5 IMAD.IADD R94, R94, 0x1, -R5.reuse ;  /* 0x000000015e5ed824 */ /* 0x100fe200078e0a05 */
[----:B------:R-:W-:Y:S01]  /*2ad0*/  ISETP.GT.U32.AND P6, PT, R5, R108, PT ;  /* 0x0000006c0500720c */ /* 0x000fe20003fc4070 */
[----:B------:R-:W-:Y:S01]  /*2ae0*/  @!P2 IMAD.MOV R98, RZ, RZ, -R98 ;  /* 0x000000ffff62a224 */ /* 0x000fe200078e0a62 */
[----:B------:R-:W-:Y:S01]  /*2af0*/  ISETP.GE.AND P5, PT, R11, RZ, PT ;  /* 0x000000ff0b00720c */ /* 0x000fe20003fa6270 */
[----:B------:R-:W-:Y:S01]  /*2b00*/  @!P3 IMAD.MOV R94, RZ, RZ, -R94 ;  /* 0x000000ffff5eb224 */ /* 0x000fe200078e0a5e */
[----:B------:R-:W-:Y:S01]  /*2b10*/  LOP3.LUT R11, R7, 0xea, RZ, 0xfc, !PT ;  /* 0x000000ea070b7812 */ /* 0x000fe200078efcff */
[--C-:B------:R-:W-:Y:S01]  /*2b20*/  @!P0 IMAD.IADD R100, R100, 0x1, -R5.reuse ;  /* 0x0000000164648824 */ /* 0x100fe200078e0a05 */
[----:B------:R-:W-:Y:S01]  /*2b30*/  ISETP.GT.U32.AND P2, PT, R5, R104, PT ;  /* 0x000000680500720c */ /* 0x000fe20003f44070 */
[-C--:B------:R-:W-:Y:S01]  /*2b40*/  IMAD R32, R32, R43.reuse, RZ ;  /* 0x0000002b20207224 */ /* 0x080fe200078e02ff */
[----:B------:R-:W-:Y:S01]  /*2b50*/  ISETP.GE.AND P3, PT, R13, RZ, PT ;  /* 0x000000ff0d00720c */ /* 0x000fe20003f66270 */
[-C--:B------:R-:W-:Y:S01]  /*2b60*/  IMAD R0, R0, R43.reuse, RZ ;  /* 0x0000002b00007224 */ /* 0x080fe200078e02ff */
[----:B------:R-:W-:Y:S01]  /*2b70*/  LOP3.LUT R13, R7, 0xe8, RZ, 0xfc, !PT ;  /* 0x000000e8070d7812 */ /* 0x000fe200078efcff */
[----:B------:R-:W-:Y:S01]  /*2b80*/  IMAD R34, R34, R43, RZ ;  /* 0x0000002b22227224 */ /* 0x000fe200078e02ff */
[----:B------:R-:W-:Y:S01]  /*2b90*/  IABS R110, R11 ;  /* 0x0000000b006e7213 */ /* 0x000fe20000000000 */
[----:B------:R-:W-:Y:S01]  /*2ba0*/  @!P6 IMAD.IADD R108, R108, 0x1, -R5 ;  /* 0x000000016c6ce824 */ /* 0x000fe200078e0a05 */
[----:B------:R-:W-:Y:S01]  /*2bb0*/  ISETP.GT.U32.AND P1, PT, R5, R100, PT ;  /* 0x000000640500720c */ /* 0x000fe20003f24070 */
[----:B------:R-:W0:Y:S01]  /*2bc0*/  LDC R43, c[0x0][0x238] ;  /* 0x00008e00ff2b7b82 */ /* 0x000e220000000800 */
[----:B------:R-:W-:Y:S01]  /*2bd0*/  IABS R112, R13 ;  /* 0x0000000d00707213 */ /* 0x000fe20000000000 */
[----:B------:R-:W-:Y:S01]  /*2be0*/  IMAD.HI.U32 R4, R6, R110, RZ ;  /* 0x0000006e06047227 */ /* 0x000fe200078e00ff */
[----:B------:R-:W-:-:S02]  /*2bf0*/  ISETP.GE.AND P0, PT, R8, RZ, PT ;  /* 0x000000ff0800720c */ /* 0x000fc40003f06270 */
[----:B------:R-:W-:Y:S01]  /*2c00*/  IABS R114, R14 ;  /* 0x0000000e00727213 */ /* 0x000fe20000000000 */
[----:B------:R-:W-:Y:S01]  /*2c10*/  IMAD.HI.U32 R8, R6, R112, RZ ;  /* 0x0000007006087227 */ /* 0x000fe200078e00ff */
[----:B------:R-:W-:Y:S02]  /*2c20*/  ISETP.GT.U32.AND P6, PT, R5, R108, PT ;  /* 0x0000006c0500720c */ /* 0x000fe40003fc4070 */
[----:B------:R-:W-:Y:S01]  /*2c30*/  IABS R52, R37 ;  /* 0x0000002500347213 */ /* 0x000fe20000000000 */
[----:B------:R-:W-:Y:S01]  /*2c40*/  IMAD.MOV R4, RZ, RZ, -R4 ;  /* 0x000000ffff047224 */ /* 0x000fe200078e0a04 */
[----:B------:R-:W-:Y:S01]  /*2c50*/  R2UR UR18, R9 ;  /* 0x00000000091272ca */ /* 0x000fe200000e0000 */
[----:B------:R-:W-:Y:S01]  /*2c60*/  @!P2 IMAD.IADD R104, R104, 0x1, -R5 ;  /* 0x000000016868a824 */ /* 0x000fe200078e0a05 */
[----:B------:R-:W-:Y:S01]  /*2c70*/  ISETP.GE.AND P2, PT, R10, RZ, PT ;  /* 0x000000ff0a00720c */ /* 0x000fe20003f46270 */
[----:B------:R-:W-:Y:S01]  /*2c80*/  IMAD.HI.U32 R10, R6, R114, RZ ;  /* 0x00000072060a7227 */ /* 0x000fe200078e00ff */
[----:B------:R-:W-:-:S02]  /*2c90*/  R2UR UR6, R12 ;  /* 0x000000000c0672ca */ /* 0x000fc400000e0000 */
[----:B------:R-:W-:Y:S01]  /*2ca0*/  R2UR UR7, R2 ;  /* 0x00000000020772ca */ /* 0x000fe200000e0000 */
[----:B------:R-:W-:Y:S02]  /*2cb0*/  IMAD.MOV R8, RZ, RZ, -R8 ;  /* 0x000000ffff087224 */ /* 0x000fe400078e0a08 */
[C---:B------:R-:W-:Y:S02]  /*2cc0*/  IMAD R110, R5.reuse, R4, R110 ;  /* 0x00000004056e7224 */ /* 0x040fe400078e026e */
[--C-:B------:R-:W-:Y:S01]  /*2cd0*/  @!P1 IMAD.IADD R100, R100, 0x1, -R5.reuse ;  /* 0x0000000164649824 */ /* 0x100fe200078e0a05 */
[C---:B------:R-:W-:Y:S01]  /*2ce0*/  ISETP.GT.U32.AND P1, PT, R5.reuse, R106, PT ;  /* 0x0000006a0500720c */ /* 0x040fe20003f24070 */
[----:B------:R-:W-:Y:S02]  /*2cf0*/  IMAD.MOV R10, RZ, RZ, -R10 ;  /* 0x000000ffff0a7224 */ /* 0x000fe400078e0a0a */
[C---:B------:R-:W-:Y:S02]  /*2d00*/  IMAD R112, R5.reuse, R8, R112 ;  /* 0x0000000805707224 */ /* 0x040fe400078e0270 */
[----:B------:R-:W-:Y:S01]  /*2d10*/  @!P3 IMAD.MOV R102, RZ, RZ, -R102 ;  /* 0x000000ffff66b224 */ /* 0x000fe200078e0a66 */
[C---:B------:R-:W-:Y:S01]  /*2d20*/  ISETP.GT.U32.AND P3, PT, R5.reuse, R110, PT ;  /* 0x0000006e0500720c */ /* 0x040fe20003f64070 */
[----:B------:R-:W-:Y:S01]  /*2d30*/  IMAD R114, R5, R10, R114 ;  /* 0x0000000a05727224 */ /* 0x000fe200078e0272 */
[----:B------:R-:W-:Y:S01]  /*2d40*/  LOP3.LUT R10, R7, 0xe4, RZ, 0xfc, !PT ;  /* 0x000000e4070a7812 */ /* 0x000fe200078efcff */
[----:B------:R-:W-:Y:S01]  /*2d50*/  @!P4 IMAD.MOV R104, RZ, RZ, -R104 ;  /* 0x000000ffff68c224 */ /* 0x000fe200078e0a68 */
[C---:B------:R-:W-:Y:S01]  /*2d60*/  ISETP.GT.U32.AND P4, PT, R5.reuse, R112, PT ;  /* 0x000000700500720c */ /* 0x040fe20003f84070 */
[--C-:B------:R-:W-:Y:S01]  /*2d70*/  @!P6 IMAD.IADD R108, R108, 0x1, -R5.reuse ;  /* 0x000000016c6ce824 */ /* 0x100fe200078e0a05 */
[----:B------:R-:W-:Y:S01]  /*2d80*/  ISETP.GT.U32.AND P6, PT, R5, R114, PT ;  /* 0x000000720500720c */ /* 0x000fe20003fc4070 */
[--C-:B------:R-:W-:Y:S01]  /*2d90*/  @!P1 IMAD.IADD R106, R106, 0x1, -R5.reuse ;  /* 0x000000016a6a9824 */ /* 0x100fe200078e0a05 */
[----:B------:R-:W-:Y:S01]  /*2da0*/  ISETP.GE.AND P1, PT, R11, RZ, PT ;  /* 0x000000ff0b00720c */ /* 0x000fe20003f26270 */
[----:B------:R-:W-:Y:S01]  /*2db0*/  @!P5 IMAD.MOV R100, RZ, RZ, -R100 ;  /* 0x000000ffff64d224 */ /* 0x000fe200078e0a64 */
[----:B------:R-:W-:Y:S01]  /*2dc0*/  IABS R116, R10 ;  /* 0x0000000a00747213 */ /* 0x000fe20000000000 */
[----:B------:R-:W-:Y:S01]  /*2dd0*/  @!P2 IMAD.MOV R108, RZ, RZ, -R108 ;  /* 0x000000ffff6ca224 */ /* 0x000fe200078e0a6c */
[----:B------:R-:W-:Y:S01]  /*2de0*/  LOP3.LUT R11, R7, 0xe2, RZ, 0xfc, !PT ;  /* 0x000000e2070b7812 */ /* 0x000fe200078efcff */
[----:B------:R-:W-:Y:S01]  /*2df0*/  @!P3 IMAD.IADD R110, R110, 0x1, -R5 ;  /* 0x000000016e6eb824 */ /* 0x000fe200078e0a05 */
[----:B------:R-:W-:Y:S01]  /*2e00*/  ISETP.GT.U32.AND P5, PT, R5, R106, PT ;  /* 0x0000006a0500720c */ /* 0x000fe20003fa4070 */
[----:B------:R-:W-:Y:S01]  /*2e10*/  IMAD.HI.U32 R4, R6, R116, RZ ;  /* 0x0000007406047227 */ /* 0x000fe200078e00ff */
[----:B------:R-:W-:-:S02]  /*2e20*/  IABS R118, R11 ;  /* 0x0000000b00767213 */ /* 0x000fc40000000000 */
[----:B------:R-:W-:Y:S01]  /*2e30*/  ISETP.GE.AND P3, PT, R14, RZ, PT ;  /* 0x000000ff0e00720c */ /* 0x000fe20003f66270 */
[--C-:B------:R-:W-:Y:S01]  /*2e40*/  @!P4 IMAD.IADD R112, R112, 0x1, -R5.reuse ;  /* 0x000000017070c824 */ /* 0x100fe200078e0a05 */
[----:B------:R-:W-:Y:S01]  /*2e50*/  ISETP.GT.U32.AND P4, PT, R5, R110, PT ;  /* 0x0000006e0500720c */ /* 0x000fe20003f84070 */
[----:B------:R-:W-:Y:S01]  /*2e60*/  @!P6 IMAD.IADD R114, R114, 0x1, -R5 ;  /* 0x000000017272e824 */ /* 0x000fe200078e0a05 */
[----:B------:R-:W-:Y:S01]  /*2e70*/  LOP3.LUT R14, R7, 0xde, RZ, 0xfc, !PT ;  /* 0x000000de070e7812 */ /* 0x000fe200078efcff */
[----:B------:R-:W-:Y:S01]  /*2e80*/  IMAD.MOV R8, RZ, RZ, -R4 ;  /* 0x000000ffff087224 */ /* 0x000fe200078e0a04 */
[----:B------:R-:W-:Y:S01]  /*2e90*/  ISETP.GT.U32.AND P6, PT, R5, R112, PT ;  /* 0x000000700500720c */ /* 0x000fe20003fc4070 */
[----:B------:R-:W-:Y:S01]  /*2ea0*/  IMAD.HI.U32 R4, R6, R118, RZ ;  /* 0x0000007606047227 */ /* 0x000fe200078e00ff */
[----:B------:R-:W-:-:S03]  /*2eb0*/  IABS R124, R14 ;  /* 0x0000000e007c7213 */ /* 0x000fc60000000000 */
[C---:B------:R-:W-:Y:S02]  /*2ec0*/  IMAD R116, R5.reuse, R8, R116 ;  /* 0x0000000805747224 */ /* 0x040fe400078e0274 */
[----:B------:R-:W-:Y:S02]  /*2ed0*/  IMAD.MOV R4, RZ, RZ, -R4 ;  /* 0x000000ffff047224 */ /* 0x000fe400078e0a04 */
[--C-:B------:R-:W-:Y:S01]  /*2ee0*/  @!P4 IMAD.IADD R110, R110, 0x1, -R5.reuse ;  /* 0x000000016e6ec824 */ /* 0x100fe200078e0a05 */
[C---:B------:R-:W-:Y:S01]  /*2ef0*/  ISETP.GT.U32.AND P4, PT, R5.reuse, R116, PT ;  /* 0x000000740500720c */ /* 0x040fe20003f84070 */
[----:B------:R-:W-:Y:S02]  /*2f00*/  IMAD R118, R5, R4, R118 ;  /* 0x0000000405767224 */ /* 0x000fe400078e0276 */
[--C-:B------:R-:W-:Y:S01]  /*2f10*/  @!P5 IMAD.IADD R106, R106, 0x1, -R5.reuse ;  /* 0x000000016a6ad824 */ /* 0x100fe200078e0a05 */
[----:B------:R-:W-:Y:S01]  /*2f20*/  ISETP.GE.AND P5, PT, R13, RZ, PT ;  /* 0x000000ff0d00720c */ /* 0x000fe20003fa6270 */
[--C-:B------:R-:W-:Y:S01]  /*2f30*/  @!P6 IMAD.IADD R112, R112, 0x1, -R5.reuse ;  /* 0x000000017070e824 */ /* 0x100fe200078e0a05 */
[----:B------:R-:W-:Y:S01]  /*2f40*/  ISETP.GT.U32.AND P6, PT, R5, R118, PT ;  /* 0x000000760500720c */ /* 0x000fe20003fc4070 */
[----:B------:R-:W-:Y:S01]  /*2f50*/  @!P1 IMAD.MOV R110, RZ, RZ, -R110 ;  /* 0x000000ffff6e9224 */ /* 0x000fe200078e0a6e */
[----:B------:R-:W-:Y:S01]  /*2f60*/  LOP3.LUT R13, R7, 0xe0, RZ, 0xfc, !PT ;  /* 0x000000e0070d7812 */ /* 0x000fe200078efcff */
[----:B------:R-:W-:Y:S01]  /*2f70*/  @!P0 IMAD.MOV R106, RZ, RZ, -R106 ;  /* 0x000000ffff6a8224 */ /* 0x000fe200078e0a6a */
[----:B------:R-:W-:Y:S01]  /*2f80*/  ISETP.GT.U32.AND P0, PT, R5, R114, PT ;  /* 0x000000720500720c */ /* 0x000fe20003f04070 */
[----:B------:R-:W-:Y:S01]  /*2f90*/  IMAD.MOV.U32 R9, RZ, RZ, RZ ;  /* 0x000000ffff097224 */ /* 0x000fe200078e00ff */
[----:B------:R-:W-:Y:S01]  /*2fa0*/  IABS R122, R13 ;  /* 0x0000000d007a7213 */ /* 0x000fe20000000000 */
[----:B------:R-:W-:Y:S01]  /*2fb0*/  @!P4 IMAD.IADD R116, R116, 0x1, -R5 ;  /* 0x000000017474c824 */ /* 0x000fe200078e0a05 */
[----:B------:R-:W-:-:S02]  /*2fc0*/  ISETP.GE.AND P4, PT, R11, RZ, PT ;  /* 0x000000ff0b00720c */ /* 0x000fc40003f86270 */
[----:B------:R-:W-:Y:S01]  /*2fd0*/  LOP3.LUT R11, R7, 0xd6, RZ, 0xfc, !PT ;  /* 0x000000d6070b7812 */ /* 0x000fe200078efcff */
[----:B------:R-:W-:-:S03]  /*2fe0*/  IMAD.HI.U32 R4, R6, R122, RZ ;  /* 0x0000007a06047227 */ /* 0x000fc600078e00ff */
[----:B------:R-:W-:Y:S01]  /*2ff0*/  IABS R132, R11 ;  /* 0x0000000b00847213 */ /* 0x000fe20000000000 */
[----:B------:R-:W-:Y:S01]  /*3000*/  @!P6 IMAD.IADD R118, R118, 0x1, -R5 ;  /* 0x000000017676e824 */ /* 0x000fe200078e0a05 */
[C---:B------:R-:W-:Y:S01]  /*3010*/  ISETP.GT.U32.AND P6, PT, R5.reuse, R116, PT ;  /* 0x000000740500720c */ /* 0x040fe20003fc4070 */
[----:B------:R-:W-:Y:S02]  /*3020*/  IMAD.MOV R8, RZ, RZ, -R4 ;  /* 0x000000ffff087224 */ /* 0x000fe400078e0a04 */
[----:B------:R-:W-:Y:S01]  /*3030*/  IMAD.HI.U32 R4, R6, R124, RZ ;  /* 0x0000007c06047227 */ /* 0x000fe200078e00ff */
[----:B------:R-:W-:-:S03]  /*3040*/  ISETP.GT.U32.AND P2, PT, R5, R118, PT ;  /* 0x000000760500720c */ /* 0x000fc60003f44070 */
[C---:B------:R-:W-:Y:S02]  /*3050*/  IMAD R122, R5.reuse, R8, R122 ;  /* 0x00000008057a7224 */ /* 0x040fe400078e027a */
[----:B------:R-:W-:Y:S02]  /*3060*/  IMAD.MOV R8, RZ, RZ, -R4 ;  /* 0x000000ffff087224 */ /* 0x000fe400078e0a04 */
[----:B------:R-:W-:Y:S01]  /*3070*/  IMAD.HI.U32 R4, R6, R126, RZ ;  /* 0x0000007e06047227 */ /* 0x000fe200078e00ff */
[----:B------:R-:W-:-:S03]  /*3080*/  ISETP.GT.U32.AND P1, PT, R5, R122, PT ;  /* 0x0000007a0500720c */ /* 0x000fc60003f24070 */
[----:B------:R-:W-:Y:S01]  /*3090*/  IMAD R124, R5, R8, R124 ;  /* 0x00000008057c7224 */ /* 0x000fe200078e027c */
[----:B------:R-:W-:Y:S01]  /*30a0*/  LOP3.LUT R8, R7, 0xda, RZ, 0xfc, !PT ;  /* 0x000000da07087812 */ /* 0x000fe200078efcff */
[--C-:B------:R-:W-:Y:S02]  /*30b0*/  @!P6 IMAD.IADD R116, R116, 0x1, -R5.reuse ;  /* 0x000000017474e824 */ /* 0x100fe400078e0a05 */
[----:B------:R-:W-:Y:S01]  /*30c0*/  IMAD.MOV R4, RZ, RZ, -R4 ;  /* 0x000000ffff047224 */ /* 0x000fe200078e0a04 */
[C---:B------:R-:W-:Y:S01]  /*30d0*/  ISETP.GT.U32.AND P6, PT, R5.reuse, R124, PT ;  /* 0x0000007c0500720c */ /* 0x040fe20003fc4070 */
[--C-:B------:R-:W-:Y:S01]  /*30e0*/  @!P0 IMAD.IADD R114, R114, 0x1, -R5.reuse ;  /* 0x0000000172728824 */ /* 0x100fe200078e0a05 */
[----:B------:R-:W-:Y:S01]  /*30f0*/  IABS R128, R8 ;  /* 0x0000000800807213 */ /* 0x000fe20000000000 */
[----:B------:R-:W-:Y:S01]  /*3100*/  IMAD R126, R5, R4, R126 ;  /* 0x00000004057e7224 */ /* 0x000fe200078e027e */
[----:B------:R-:W-:Y:S01]  /*3110*/  ISETP.GE.AND P0, PT, R10, RZ, PT ;  /* 0x000000ff0a00720c */ /* 0x000fe20003f06270 */
[----:B------:R-:W-:Y:S01]  /*3120*/  @!P1 IMAD.IADD R122, R122, 0x1, -R5 ;  /* 0x000000017a7a9824 */ /* 0x000fe200078e0a05 */
[----:B------:R-:W-:Y:S01]  /*3130*/  LOP3.LUT R10, R7, 0xd8, RZ, 0xfc, !PT ;  /* 0x000000d8070a7812 */ /* 0x000fe200078efcff */
[----:B------:R-:W-:Y:S01]  /*3140*/  IMAD.HI.U32 R4, R6, R128, RZ ;  /* 0x0000008006047227 */ /* 0x000fe200078e00ff */
[----:B------:R-:W-:-:S02]  /*3150*/  ISETP.GE.AND P1, PT, R8, RZ, PT ;  /* 0x000000ff0800720c */ /* 0x000fc40003f26270 */
[----:B------:R-:W-:Y:S01]  /*3160*/  IABS R130, R10 ;  /* 0x0000000a00827213 */ /* 0x000fe20000000000 */
[--C-:B------:R-:W-:Y:S01]  /*3170*/  @!P2 IMAD.IADD R118, R118, 0x1, -R5.reuse ;  /* 0x000000017676a824 */ /* 0x100fe200078e0a05 */
[----:B------:R-:W-:Y:S01]  /*3180*/  ISETP.GE.AND P2, PT, R15, RZ, PT ;  /* 0x000000ff0f00720c */ /* 0x000fe20003f46270 */
[----:B------:R-:W-:Y:S01]  /*3190*/  @!P6 IMAD.IADD R124, R124, 0x1, -R5 ;  /* 0x000000017c7ce824 */ /* 0x000fe200078e0a05 */
[----:B------:R-:W-:Y:S01]  /*31a0*/  ISETP.GT.U32.AND P6, PT, R5, R122, PT ;  /* 0x0000007a0500720c */ /* 0x000fe20003fc4070 */
[----:B------:R-:W-:Y:S01]  /*31b0*/  IMAD.MOV R4, RZ, RZ, -R4 ;  /* 0x000000ffff047224 */ /* 0x000fe200078e0a04 */
[----:B------:R-:W-:Y:S01]  /*31c0*/  LOP3.LUT R15, R7, 0xcc, RZ, 0xfc, !PT ;  /* 0x000000cc070f7812 */ /* 0x000fe200078efcff */
[----:B------:R-:W-:Y:S01]  /*31d0*/  @!P4 IMAD.MOV R118, RZ, RZ, -R118 ;  /* 0x000000ffff76c224 */ /* 0x000fe200078e0a76 */
[C---:B------:R-:W-:Y:S01]  /*31e0*/  ISETP.GT.U32.AND P4, PT, R5.reuse, R126, PT ;  /* 0x0000007e0500720c */ /* 0x040fe20003f84070 */
[C---:B------:R-:W-:Y:S01]  /*31f0*/  IMAD R128, R5.reuse, R4, R128 ;  /* 0x0000000405807224 */ /* 0x040fe200078e0280 */
[----:B------:R-:W-:Y:S01]  /*3200*/  IABS R142, R15 ;  /* 0x0000000f008e7213 */ /* 0x000fe20000000000 */
[----:B------:R-:W-:Y:S01]  /*3210*/  @!P0 IMAD.MOV R116, RZ, RZ, -R116 ;  /* 0x000000ffff748224 */ /* 0x000fe200078e0a74 */
[----:B------:R-:W-:Y:S01]  /*3220*/  ISETP.GT.U32.AND P0, PT, R5, R124, PT ;  /* 0x0000007c0500720c */ /* 0x000fe20003f04070 */
[----:B------:R-:W-:Y:S01]  /*3230*/  @!P3 IMAD.MOV R114, RZ, RZ, -R114 ;  /* 0x000000ffff72b224 */ /* 0x000fe200078e0a72 */
[----:B------:R-:W-:Y:S01]  /*3240*/  ISETP.GE.AND P3, PT, R14, RZ, PT ;  /* 0x000000ff0e00720c */ /* 0x000fe20003f66270 */
[----:B------:R-:W-:Y:S01]  /*3250*/  IMAD.HI.U32 R4, R6, R130, RZ ;  /* 0x0000008206047227 */ /* 0x000fe200078e00ff */
[----:B------:R-:W-:-:S03]  /*3260*/  LOP3.LUT R14, R7, 0xce, RZ, 0xfc, !PT ;  /* 0x000000ce070e7812 */ /* 0x000fc600078efcff */
[--C-:B------:R-:W-:Y:S01]  /*3270*/  @!P6 IMAD.IADD R122, R122, 0x1, -R5.reuse ;  /* 0x000000017a7ae824 */ /* 0x100fe200078e0a05 */
[----:B------:R-:W-:Y:S01]  /*3280*/  ISETP.GT.U32.AND P6, PT, R5, R128, PT ;  /* 0x000000800500720c */ /* 0x000fe20003fc4070 */
[--C-:B------:R-:W-:Y:S01]  /*3290*/  @!P4 IMAD.IADD R126, R126, 0x1, -R5.reuse ;  /* 0x000000017e7ec824 */ /* 0x100fe200078e0a05 */
[----:B------:R-:W-:Y:S01]  /*32a0*/  ISETP.GE.AND P4, PT, R11, RZ, PT ;  /* 0x000000ff0b00720c */ /* 0x000fe20003f86270 */
[----:B------:R-:W-:Y:S01]  /*32b0*/  @!P5 IMAD.MOV R112, RZ, RZ, -R112 ;  /* 0x000000ffff70d224 */ /* 0x000fe200078e0a70 */
[----:B------:R-:W-:Y:S01]  /*32c0*/  ISETP.GE.AND P5, PT, R13, RZ, PT ;  /* 0x000000ff0d00720c */ /* 0x000fe20003fa6270 */
[--C-:B------:R-:W-:Y:S01]  /*32d0*/  @!P0 IMAD.IADD R124, R124, 0x1, -R5.reuse ;  /* 0x000000017c7c8824 */ /* 0x100fe200078e0a05 */
[----:B------:R-:W-:Y:S01]  /*32e0*/  ISETP.GE.AND P0, PT, R10, RZ, PT ;  /* 0x000000ff0a00720c */ /* 0x000fe20003f06270 */
[----:B------:R-:W-:Y:S01]  /*32f0*/  IMAD.HI.U32 R8, R6, R132, RZ ;  /* 0x0000008406087227 */ /* 0x000fe200078e00ff */
[C---:B------:R-:W-:Y:S02]  /*3300*/  LOP3.LUT R13, R7.reuse, 0xd4, RZ, 0xfc, !PT ;  /* 0x000000d4070d7812 */ /* 0x040fe400078efcff */
[----:B------:R-:W-:Y:S01]  /*3310*/  LOP3.LUT R11, R7, 0xd0, RZ, 0xfc, !PT ;  /* 0x000000d0070b7812 */ /* 0x000fe200078efcff */
[----:B------:R-:W-:Y:S01]  /*3320*/  IMAD.MOV R10, RZ, RZ, -R4 ;  /* 0x000000ffff0a7224 */ /* 0x000fe200078e0a04 */
[----:B------:R-:W-:Y:S01]  /*3330*/  IABS R134, R13 ;  /* 0x0000000d00867213 */ /* 0x000fe20000000000 */
[----:B------:R-:W-:Y:S01]  /*3340*/  @!P6 IMAD.IADD R128, R128, 0x1, -R5 ;  /* 0x000000018080e824 */ /* 0x000fe200078e0a05 */
[C---:B------:R-:W-:Y:S01]  /*3350*/  ISETP.GT.U32.AND P6, PT, R5.reuse, R126, PT ;  /* 0x0000007e0500720c */ /* 0x040fe20003fc4070 */
[----:B------:R-:W-:Y:S01]  /*3360*/  IMAD.MOV R8, RZ, RZ, -R8 ;  /* 0x000000ffff087224 */ /* 0x000fe200078e0a08 */
[----:B------:R-:W-:Y:S01]  /*3370*/  IABS R138, R11 ;  /* 0x0000000b008a7213 */ /* 0x000fe20000000000 */
[----:B------:R-:W-:Y:S01]  /*3380*/  IMAD R130, R5, R10, R130 ;  /* 0x0000000a05827224 */ /* 0x000fe200078e0282 */
[----:B------:R-:W-:Y:S01]  /*3390*/  LOP3.LUT R10, R7, 0xd2, RZ, 0xfc, !PT ;  /* 0x000000d2070a7812 */ /* 0x000fe200078efcff */
[C---:B------:R-:W-:Y:S01]  /*33a0*/  IMAD R132, R5.reuse, R8, R132 ;  /* 0x0000000805847224 */ /* 0x040fe200078e0284 */
[----:B------:R-:W-:Y:S01]  /*33b0*/  IABS R140, R14 ;  /* 0x0000000e008c7213 */ /* 0x000fe20000000000 */
[----:B------:R-:W-:Y:S01]  /*33c0*/  @!P3 IMAD.MOV R124, RZ, RZ, -R124 ;  /* 0x000000ffff7cb224 */ /* 0x000fe200078e0a7c */
[C---:B------:R-:W-:Y:S01]  /*33d0*/  ISETP.GT.U32.AND P3, PT, R5.reuse, R130, PT ;  /* 0x000000820500720c */ /* 0x040fe20003f64070 */
[----:B------:R-:W-:Y:S01]  /*33e0*/  @!P5 IMAD.MOV R122, RZ, RZ, -R122 ;  /* 0x000000ffff7ad224 */ /* 0x000fe200078e0a7a */
[----:B------:R-:W-:Y:S01]  /*33f0*/  ISETP.GT.U32.AND P5, PT, R5, R128, PT ;  /* 0x000000800500720c */ /* 0x000fe20003fa4070 */
[----:B------:R-:W-:Y:S01]  /*3400*/  IMAD.HI.U32 R4, R6, R134, RZ ;  /* 0x0000008606047227 */ /* 0x000fe200078e00ff */
[----:B------:R-:W-:-:S03]  /*3410*/  IABS R136, R10 ;  /* 0x0000000a00887213 */ /* 0x000fc60000000000 */
[----:B------:R-:W-:Y:S01]  /*3420*/  @!P6 IMAD.IADD R126, R126, 0x1, -R5 ;  /* 0x000000017e7ee824 */ /* 0x000fe200078e0a05 */
[----:B------:R-:W-:Y:S01]  /*3430*/  ISETP.GT.U32.AND P6, PT, R5, R132, PT ;  /* 0x000000840500720c */ /* 0x000fe20003fc4070 */
[----:B------:R-:W-:Y:S02]  /*3440*/  IMAD.MOV R4, RZ, RZ, -R4 ;  /* 0x000000ffff047224 */ /* 0x000fe400078e0a04 */
[----:B------:R-:W-:-:S04]  /*3450*/  IMAD.HI.U32 R8, R6, R138, RZ ;  /* 0x0000008a06087227 */ /* 0x000fc800078e00ff */
[----:B------:R-:W-:Y:S02]  /*3460*/  IMAD R134, R5, R4, R134 ;  /* 0x0000000405867224 */ /* 0x000fe400078e0286 */
[--C-:B------:R-:W-:Y:S01]  /*3470*/  @!P3 IMAD.IADD R130, R130, 0x1, -R5.reuse ;  /* 0x000000018282b824 */ /* 0x100fe200078e0a05 */
[----:B------:R-:W-:Y:S01]  /*3480*/  ISETP.GE.AND P3, PT, R13, RZ, PT ;  /* 0x000000ff0d00720c */ /* 0x000fe20003f66270 */
[--C-:B------:R-:W-:Y:S01]  /*3490*/  @!P5 IMAD.IADD R128, R128, 0x1, -R5.reuse ;  /* 0x000000018080d824 */ /* 0x100fe200078e0a05 */
[C---:B------:R-:W-:Y:S01]  /*34a0*/  ISETP.GT.U32.AND P5, PT, R5.reuse, R134, PT ;  /* 0x000000860500720c */ /* 0x040fe20003fa4070 */
[----:B------:R-:W-:Y:S01]  /*34b0*/  @!P6 IMAD.IADD R132, R132, 0x1, -R5 ;  /* 0x000000018484e824 */ /* 0x000fe200078e0a05 */
[----:B------:R-:W-:Y:S01]  /*34c0*/  ISETP.GT.U32.AND P6, PT, R5, R130, PT ;  /* 0x000000820500720c */ /* 0x000fe20003fc4070 */
[----:B------:R-:W-:Y:S01]  /*34d0*/  IMAD.HI.U32 R4, R6, R136, RZ ;  /* 0x0000008806047227 */ /* 0x000fe200078e00ff */
[----:B------:R-:W-:-:S03]  /*34e0*/  LOP3.LUT R13, R7, 0xba, RZ, 0xfc, !PT ;  /* 0x000000ba070d7812 */ /* 0x000fc600078efcff */
[----:B------:R-:W-:Y:S01]  /*34f0*/  IMAD.MOV R4, RZ, RZ, -R4 ;  /* 0x000000ffff047224 */ /* 0x000fe200078e0a04 */
[----:B------:R-:W-:Y:S01]  /*3500*/  IABS R160, R13 ;  /* 0x0000000d00a07213 */ /* 0x000fe20000000000 */
[----:B------:R-:W-:Y:S02]  /*3510*/  IMAD.MOV R8, RZ, RZ, -R8 ;  /* 0x000000ffff087224 */ /* 0x000fe400078e0a08 */
[C---:B------:R-:W-:Y:S02]  /*3520*/  IMAD R136, R5.reuse, R4, R136 ;  /* 0x0000000405887224 */ /* 0x040fe400078e0288 */
[--C-:B------:R-:W-:Y:S01]  /*3530*/  @!P5 IMAD.IADD R134, R134, 0x1, -R5.reuse ;  /* 0x000000018686d824 */ /* 0x100fe200078e0a05 */
[C---:B------:R-:W-:Y:S01]  /*3540*/  ISETP.GT.U32.AND P5, PT, R5.reuse, R132, PT ;  /* 0x000000840500720c */ /* 0x040fe20003fa4070 */
[----:B------:R-:W-:Y:S01]  /*3550*/  @!P6 IMAD.IADD R130, R130, 0x1, -R5 ;  /* 0x000000018282e824 */ /* 0x000fe200078e0a05 */
[C---:B------:R-:W-:Y:S01]  /*3560*/  ISETP.GT.U32.AND P6, PT, R5.reuse, R136, PT ;  /* 0x000000880500720c */ /* 0x040fe20003fc4070 */
[----:B------:R-:W-:-:S02]  /*3570*/  IMAD R138, R5, R8, R138 ;  /* 0x00000008058a7224 */ /* 0x000fc400078e028a */
[----:B------:R-:W-:-:S04]  /*3580*/  IMAD.HI.U32 R8, R6, R142, RZ ;  /* 0x0000008e06087227 */ /* 0x000fc800078e00ff */
[----:B------:R-:W-:Y:S02]  /*3590*/  IMAD.MOV R8, RZ, RZ, -R8 ;  /* 0x000000ffff087224 */ /* 0x000fe400078e0a08 */
[----:B------:R-:W-:Y:S01]  /*35a0*/  @!P1 IMAD.MOV R128, RZ, RZ, -R128 ;  /* 0x000000ffff809224 */ /* 0x000fe200078e0a80 */
[----:B------:R-:W-:Y:S01]  /*35b0*/  ISETP.GE.AND P1, PT, R10, RZ, PT ;  /* 0x000000ff0a00720c */ /* 0x000fe20003f26270 */
[--C-:B------:R-:W-:Y:S01]  /*35c0*/  @!P5 IMAD.IADD R132, R132, 0x1, -R5.reuse ;  /* 0x000000018484d824 */ /* 0x100fe200078e0a05 */
[C---:B------:R-:W-:Y:S01]  /*35d0*/  ISETP.GT.U32.AND P5, PT, R5.reuse, R138, PT ;  /* 0x0000008a0500720c */ /* 0x040fe20003fa4070 */
[----:B------:R-:W-:Y:S01]  /*35e0*/  IMAD R142, R5, R8, R142 ;  /* 0x00000008058e7224 */ /* 0x000fe200078e028e */
[C---:B------:R-:W-:Y:S01]  /*35f0*/  LOP3.LUT R10, R7.reuse, 0xca, RZ, 0xfc, !PT ;  /* 0x000000ca070a7812 */ /* 0x040fe200078efcff */
[----:B------:R-:W-:Y:S01]  /*3600*/  @!P6 IMAD.IADD R136, R136, 0x1, -R5 ;  /* 0x000000018888e824 */ /* 0x000fe200078e0a05 */
[----:B------:R-:W-:Y:S01]  /*3610*/  LOP3.LUT R8, R7, 0xc8, RZ, 0xfc, !PT ;  /* 0x000000c807087812 */ /* 0x000fe200078efcff */
[----:B------:R-:W-:Y:S01]  /*3620*/  @!P0 IMAD.MOV R130, RZ, RZ, -R130 ;  /* 0x000000ffff828224 */ /* 0x000fe200078e0a82 */
[----:B------:R-:W-:Y:S01]  /*3630*/  IABS R144, R10 ;  /* 0x0000000a00907213 */ /* 0x000fe20000000000 */
[----:B------:R-:W-:Y:S01]  /*3640*/  @!P4 IMAD.MOV R132, RZ, RZ, -R132 ;  /* 0x000000ffff84c224 */ /* 0x000fe200078e0a84 */
[C---:B------:R-:W-:Y:S01]  /*3650*/  ISETP.GT.U32.AND P0, PT, R5.reuse, R136, PT ;  /* 0x000000880500720c */ /* 0x040fe20003f04070 */
[----:B------:R-:W-:Y:S01]  /*3660*/  IMAD.HI.U32 R4, R6, R140, RZ ;  /* 0x0000008c06047227 */ /* 0x000fe200078e00ff */
[----:B------:R-:W-:-:S02]  /*3670*/  ISETP.GT.U32.AND P4, PT, R5, R142, PT ;  /* 0x0000008e0500720c */ /* 0x000fc40003f84070 */
[----:B------:R-:W-:Y:S01]  /*3680*/  IABS R146, R8 ;  /* 0x0000000800927213 */ /* 0x000fe20000000000 */
[----:B------:R-:W-:Y:S02]  /*3690*/  IMAD.MOV R4, RZ, RZ, -R4 ;  /* 0x000000ffff047224 */ /* 0x000fe400078e0a04 */
[--C-:B------:R-:W-:Y:S02]  /*36a0*/  @!P5 IMAD.IADD R138, R138, 0x1, -R5.reuse ;  /* 0x000000018a8ad824 */ /* 0x100fe400078e0a05 */
[C---:B------:R-:W-:Y:S02]  /*36b0*/  IMAD R140, R5.reuse, R4, R140 ;  /* 0x00000004058c7224 */ /* 0x040fe400078e028c */
[----:B------:R-:W-:Y:S01]  /*36c0*/  IMAD.HI.U32 R4, R6, R144, RZ ;  /* 0x0000009006047227 */ /* 0x000fe200078e00ff */
[C---:B------:R-:W-:Y:S02]  /*36d0*/  ISETP.GT.U32.AND P5, PT, R5.reuse, R138, PT ;  /* 0x0000008a0500720c */ /* 0x040fe40003fa4070 */
[----:B------:R-:W-:Y:S01]  /*36e0*/  ISETP.GT.U32.AND P6, PT, R5, R140, PT ;  /* 0x0000008c0500720c */ /* 0x000fe20003fc4070 */
[--C-:B------:R-:W-:Y:S01]  /*36f0*/  @!P0 IMAD.IADD R136, R136, 0x1, -R5.reuse ;  /* 0x0000000188888824 */ /* 0x100fe200078e0a05 */
[----:B------:R-:W-:Y:S01]  /*3700*/  ISETP.GE.AND P0, PT, R15, RZ, PT ;  /* 0x000000ff0f00720c */ /* 0x000fe20003f06270 */
[----:B------:R-:W-:Y:S01]  /*3710*/  @!P4 IMAD.IADD R142, R142, 0x1, -R5 ;  /* 0x000000018e8ec824 */ /* 0x000fe200078e0a05 */
[----:B------:R-:W-:Y:S01]  /*3720*/  ISETP.GE.AND P4, PT, R10, RZ, PT ;  /* 0x000000ff0a00720c */ /* 0x000fe20003f86270 */
[----:B------:R-:W-:Y:S01]  /*3730*/  IMAD.MOV R4, RZ, RZ, -R4 ;  /* 0x000000ffff047224 */ /* 0x000fe200078e0a04 */
[----:B------:R-:W-:Y:S01]  /*3740*/  LOP3.LUT R10, R7, 0xc2, RZ, 0xfc, !PT ;  /* 0x000000c2070a7812 */ /* 0x000fe200078efcff */
[----:B------:R-:W-:Y:S01]  /*3750*/  @!P1 IMAD.MOV R136, RZ, RZ, -R136 ;  /* 0x000000ffff889224 */ /* 0x000fe200078e0a88 */
[C---:B------:R-:W-:Y:S01]  /*3760*/  ISETP.GT.U32.AND P1, PT, R5.reuse, R142, PT ;  /* 0x0000008e0500720c */ /* 0x040fe20003f24070 */
[----:B------:R-:W-:Y:S01]  /*3770*/  IMAD R144, R5, R4, R144 ;  /* 0x0000000405907224 */ /* 0x000fe200078e0290 */
[----:B------:R-:W-:Y:S01]  /*3780*/  IABS R152, R10 ;  /* 0x0000000a00987213 */ /* 0x000fe20000000000 */
[----:B------:R-:W-:Y:S01]  /*3790*/  IMAD.HI.U32 R4, R6, R146, RZ ;  /* 0x0000009206047227 */ /* 0x000fe200078e00ff */
[----:B------:R-:W-:-:S03]  /*37a0*/  LOP3.LUT R15, R7, 0xb6, RZ, 0xfc, !PT ;  /* 0x000000b6070f7812 */ /* 0x000fc600078efcff */
[----:B------:R-:W-:Y:S01]  /*37b0*/  @!P2 IMAD.MOV R126, RZ, RZ, -R126 ;  /* 0x000000ffff7ea224 */ /* 0x000fe200078e0a7e */
[C---:B------:R-:W-:Y:S01]  /*37c0*/  ISETP.GT.U32.AND P2, PT, R5.reuse, R134, PT ;  /* 0x000000860500720c */ /* 0x040fe20003f44070 */
[----:B------:R-:W-:Y:S01]  /*37d0*/  IMAD.MOV R4, RZ, RZ, -R4 ;  /* 0x000000ffff047224 */ /* 0x000fe200078e0a04 */
[----:B------:R-:W-:Y:S01]  /*37e0*/  IABS R164, R15 ;  /* 0x0000000f00a47213 */ /* 0x000fe20000000000 */
[--C-:B------:R-:W-:Y:S01]  /*37f0*/  @!P5 IMAD.IADD R138, R138, 0x1, -R5.reuse ;  /* 0x000000018a8ad824 */ /* 0x100fe200078e0a05 */
[C---:B------:R-:W-:Y:S01]  /*3800*/  ISETP.GT.U32.AND P5, PT, R5.reuse, R144, PT ;  /* 0x000000900500720c */ /* 0x040fe20003fa4070 */
[----:B------:R-:W-:Y:S01]  /*3810*/  IMAD R146, R5, R4, R146 ;  /* 0x0000000405927224 */ /* 0x000fe200078e0292 */
[----:B------:R-:W-:Y:S01]  /*3820*/  LOP3.LUT R4, R7, 0xc6, RZ, 0xfc, !PT ;  /* 0x000000c607047812 */ /* 0x000fe200078efcff */
[--C-:B------:R-:W-:Y:S02]  /*3830*/  @!P6 IMAD.IADD R140, R140, 0x1, -R5.reuse ;  /* 0x000000018c8ce824 */ /* 0x100fe400078e0a05 */
[----:B------:R-:W-:Y:S01]  /*3840*/  @!P1 IMAD.IADD R142, R142, 0x1, -R5 ;  /* 0x000000018e8e9824 */ /* 0x000fe200078e0a05 */
[----:B------:R-:W-:-:S02]  /*3850*/  ISETP.GT.U32.AND P1, PT, R5, R146, PT ;  /* 0x000000920500720c */ /* 0x000fc40003f24070 */
[----:B------:R-:W-:Y:S01]  /*3860*/  ISETP.GT.U32.AND P6, PT, R5, R140, PT ;  /* 0x0000008c0500720c */ /* 0x000fe20003fc4070 */
[--C-:B------:R-:W-:Y:S01]  /*3870*/  @!P2 IMAD.IADD R134, R134, 0x1, -R5.reuse ;  /* 0x000000018686a824 */ /* 0x100fe200078e0a05 */
[----:B------:R-:W-:Y:S01]  /*3880*/  ISETP.GE.AND P2, PT, R11, RZ, PT ;  /* 0x000000ff0b00720c */ /* 0x000fe20003f46270 */
[----:B------:R-:W-:Y:S01]  /*3890*/  @!P0 IMAD.MOV R142, RZ, RZ, -R142 ;  /* 0x000000ffff8e8224 */ /* 0x000fe200078e0a8e */
[----:B------:R-:W-:Y:S01]  /*38a0*/  IABS R148, R4 ;  /* 0x0000000400947213 */ /* 0x000fe20000000000 */
[----:B------:R-:W-:Y:S01]  /*38b0*/  @!P3 IMAD.MOV R134, RZ, RZ, -R134 ;  /* 0x000000ffff86b224 */ /* 0x000fe200078e0a86 */
[----:B------:R-:W-:Y:S01]  /*38c0*/  ISETP.GE.AND P3, PT, R14, RZ, PT ;  /* 0x000000ff0e00720c */ /* 0x000fe20003f66270 */
[--C-:B------:R-:W-:Y:S01]  /*38d0*/  @!P5 IMAD.IADD R144, R144, 0x1, -R5.reuse ;  /* 0x000000019090d824 */ /* 0x100fe200078e0a05 */
[----:B------:R-:W-:Y:S02]  /*38e0*/  ISETP.GE.AND P0, PT, R10, RZ, PT ;  /* 0x000000ff0a00720c */ /* 0x000fe40003f06270 */
[----:B------:R-:W-:Y:S01]  /*38f0*/  LOP3.LUT R11, R7, 0xc0, RZ, 0xfc, !PT ;  /* 0x000000c0070b7812 */ /* 0x000fe200078efcff */
[--C-:B------:R-:W-:Y:S01]  /*3900*/  @!P1 IMAD.IADD R146, R146, 0x1, -R5.reuse ;  /* 0x0000000192929824 */ /* 0x100fe200078e0a05 */
[----:B------:R-:W-:Y:S01]  /*3910*/  ISETP.GT.U32.AND P5, PT, R5, R144, PT ;  /* 0x000000900500720c */ /* 0x000fe20003fa4070 */
[----:B------:R-:W-:Y:S01]  /*3920*/  @!P6 IMAD.IADD R140, R140, 0x1, -R5 ;  /* 0x000000018c8ce824 */ /* 0x000fe200078e0a05 */
[----:B------:R-:W-:Y:S01]  /*3930*/  ISETP.GE.AND P6, PT, R8, RZ, PT ;  /* 0x000000ff0800720c */ /* 0x000fe20003fc6270 */
[----:B------:R-:W-:Y:S01]  /*3940*/  @!P2 IMAD.MOV R138, RZ, RZ, -R138 ;  /* 0x000000ffff8aa224 */ /* 0x000fe200078e0a8a */
[----:B------:R-:W-:-:S02]  /*3950*/  LOP3.LUT R8, R7, 0xc4, RZ, 0xfc, !PT ;  /* 0x000000c407087812 */ /* 0x000fc400078efcff */
[----:B------:R-:W-:Y:S01]  /*3960*/  ISETP.GE.AND P2, PT, R4, RZ, PT ;  /* 0x000000ff0400720c */ /* 0x000fe20003f46270 */
[----:B------:R-:W-:Y:S01]  /*3970*/  IMAD.HI.U32 R4, R6, R148, RZ ;  /* 0x0000009406047227 */ /* 0x000fe200078e00ff */
[----:B------:R-:W-:Y:S02]  /*3980*/  ISETP.GT.U32.AND P1, PT, R5, R146, PT ;  /* 0x000000920500720c */ /* 0x000fe40003f24070 */
[----:B------:R-:W-:Y:S01]  /*3990*/  IABS R150, R8 ;  /* 0x0000000800967213 */ /* 0x000fe20000000000 */
[----:B------:R-:W-:Y:S01]  /*39a0*/  @!P3 IMAD.MOV R140, RZ, RZ, -R140 ;  /* 0x000000ffff8cb224 */ /* 0x000fe200078e0a8c */
[----:B------:R-:W-:Y:S01]  /*39b0*/  ISETP.GE.AND P3, PT, R8, RZ, PT ;  /* 0x000000ff0800720c */ /* 0x000fe20003f66270 */
[----:B------:R-:W-:Y:S01]  /*39c0*/  IMAD.MOV R10, RZ, RZ, -R4 ;  /* 0x000000ffff0a7224 */ /* 0x000fe200078e0a04 */
[----:B------:R-:W-:Y:S01]  /*39d0*/  IABS R154, R11 ;  /* 0x0000000b009a7213 */ /* 0x000fe20000000000 */
[----:B------:R-:W-:Y:S01]  /*39e0*/  IMAD.HI.U32 R8, R6, R152, RZ ;  /* 0x0000009806087227 */ /* 0x000fe200078e00ff */
[----:B------:R-:W-:-:S03]  /*39f0*/  LOP3.LUT R14, R7, 0xb8, RZ, 0xfc, !PT ;  /* 0x000000b8070e7812 */ /* 0x000fc600078efcff */
[--C-:B------:R-:W-:Y:S01]  /*3a00*/  @!P5 IMAD.IADD R144, R144, 0x1, -R5.reuse ;  /* 0x000000019090d824 */ /* 0x100fe200078e0a05 */
[----:B------:R-:W-:Y:S01]  /*3a10*/  ISETP.GE.AND P5, PT, R11, RZ, PT ;  /* 0x000000ff0b00720c */ /* 0x000fe20003fa6270 */
[----:B------:R-:W-:Y:S01]  /*3a20*/  IMAD R148, R5, R10, R148 ;  /* 0x0000000a05947224 */ /* 0x000fe200078e0294 */
[----:B------:R-:W-:Y:S01]  /*3a30*/  LOP3.LUT R11, R7, 0xbc, RZ, 0xfc, !PT ;  /* 0x000000bc070b7812 */ /* 0x000fe200078efcff */
[----:B------:R-:W-:Y:S01]  /*3a40*/  IMAD.MOV R8, RZ, RZ, -R8 ;  /* 0x000000ffff087224 */ /* 0x000fe200078e0a08 */
[----:B------:R-:W-:Y:S01]  /*3a50*/  IABS R162, R14 ;  /* 0x0000000e00a27213 */ /* 0x000fe20000000000 */
[----:B------:R-:W-:Y:S01]  /*3a60*/  @!P4 IMAD.MOV R144, RZ, RZ, -R144 ;  /* 0x000000ffff90c224 */ /* 0x000fe200078e0a90 */
[C---:B------:R-:W-:Y:S01]  /*3a70*/  ISETP.GT.U32.AND P4, PT, R5.reuse, R148, PT ;  /* 0x000000940500720c */ /* 0x040fe20003f84070 */
[----:B------:R-:W-:Y:S01]  /*3a80*/  @!P1 IMAD.IADD R146, R146, 0x1, -R5 ;  /* 0x0000000192929824 */ /* 0x000fe200078e0a05 */
[----:B------:R-:W-:Y:S01]  /*3a90*/  IABS R158, R11 ;  /* 0x0000000b009e7213 */ /* 0x000fe20000000000 */
[----:B------:R-:W-:-:S02]  /*3aa0*/  IMAD R152, R5, R8, R152 ;  /* 0x0000000805987224 */ /* 0x000fc400078e0298 */
[----:B------:R-:W-:Y:S02]  /*3ab0*/  @!P6 IMAD.MOV R146, RZ, RZ, -R146 ;  /* 0x000000ffff92e224 */ /* 0x000fe400078e0a92 */
[----:B------:R-:W-:Y:S01]  /*3ac0*/  IMAD.HI.U32 R4, R6, R150, RZ ;  /* 0x0000009606047227 */ /* 0x000fe200078e00ff */
[----:B------:R-:W-:-:S03]  /*3ad0*/  ISETP.GT.U32.AND P6, PT, R5, R152, PT ;  /* 0x000000980500720c */ /* 0x000fc60003fc4070 */
[----:B------:R-:W-:Y:S02]  /*3ae0*/  IMAD.MOV R10, RZ, RZ, -R4 ;  /* 0x000000ffff0a7224 */ /* 0x000fe400078e0a04 */
[--C-:B------:R-:W-:Y:S02]  /*3af0*/  @!P4 IMAD.IADD R148, R148, 0x1, -R5.reuse ;  /* 0x000000019494c824 */ /* 0x100fe400078e0a05 */
[----:B------:R-:W-:Y:S01]  /*3b00*/  IMAD R150, R5, R10, R150 ;  /* 0x0000000a05967224 */ /* 0x000fe200078e0296 */
[----:B------:R-:W-:Y:S01]  /*3b10*/  LOP3.LUT R10, R7, 0xbe, RZ, 0xfc, !PT ;  /* 0x000000be070a7812 */ /* 0x000fe200078efcff */
[----:B------:R-:W-:Y:S01]  /*3b20*/  IMAD.HI.U32 R4, R6, R154, RZ ;  /* 0x0000009a06047227 */ /* 0x000fe200078e00ff */
[C---:B------:R-:W-:Y:S02]  /*3b30*/  ISETP.GT.U32.AND P4, PT, R5.reuse, R148, PT ;  /* 0x000000940500720c */ /* 0x040fe40003f84070 */
[----:B------:R-:W-:Y:S01]  /*3b40*/  ISETP.GT.U32.AND P1, PT, R5, R150, PT ;  /* 0x000000960500720c */ /* 0x000fe20003f24070 */
[----:B------:R-:W-:Y:S01]  /*3b50*/  @!P6 IMAD.IADD R152, R152, 0x1, -R5 ;  /* 0x000000019898e824 */ /* 0x000fe200078e0a05 */
[----:B------:R-:W-:Y:S01]  /*3b60*/  IABS R156, R10 ;  /* 0x0000000a009c7213 */ /* 0x000fe20000000000 */
[----:B------:R-:W-:-:S02]  /*3b70*/  IMAD.MOV R4, RZ, RZ, -R4 ;  /* 0x000000ffff047224 */ /* 0x000fc400078e0a04 */
[----:B------:R-:W-:Y:S01]  /*3b80*/  IMAD.HI.U32 R8, R6, R158, RZ ;  /* 0x0000009e06087227 */ /* 0x000fe200078e00ff */
[----:B------:R-:W-:-:S03]  /*3b90*/  ISETP.GT.U32.AND P6, PT, R5, R152, PT ;  /* 0x000000980500720c */ /* 0x000fc60003fc4070 */
[C---:B------:R-:W-:Y:S02]  /*3ba0*/  IMAD R154, R5.reuse, R4, R154 ;  /* 0x00000004059a7224 */ /* 0x040fe400078e029a */
[----:B------:R-:W-:Y:S02]  /*3bb0*/  IMAD.MOV R8, RZ, RZ, -R8 ;  /* 0x000000ffff087224 */ /* 0x000fe400078e0a08 */
[--C-:B------:R-:W-:Y:S02]  /*3bc0*/  @!P1 IMAD.IADD R150, R150, 0x1, -R5.reuse ;  /* 0x0000000196969824 */ /* 0x100fe400078e0a05 */
[--C-:B------:R-:W-:Y:S01]  /*3bd0*/  @!P4 IMAD.IADD R148, R148, 0x1, -R5.reuse ;  /* 0x000000019494c824 */ /* 0x100fe200078e0a05 */
[C---:B------:R-:W-:Y:S01]  /*3be0*/  ISETP.GT.U32.AND P4, PT, R5.reuse, R154, PT ;  /* 0x0000009a0500720c */ /* 0x040fe20003f84070 */
[C---:B------:R-:W-:Y:S01]  /*3bf0*/  IMAD R158, R5.reuse, R8, R158 ;  /* 0x00000008059e7224 */ /* 0x040fe200078e029e */
[----:B------:R-:W-:Y:S01]  /*3c00*/  ISETP.GT.U32.AND P1, PT, R5, R150, PT ;  /* 0x000000960500720c */ /* 0x000fe20003f24070 */
[----:B------:R-:W-:-:S02]  /*3c10*/  @!P6 IMAD.IADD R152, R152, 0x1, -R5 ;  /* 0x000000019898e824 */ /* 0x000fc400078e0a05 */
[----:B------:R-:W-:Y:S01]  /*3c20*/  IMAD.HI.U32 R4, R6, R156, RZ ;  /* 0x0000009c06047227 */ /* 0x000fe200078e00ff */
[----:B------:R-:W-:-:S03]  /*3c30*/  ISETP.GT.U32.AND P6, PT, R5, R158, PT ;  /* 0x0000009e0500720c */ /* 0x000fc60003fc4070 */
[----:B------:R-:W-:Y:S02]  /*3c40*/  IMAD.MOV R4, RZ, RZ, -R4 ;  /* 0x000000ffff047224 */ /* 0x000fe400078e0a04 */
[----:B------:R-:W-:Y:S02]  /*3c50*/  @!P2 IMAD.MOV R148, RZ, RZ, -R148 ;  /* 0x000000ffff94a224 */ /* 0x000fe400078e0a94 */
[----:B------:R-:W-:Y:S02]  /*3c60*/  IMAD R156, R5, R4, R156 ;  /* 0x00000004059c7224 */ /* 0x000fe400078e029c */
[--C-:B------:R-:W-:Y:S01]  /*3c70*/  @!P4 IMAD.IADD R154, R154, 0x1, -R5.reuse ;  /* 0x000000019a9ac824 */ /* 0x100fe200078e0a05 */
[----:B------:R-:W-:Y:S01]  /*3c80*/  ISETP.GE.AND P4, PT, R10, RZ, PT ;  /* 0x000000ff0a00720c */ /* 0x000fe20003f86270 */
[----:B------:R-:W-:Y:S01]  /*3c90*/  IMAD.HI.U32 R4, R6, R160, RZ ;  /* 0x000000a006047227 */ /* 0x000fe200078e00ff */
[----:B------:R-:W-:Y:S02]  /*3ca0*/  LOP3.LUT R10, R7, 0xb4, RZ, 0xfc, !PT ;  /* 0x000000b4070a7812 */ /* 0x000fe400078efcff */
[C---:B------:R-:W-:Y:S01]  /*3cb0*/  ISETP.GT.U32.AND P2, PT, R5.reuse, R154, PT ;  /* 0x0000009a0500720c */ /* 0x040fe20003f44070 */
[--C-:B------:R-:W-:Y:S01]  /*3cc0*/  @!P1 IMAD.IADD R150, R150, 0x1, -R5.reuse ;  /* 0x0000000196969824 */ /* 0x100fe200078e0a05 */
[----:B------:R-:W-:Y:S01]  /*3cd0*/  ISETP.GT.U32.AND P1, PT, R5, R156, PT ;  /* 0x0000009c0500720c */ /* 0x000fe20003f24070 */
[----:B------:R-:W-:Y:S01]  /*3ce0*/  @!P6 IMAD.IADD R158, R158, 0x1, -R5 ;  /* 0x000000019e9ee824 */ /* 0x000fe200078e0a05 */
[----:B------:R-:W-:Y:S01]  /*3cf0*/  IABS R168, R10 ;  /* 0x0000000a00a87213 */ /* 0x000fe20000000000 */
[----:B------:R-:W-:-:S02]  /*3d00*/  IMAD.MOV R4, RZ, RZ, -R4 ;  /* 0x000000ffff047224 */ /* 0x000fc400078e0a04 */
[----:B------:R-:W-:Y:S01]  /*3d10*/  IMAD.HI.U32 R8, R6, R162, RZ ;  /* 0x000000a206087227 */ /* 0x000fe200078e00ff */
[----:B------:R-:W-:-:S03]  /*3d20*/  ISETP.GT.U32.AND P6, PT, R5, R158, PT ;  /* 0x0000009e0500720c */ /* 0x000fc60003fc4070 */
[----:B------:R-:W-:Y:S02]  /*3d30*/  IMAD R160, R5, R4, R160 ;  /* 0x0000000405a07224 */ /* 0x000fe400078e02a0 */
[----:B------:R-:W-:-:S04]  /*3d40*/  IMAD.HI.U32 R4, R6, R164, RZ ;  /* 0x000000a406047227 */ /* 0x000fc800078e00ff */
[----:B------:R-:W-:Y:S02]  /*3d50*/  IMAD.MOV R8, RZ, RZ, -R8 ;  /* 0x000000ffff087224 */ /* 0x000fe400078e0a08 */
[----:B------:R-:W-:Y:S02]  /*3d60*/  IMAD.MOV R4, RZ, RZ, -R4 ;  /* 0x000000ffff047224 */ /* 0x000fe400078e0a04 */
[--C-:B------:R-:W-:Y:S01]  /*3d70*/  @!P1 IMAD.IADD R156, R156, 0x1, -R5.reuse ;  /* 0x000000019c9c9824 */ /* 0x100fe200078e0a05 */
[----:B------:R-:W-:Y:S01]  /*3d80*/  ISETP.GE.AND P1, PT, R11, RZ, PT ;  /* 0x000000ff0b00720c */ /* 0x000fe20003f26270 */
[----:B------:R-:W-:Y:S01]  /*3d90*/  IMAD R162, R5, R8, R162 ;  /* 0x0000000805a27224 */ /* 0x000fe200078e02a2 */
[----:B------:R-:W-:Y:S01]  /*3da0*/  LOP3.LUT R11, R7, 0xb2, RZ, 0xfc, !PT ;  /* 0x000000b2070b7812 */ /* 0x000fe200078efcff */
[--C-:B------:R-:W-:Y:S01]  /*3db0*/  @!P2 IMAD.IADD R154, R154, 0x1, -R5.reuse ;  /* 0x000000019a9aa824 */ /* 0x100fe200078e0a05 */
[C---:B------:R-:W-:Y:S01]  /*3dc0*/  ISETP.GT.U32.AND P2, PT, R5.reuse, R160, PT ;  /* 0x000000a00500720c */ /* 0x040fe20003f44070 */
[C---:B------:R-:W-:Y:S01]  /*3dd0*/  IMAD R164, R5.reuse, R4, R164 ;  /* 0x0000000405a47224 */ /* 0x040fe200078e02a4 */
[----:B------:R-:W-:Y:S01]  /*3de0*/  IABS R166, R11 ;  /* 0x0000000b00a67213 */ /* 0x000fe20000000000 */
[----:B------:R-:W-:Y:S01]  /*3df0*/  @!P3 IMAD.MOV R150, RZ, RZ, -R150 ;  /* 0x000000ffff96b224 */ /* 0x000fe200078e0a96 */
[C---:B------:R-:W-:Y:S01]  /*3e00*/  ISETP.GT.U32.AND P3, PT, R5.reuse, R156, PT ;  /* 0x0000009c0500720c */ /* 0x040fe20003f64070 */
[----:B------:R-:W-:Y:S01]  /*3e10*/  @!P5 IMAD.MOV R154, RZ, RZ, -R154 ;  /* 0x000000ffff9ad224 */ /* 0x000fe200078e0a9a */
[C---:B------:R-:W-:Y:S01]  /*3e20*/  ISETP.GT.U32.AND P5, PT, R5.reuse, R162, PT ;  /* 0x000000a20500720c */ /* 0x040fe20003fa4070 */
[----:B------:R-:W-:Y:S01]  /*3e30*/  @!P6 IMAD.IADD R158, R158, 0x1, -R5 ;  /* 0x000000019e9ee824 */ /* 0x000fe200078e0a05 */
[----:B------:R-:W-:Y:S01]  /*3e40*/  ISETP.GT.U32.AND P6, PT, R5, R164, PT ;  /* 0x000000a40500720c */ /* 0x000fe20003fc4070 */
[----:B------:R-:W-:-:S04]  /*3e50*/  IMAD.HI.U32 R4, R6, R168, RZ ;  /* 0x000000a806047227 */ /* 0x000fc800078e00ff */
[--C-:B------:R-:W-:Y:S01]  /*3e60*/  @!P2 IMAD.IADD R160, R160, 0x1, -R5.reuse ;  /* 0x00000001a0a0a824 */ /* 0x100fe200078e0a05 */
[----:B------:R-:W-:Y:S01]  /*3e70*/  ISETP.GE.AND P2, PT, R15, RZ, PT ;  /* 0x000000ff0f00720c */ /* 0x000fe20003f46270 */
[----:B------:R-:W-:Y:S01]  /*3e80*/  IMAD.MOV R8, RZ, RZ, -R4 ;  /* 0x000000ffff087224 */ /* 0x000fe200078e0a04 */
[----:B------:R-:W-:Y:S01]  /*3e90*/  LOP3.LUT R15, R7, 0x9c, RZ, 0xfc, !PT ;  /* 0x0000009c070f7812 */ /* 0x000fe200078efcff */
[--C-:B------:R-:W-:Y:S01]  /*3ea0*/  @!P3 IMAD.IADD R156, R156, 0x1, -R5.reuse ;  /* 0x000000019c9cb824 */ /* 0x100fe200078e0a05 */
[----:B------:R-:W-:Y:S01]  /*3eb0*/  ISETP.GE.AND P3, PT, R14, RZ, PT ;  /* 0x000000ff0e00720c */ /* 0x000fe20003f66270 */
[--C-:B------:R-:W-:Y:S01]  /*3ec0*/  @!P5 IMAD.IADD R162, R162, 0x1, -R5.reuse ;  /* 0x00000001a2a2d824 */ /* 0x100fe200078e0a05 */
[----:B------:R-:W-:Y:S01]  /*3ed0*/  ISETP.GT.U32.AND P5, PT, R5, R160, PT ;  /* 0x000000a00500720c */ /* 0x000fe20003fa4070 */
[----:B------:R-:W-:Y:S01]  /*3ee0*/  @!P6 IMAD.IADD R164, R164, 0x1, -R5 ;  /* 0x00000001a4a4e824 */ /* 0x000fe200078e0a05 */
[----:B------:R-:W-:Y:S01]  /*3ef0*/  LOP3.LUT R14, R7, 0xae, RZ, 0xfc, !PT ;  /* 0x000000ae070e7812 */ /* 0x000fe200078efcff */
[----:B------:R-:W-:Y:S01]  /*3f00*/  @!P4 IMAD.MOV R156, RZ, RZ, -R156 ;  /* 0x000000ffff9cc224 */ /* 0x000fe200078e0a9c */
[C---:B------:R-:W-:Y:S01]  /*3f10*/  ISETP.GT.U32.AND P6, PT, R5.reuse, R162, PT ;  /* 0x000000a20500720c */ /* 0x040fe20003fc4070 */
[----:B------:R-:W-:Y:S01]  /*3f20*/  IMAD.HI.U32 R4, R6, R166, RZ ;  /* 0x000000a606047227 */ /* 0x000fe200078e00ff */
[----:B------:R-:W-:-:S02]  /*3f30*/  ISETP.GT.U32.AND P4, PT, R5, R164, PT ;  /* 0x000000a40500720c */ /* 0x000fc40003f84070 */
[----:B------:R-:W-:Y:S01]  /*3f40*/  IABS R172, R14 ;  /* 0x0000000e00ac7213 */ /* 0x000fe20000000000 */
[C---:B------:R-:W-:Y:S01]  /*3f50*/  IMAD R168, R5.reuse, R8, R168 ;  /* 0x0000000805a87224 */ /* 0x040fe200078e02a8 */
[----:B------:R-:W-:Y:S01]  /*3f60*/  IABS R190, R15 ;  /* 0x0000000f00be7213 */ /* 0x000fe20000000000 */
[----:B------:R-:W-:Y:S02]  /*3f70*/  IMAD.MOV R4, RZ, RZ, -R4 ;  /* 0x000000ffff047224 */ /* 0x000fe400078e0a04 */
[--C-:B------:R-:W-:Y:S01]  /*3f80*/  @!P5 IMAD.IADD R160, R160, 0x1, -R5.reuse ;  /* 0x00000001a0a0d824 */ /* 0x100fe200078e0a05 */
[C---:B------:R-:W-:Y:S01]  /*3f90*/  ISETP.GT.U32.AND P5, PT, R5.reuse, R168, PT ;  /* 0x000000a80500720c */ /* 0x040fe20003fa4070 */
[----:B------:R-:W-:Y:S02]  /*3fa0*/  IMAD R166, R5, R4, R166 ;  /* 0x0000000405a67224 */ /* 0x000fe400078e02a6 */
[----:B------:R-:W-:Y:S01]  /*3fb0*/  @!P0 IMAD.MOV R152, RZ, RZ, -R152 ;  /* 0x000000ffff988224 */ /* 0x000fe200078e0a98 */
[----:B------:R-:W-:Y:S01]  /*3fc0*/  ISETP.GE.AND P0, PT, R13, RZ, PT ;  /* 0x000000ff0d00720c */ /* 0x000fe20003f06270 */
[--C-:B------:R-:W-:Y:S01]  /*3fd0*/  @!P4 IMAD.IADD R164, R164, 0x1, -R5.reuse ;  /* 0x00000001a4a4c824 */ /* 0x100fe200078e0a05 */
[----:B------:R-:W-:Y:S01]  /*3fe0*/  ISETP.GT.U32.AND P4, PT, R5, R166, PT ;  /* 0x000000a60500720c */ /* 0x000fe20003f84070 */
[----:B------:R-:W-:Y:S01]  /*3ff0*/  @!P6 IMAD.IADD R162, R162, 0x1, -R5 ;  /* 0x00000001a2a2e824 */ /* 0x000fe200078e0a05 */
[----:B------:R-:W-:Y:S01]  /*4000*/  LOP3.LUT R13, R7, 0xb0, RZ, 0xfc, !PT ;  /* 0x000000b0070d7812 */ /* 0x000fe200078efcff */
[----:B------:R-:W-:Y:S01]  /*4010*/  IMAD.HI.U32 R8, R6, R172, RZ ;  /* 0x000000ac06087227 */ /* 0x000fe200078e00ff */
[----:B------:R-:W-:-:S02]  /*4020*/  ISETP.GE.AND P6, PT, R10, RZ, PT ;  /* 0x000000ff0a00720c */ /* 0x000fc40003fc6270 */
[----:B------:R-:W-:Y:S01]  /*4030*/  IABS R170, R13 ;  /* 0x0000000d00aa7213 */ /* 0x000fe20000000000 */
[--C-:B------:R-:W-:Y:S01]  /*4040*/  @!P5 IMAD.IADD R168, R168, 0x1, -R5.reuse ;  /* 0x00000001a8a8d824 */ /* 0x100fe200078e0a05 */
[----:B------:R-:W-:Y:S01]  /*4050*/  LOP3.LUT R10, R7, 0xac, RZ, 0xfc, !PT ;  /* 0x000000ac070a7812 */ /* 0x000fe200078efcff */
[----:B------:R-:W-:Y:S01]  /*4060*/  IMAD.MOV R8, RZ, RZ, -R8 ;  /* 0x000000ffff087224 */ /* 0x000fe200078e0a08 */
[----:B------:R-:W-:Y:S01]  /*4070*/  ISETP.GE.AND P5, PT, R11, RZ, PT ;  /* 0x000000ff0b00720c */ /* 0x000fe20003fa6270 */
[----:B------:R-:W-:Y:S01]  /*4080*/  IMAD.HI.U32 R4, R6, R170, RZ ;  /* 0x000000aa06047227 */ /* 0x000fe200078e00ff */
[----:B------:R-:W-:Y:S02]  /*4090*/  LOP3.LUT R11, R7, 0xaa, RZ, 0xfc, !PT ;  /* 0x000000aa070b7812 */ /* 0x000fe400078efcff */
[----:B------:R-:W-:Y:S01]  /*40a0*/  IABS R174, R10 ;  /* 0x0000000a00ae7213 */ /* 0x000fe20000000000 */
[----:B------:R-:W-:Y:S01]  /*40b0*/  @!P4 IMAD.IADD R166, R166, 0x1, -R5 ;  /* 0x00000001a6a6c824 */ /* 0x000fe200078e0a05 */
[C---:B------:R-:W-:Y:S01]  /*40c0*/  ISETP.GT.U32.AND P4, PT, R5.reuse, R168, PT ;  /* 0x000000a80500720c */ /* 0x040fe20003f84070 */
[----:B------:R-:W-:Y:S01]  /*40d0*/  IMAD.MOV R4, RZ, RZ, -R4 ;  /* 0x000000ffff047224 */ /* 0x000fe200078e0a04 */
[----:B------:R-:W-:Y:S01]  /*40e0*/  IABS R176, R11 ;  /* 0x0000000b00b07213 */ /* 0x000fe20000000000 */
[----:B------:R-:W-:-:S02]  /*40f0*/  IMAD R172, R5, R8, R172 ;  /* 0x0000000805ac7224 */ /* 0x000fc400078e02ac */
[----:B------:R-:W-:Y:S01]  /*4100*/  @!P0 IMAD.MOV R160, RZ, RZ, -R160 ;  /* 0x000000ffffa08224 */ /* 0x000fe200078e0aa0 */
[C---:B------:R-:W-:Y:S01]  /*4110*/  ISETP.GT.U32.AND P0, PT, R5.reuse, R166, PT ;  /* 0x000000a60500720c */ /* 0x040fe20003f04070 */
[----:B------:R-:W-:Y:S02]  /*4120*/  IMAD R170, R5, R4, R170 ;  /* 0x0000000405aa7224 */ /* 0x000fe400078e02aa */
[----:B------:R-:W-:-:S04]  /*4130*/  IMAD.HI.U32 R4, R6, R174, RZ ;  /* 0x000000ae06047227 */ /* 0x000fc800078e00ff */
[----:B------:R-:W-:Y:S01]  /*4140*/  @!P3 IMAD.MOV R162, RZ, RZ, -R162 ;  /* 0x000000ffffa2b224 */ /* 0x000fe200078e0aa2 */
[----:B------:R-:W-:Y:S01]  /*4150*/  ISETP.GT.U32.AND P3, PT, R5, R172, PT ;  /* 0x000000ac0500720c */ /* 0x000fe20003f64070 */
[----:B------:R-:W-:-:S04]  /*4160*/  IMAD.HI.U32 R8, R6, R176, RZ ;  /* 0x000000b006087227 */ /* 0x000fc800078e00ff */
[----:B------:R-:W-:Y:S02]  /*4170*/  IMAD.MOV R4, RZ, RZ, -R4 ;  /* 0x000000ffff047224 */ /* 0x000fe400078e0a04 */
[----:B------:R-:W-:Y:S01]  /*4180*/  @!P1 IMAD.MOV R158, RZ, RZ, -R158 ;  /* 0x000000ffff9e9224 */ /* 0x000fe200078e0a9e */
[----:B------:R-:W-:Y:S01]  /*4190*/  ISETP.GT.U32.AND P1, PT, R5, R170, PT ;  /* 0x000000aa0500720c */ /* 0x000fe20003f24070 */
[--C-:B------:R-:W-:Y:S01]  /*41a0*/  @!P4 IMAD.IADD R168, R168, 0x1, -R5.reuse ;  /* 0x00000001a8a8c824 */ /* 0x100fe200078e0a05 */
[----:B------:R-:W-:Y:S01]  /*41b0*/  ISETP.GE.AND P4, PT, R14, RZ, PT ;  /* 0x000000ff0e00720c */ /* 0x000fe20003f86270 */
[----:B------:R-:W-:Y:S01]  /*41c0*/  IMAD.MOV R8, RZ, RZ, -R8 ;  /* 0x000000ffff087224 */ /* 0x000fe200078e0a08 */
[----:B------:R-:W-:Y:S01]  /*41d0*/  LOP3.LUT R14, R7, 0x9e, RZ, 0xfc, !PT ;  /* 0x0000009e070e7812 */ /* 0x000fe200078efcff */
[C---:B------:R-:W-:Y:S02]  /*41e0*/  IMAD R174, R5.reuse, R4, R174 ;  /* 0x0000000405ae7224 */ /* 0x040fe400078e02ae */
[--C-:B------:R-:W-:Y:S01]  /*41f0*/  @!P0 IMAD.IADD R166, R166, 0x1, -R5.reuse ;  /* 0x00000001a6a68824 */ /* 0x100fe200078e0a05 */
[----:B------:R-:W-:Y:S01]  /*4200*/  ISETP.GE.AND P0, PT, R10, RZ, PT ;  /* 0x000000ff0a00720c */ /* 0x000fe20003f06270 */
[----:B------:R-:W-:Y:S01]  /*4210*/  IMAD R176, R5, R8, R176 ;  /* 0x0000000805b07224 */ /* 0x000fe200078e02b0 */
[----:B------:R-:W-:Y:S01]  /*4220*/  LOP3.LUT R8, R7, 0xa8, RZ, 0xfc, !PT ;  /* 0x000000a807087812 */ /* 0x000fe200078efcff */
[----:B------:R-:W-:Y:S01]  /*4230*/  @!P6 IMAD.MOV R168, RZ, RZ, -R168 ;  /* 0x000000ffffa8e224 */ /* 0x000fe200078e0aa8 */
[----:B------:R-:W-:Y:S01]  /*4240*/  ISETP.GT.U32.AND P6, PT, R5, R174, PT ;  /* 0x000000ae0500720c */ /* 0x000fe20003fc4070 */
[--C-:B------:R-:W-:Y:S01]  /*4250*/  @!P3 IMAD.IADD R172, R172, 0x1, -R5.reuse ;  /* 0x00000001acacb824 */ /* 0x100fe200078e0a05 */
[----:B------:R-:W-:Y:S01]  /*4260*/  LOP3.LUT R10, R7, 0xa6, RZ, 0xfc, !PT ;  /* 0x000000a6070a7812 */ /* 0x000fe200078efcff */
[----:B------:R-:W-:Y:S01]  /*4270*/  @!P5 IMAD.MOV R166, RZ, RZ, -R166 ;  /* 0x000000ffffa6d224 */ /* 0x000fe200078e0aa6 */
[C---:B------:R-:W-:Y:S01]  /*4280*/  ISETP.GT.U32.AND P5, PT, R5.reuse, R176, PT ;  /* 0x000000b00500720c */ /* 0x040fe20003fa4070 */
[----:B------:R-:W-:Y:S01]  /*4290*/  @!P1 IMAD.IADD R170, R170, 0x1, -R5 ;  /* 0x00000001aaaa9824 */ /* 0x000fe200078e0a05 */
[----:B------:R-:W-:Y:S01]  /*42a0*/  ISETP.GT.U32.AND P3, PT, R5, R172, PT ;  /* 0x000000ac0500720c */ /* 0x000fe20003f64070 */
[----:B------:R-:W-:Y:S01]  /*42b0*/  @!P2 IMAD.MOV R164, RZ, RZ, -R164 ;  /* 0x000000ffffa4a224 */ /* 0x000fe200078e0aa4 */
[----:B------:R-:W-:-:S02]  /*42c0*/  IABS R178, R8 ;  /* 0x0000000800b27213 */ /* 0x000fc40000000000 */
[----:B------:R-:W-:Y:S02]  /*42d0*/  ISETP.GT.U32.AND P1, PT, R5, R170, PT ;  /* 0x000000aa0500720c */ /* 0x000fe40003f24070 */
[----:B------:R-:W-:Y:S01]  /*42e0*/  IABS R180, R10 ;  /* 0x0000000a00b47213 */ /* 0x000fe20000000000 */
[--C-:B------:R-:W-:Y:S01]  /*42f0*/  @!P6 IMAD.IADD R174, R174, 0x1, -R5.reuse ;  /* 0x00000001aeaee824 */ /* 0x100fe200078e0a05 */
[----:B------:R-:W-:Y:S01]  /*4300*/  ISETP.GE.AND P2, PT, R13, RZ, PT ;  /* 0x000000ff0d00720c */ /* 0x000fe20003f46270 */
[----:B------:R-:W-:Y:S01]  /*4310*/  IMAD.HI.U32 R4, R6, R178, RZ ;  /* 0x000000b206047227 */ /* 0x000fe200078e00ff */
[----:B------:R-:W-:Y:S02]  /*4320*/  IABS R188, R14 ;  /* 0x0000000e00bc7213 */ /* 0x000fe40000000000 */
[----:B------:R-:W-:Y:S01]  /*4330*/  ISETP.GT.U32.AND P6, PT, R5, R174, PT ;  /* 0x000000ae0500720c */ /* 0x000fe20003fc4070 */
[--C-:B------:R-:W-:Y:S01]  /*4340*/  @!P5 IMAD.IADD R176, R176, 0x1, -R5.reuse ;  /* 0x00000001b0b0d824 */ /* 0x100fe200078e0a05 */
[----:B------:R-:W-:Y:S01]  /*4350*/  LOP3.LUT R13, R7, 0xa0, RZ, 0xfc, !PT ;  /* 0x000000a0070d7812 */ /* 0x000fe200078efcff */
[----:B------:R-:W-:Y:S01]  /*4360*/  @!P3 IMAD.IADD R172, R172, 0x1, -R5 ;  /* 0x00000001acacb824 */ /* 0x000fe200078e0a05 */
[----:B------:R-:W-:Y:S01]  /*4370*/  ISETP.GE.AND P3, PT, R8, RZ, PT ;  /* 0x000000ff0800720c */ /* 0x000fe20003f66270 */
[----:B------:R-:W-:Y:S01]  /*4380*/  IMAD.HI.U32 R8, R6, R180, RZ ;  /* 0x000000b406087227 */ /* 0x000fe200078e00ff */
[----:B------:R-:W-:-:S02]  /*4390*/  ISETP.GT.U32.AND P5, PT, R5, R176, PT ;  /* 0x000000b00500720c */ /* 0x000fc40003fa4070 */
[----:B------:R-:W-:Y:S01]  /*43a0*/  IABS R186, R13 ;  /* 0x0000000d00ba7213 */ /* 0x000fe20000000000 */
[----:B------:R-:W-:Y:S02]  /*43b0*/  IMAD.MOV R4, RZ, RZ, -R4 ;  /* 0x000000ffff047224 */ /* 0x000fe400078e0a04 */
[--C-:B------:R-:W-:Y:S01]  /*43c0*/  @!P1 IMAD.IADD R170, R170, 0x1, -R5.reuse ;  /* 0x00000001aaaa9824 */ /* 0x100fe200078e0a05 */
[----:B------:R-:W-:Y:S01]  /*43d0*/  ISETP.GE.AND P1, PT, R11, RZ, PT ;  /* 0x000000ff0b00720c */ /* 0x000fe20003f26270 */
[----:B------:R-:W-:Y:S01]  /*43e0*/  IMAD.MOV R8, RZ, RZ, -R8 ;  /* 0x000000ffff087224 */ /* 0x000fe200078e0a08 */
[----:B------:R-:W-:Y:S01]  /*43f0*/  LOP3.LUT R11, R7, 0xa4, RZ, 0xfc, !PT ;  /* 0x000000a4070b7812 */ /* 0x000fe200078efcff */
[C---:B------:R-:W-:Y:S02]  /*4400*/  IMAD R178, R5.reuse, R4, R178 ;  /* 0x0000000405b27224 */ /* 0x040fe400078e02b2 */
[C---:B------:R-:W-:Y:S01]  /*4410*/  IMAD R180, R5.reuse, R8, R180 ;  /* 0x0000000805b47224 */ /* 0x040fe200078e02b4 */
[----:B------:R-:W-:Y:S01]  /*4420*/  IABS R182, R11 ;  /* 0x0000000b00b67213 */ /* 0x000fe20000000000 */
[--C-:B------:R-:W-:Y:S01]  /*4430*/  @!P6 IMAD.IADD R174, R174, 0x1, -R5.reuse ;  /* 0x00000001aeaee824 */ /* 0x100fe200078e0a05 */
[C---:B------:R-:W-:Y:S01]  /*4440*/  ISETP.GT.U32.AND P6, PT, R5.reuse, R178, PT ;  /* 0x000000b20500720c */ /* 0x040fe20003fc4070 */
[----:B------:R-:W-:Y:S01]  /*4450*/  @!P5 IMAD.IADD R176, R176, 0x1, -R5 ;  /* 0x00000001b0b0d824 */ /* 0x000fe200078e0a05 */
[----:B------:R-:W-:Y:S01]  /*4460*/  ISETP.GT.U32.AND P5, PT, R5, R180, PT ;  /* 0x000000b40500720c */ /* 0x000fe20003fa4070 */
[----:B------:R-:W-:-:S04]  /*4470*/  IMAD.HI.U32 R4, R6, R182, RZ ;  /* 0x000000b606047227 */ /* 0x000fc800078e00ff */
[----:B------:R-:W-:Y:S01]  /*4480*/  @!P2 IMAD.MOV R170, RZ, RZ, -R170 ;  /* 0x000000ffffaaa224 */ /* 0x000fe200078e0aaa */
[----:B------:R-:W-:Y:S01]  /*4490*/  ISETP.GE.AND P2, PT, R10, RZ, PT ;  /* 0x000000ff0a00720c */ /* 0x000fe20003f46270 */
[----:B------:R-:W-:Y:S01]  /*44a0*/  IMAD.MOV R4, RZ, RZ, -R4 ;  /* 0x000000ffff047224 */ /* 0x000fe200078e0a04 */
[----:B------:R-:W-:Y:S01]  /*44b0*/  LOP3.LUT R10, R7, 0xa2, RZ, 0xfc, !PT ;  /* 0x000000a2070a7812 */ /* 0x000fe200078efcff */
[----:B------:R-:W-:-:S03]  /*44c0*/  IMAD.HI.U32 R8, R6, R186, RZ ;  /* 0x000000ba06087227 */ /* 0x000fc600078e00ff */
[----:B------:R-:W-:Y:S01]  /*44d0*/  IABS R184, R10 ;  /* 0x0000000a00b87213 */ /* 0x000fe20000000000 */
[C---:B------:R-:W-:Y:S02]  /*44e0*/  IMAD R182, R5.reuse, R4, R182 ;  /* 0x0000000405b67224 */ /* 0x040fe400078e02b6 */
[--C-:B------:R-:W-:Y:S02]  /*44f0*/  @!P6 IMAD.IADD R178, R178, 0x1, -R5.reuse ;  /* 0x00000001b2b2e824 */ /* 0x100fe400078e0a05 */
[----:B------:R-:W-:Y:S01]  /*4500*/  @!P5 IMAD.IADD R180, R180, 0x1, -R5 ;  /* 0x00000001b4b4d824 */ /* 0x000fe200078e0a05 */
[C---:B------:R-:W-:Y:S01]  /*4510*/  ISETP.GT.U32.AND P6, PT, R5.reuse, R182, PT ;  /* 0x000000b60500720c */ /* 0x040fe20003fc4070 */
[----:B------:R-:W-:Y:S01]  /*4520*/  IMAD.HI.U32 R4, R6, R184, RZ ;  /* 0x000000b806047227 */ /* 0x000fe200078e00ff */
[----:B------:R-:W-:-:S03]  /*4530*/  ISETP.GT.U32.AND P5, PT, R5, R178, PT ;  /* 0x000000b20500720c */ /* 0x000fc60003fa4070 */
[----:B------:R-:W-:Y:S02]  /*4540*/  IMAD.MOV R4, RZ, RZ, -R4 ;  /* 0x000000ffff047224 */ /* 0x000fe400078e0a04 */
[----:B------:R-:W-:Y:S02]  /*4550*/  IMAD.MOV R8, RZ, RZ, -R8 ;  /* 0x000000ffff087224 */ /* 0x000fe400078e0a08 */
[----:B------:R-:W-:Y:S02]  /*4560*/  IMAD R184, R5, R4, R184 ;  /* 0x0000000405b87224 */ /* 0x000fe400078e02b8 */
[----:B------:R-:W-:-:S04]  /*4570*/  IMAD.HI.U32 R4, R6, R188, RZ ;  /* 0x000000bc06047227 */ /* 0x000fc800078e00ff */
[--C-:B------:R-:W-:Y:S01]  /*4580*/  @!P6 IMAD.IADD R182, R182, 0x1, -R5.reuse ;  /* 0x00000001b6b6e824 */ /* 0x100fe200078e0a05 */
[C---:B------:R-:W-:Y:S01]  /*4590*/  ISETP.GT.U32.AND P6, PT, R5.reuse, R180, PT ;  /* 0x000000b40500720c */ /* 0x040fe20003fc4070 */
[----:B------:R-:W-:Y:S01]  /*45a0*/  @!P5 IMAD.IADD R178, R178, 0x1, -R5 ;  /* 0x00000001b2b2d824 */ /* 0x000fe200078e0a05 */
[C---:B------:R-:W-:Y:S01]  /*45b0*/  ISETP.GT.U32.AND P5, PT, R5.reuse, R184, PT ;  /* 0x000000b80500720c */ /* 0x040fe20003fa4070 */
[----:B------:R-:W-:Y:S02]  /*45c0*/  IMAD.MOV R4, RZ, RZ, -R4 ;  /* 0x000000ffff047224 */ /* 0x000fe400078e0a04 */
[C---:B------:R-:W-:Y:S02]  /*45d0*/  IMAD R186, R5.reuse, R8, R186 ;  /* 0x0000000805ba7224 */ /* 0x040fe400078e02ba */
[----:B------:R-:W-:Y:S02]  /*45e0*/  IMAD R188, R5, R4, R188 ;  /* 0x0000000405bc7224 */ /* 0x000fe400078e02bc */
[----:B------:R-:W-:-:S04]  /*45f0*/  IMAD.HI.U32 R8, R6, R190, RZ ;  /* 0x000000be06087227 */ /* 0x000fc800078e00ff */
        /* <DEDUP_REMOVED lines=8> */
[----:B------:R-:W-:Y:S01]  /*4680*/  IMAD.MOV R8, RZ, RZ, -R8 ;  /* 0x000000ffff087224 */ /* 0x000fe200078e0a08 */
[----:B------:R-:W-:Y:S01]  /*4690*/  ISETP.GE.AND P4, PT, R11, RZ, PT ;  /* 0x000000ff0b00720c */ /* 0x000fe20003f86270 */
[----:B------:R-:W-:Y:S01]  /*46a0*/  @!P0 IMAD.MOV R174, RZ, RZ, -R174 ;  /* 0x000000ffffae8224 */ /* 0x000fe200078e0aae */
[----:B------:R-:W-:Y:S01]  /*46b0*/  LOP3.LUT R11, R7, 0x9a, RZ, 0xfc, !PT ;  /* 0x0000009a070b7812 */ /* 0x000fe200078efcff */
[C---:B------:R-:W-:Y:S01]  /*46c0*/  IMAD R190, R5.reuse, R8, R190 ;  /* 0x0000000805be7224 */ /* 0x040fe200078e02be */
[C---:B------:R-:W-:Y:S01]  /*46d0*/  ISETP.GT.U32.AND P0, PT, R5.reuse, R182, PT ;  /* 0x000000b60500720c */ /* 0x040fe20003f04070 */
[----:B------:R-:W-:Y:S01]  /*46e0*/  @!P3 IMAD.MOV R178, RZ, RZ, -R178 ;  /* 0x000000ffffb2b224 */ /* 0x000fe200078e0ab2 */
[----:B------:R-:W-:Y:S01]  /*46f0*/  IABS R192, R11 ;  /* 0x0000000b00c07213 */ /* 0x000fe20000000000 */
[--C-:B------:R-:W-:Y:S01]  /*4700*/  @!P5 IMAD.IADD R188, R188, 0x1, -R5.reuse ;  /* 0x00000001bcbcd824 */ /* 0x100fe200078e0a05 */
[C---:B------:R-:W-:Y:S01]  /*4710*/  ISETP.GT.U32.AND P3, PT, R5.reuse, R186, PT ;  /* 0x000000ba0500720c */ /* 0x040fe20003f64070 */
[----:B------:R-:W-:Y:S01]  /*4720*/  @!P1 IMAD.MOV R176, RZ, RZ, -R176 ;  /* 0x000000ffffb09224 */ /* 0x000fe200078e0ab0 */
[----:B------:R-:W-:Y:S01]  /*4730*/  IABS R194, R13 ;  /* 0x0000000d00c27213 */ /* 0x000fe20000000000 */
[----:B------:R-:W-:Y:S01]  /*4740*/  @!P2 IMAD.IADD R184, R184, 0x1, -R5 ;  /* 0x00000001b8b8a824 */ /* 0x000fe200078e0a05 */
[C---:B------:R-:W-:Y:S01]  /*4750*/  ISETP.GT.U32.AND P2, PT, R5.reuse, R190, PT ;  /* 0x000000be0500720c */ /* 0x040fe20003f44070 */
[----:B------:R-:W-:Y:S01]  /*4760*/  IMAD.HI.U32 R4, R6, R192, RZ ;  /* 0x000000c006047227 */ /* 0x000fe200078e00ff */
[----:B------:R-:W-:-:S02]  /*4770*/  ISETP.GT.U32.AND P5, PT, R5, R188, PT ;  /* 0x000000bc0500720c */ /* 0x000fc40003fa4070 */
[----:B------:R-:W-:Y:S01]  /*4780*/  ISETP.GE.AND P1, PT, R10, RZ, PT ;  /* 0x000000ff0a00720c */ /* 0x000fe20003f26270 */
[----:B------:R-:W-:Y:S02]  /*4790*/  IMAD.MOV R4, RZ, RZ, -R4 ;  /* 0x000000ffff047224 */ /* 0x000fe400078e0a04 */
[--C-:B------:R-:W-:Y:S01]  /*47a0*/  @!P0 IMAD.IADD R182, R182, 0x1, -R5.reuse ;  /* 0x00000001b6b68824 */ /* 0x100fe200078e0a05 */
[----:B------:R-:W-:Y:S01]  /*47b0*/  ISETP.GE.AND P0, PT, R14, RZ, PT ;  /* 0x000000ff0e00720c */ /* 0x000fe20003f06270 */
[----:B------:R-:W-:Y:S01]  /*47c0*/  IMAD R192, R5, R4, R192 ;  /* 0x0000000405c07224 */ /* 0x000fe200078e02c0 */
[----:B------:R-:W-:Y:S01]  /*47d0*/  LOP3.LUT R14, R7, 0x96, RZ, 0xfc, !PT ;  /* 0x00000096070e7812 */ /* 0x000fe200078efcff */
[--C-:B------:R-:W-:Y:S02]  /*47e0*/  @!P3 IMAD.IADD R186, R186, 0x1, -R5.reuse ;  /* 0x00000001babab824 */ /* 0x100fe400078e0a05 */
[--C-:B------:R-:W-:Y:S01]  /*47f0*/  @!P2 IMAD.IADD R190, R190, 0x1, -R5.reuse ;  /* 0x00000001bebea824 */ /* 0x100fe200078e0a05 */
[----:B------:R-:W-:Y:S01]  /*4800*/  IABS R198, R14 ;  /* 0x0000000e00c67213 */ /* 0x000fe20000000000 */
[----:B------:R-:W-:Y:S01]  /*4810*/  @!P5 IMAD.IADD R188, R188, 0x1, -R5 ;  /* 0x00000001bcbcd824 */ /* 0x000fe200078e0a05 */
[C---:B------:R-:W-:Y:S01]  /*4820*/  ISETP.GT.U32.AND P5, PT, R5.reuse, R192, PT ;  /* 0x000000c00500720c */ /* 0x040fe20003fa4070 */
[----:B------:R-:W-:Y:S01]  /*4830*/  @!P4 IMAD.MOV R182, RZ, RZ, -R182 ;  /* 0x000000ffffb6c224 */ /* 0x000fe200078e0ab6 */
[C---:B------:R-:W-:Y:S01]  /*4840*/  ISETP.GT.U32.AND P4, PT, R5.reuse, R190, PT ;  /* 0x000000be0500720c */ /* 0x040fe20003f84070 */
[----:B------:R-:W-:Y:S01]  /*4850*/  IMAD.HI.U32 R10, R6, R196, RZ ;  /* 0x000000c4060a7227 */ /* 0x000fe200078e00ff */
[----:B------:R-:W-:-:S02]  /*4860*/  ISETP.GT.U32.AND P3, PT, R5, R186, PT ;  /* 0x000000ba0500720c */ /* 0x000fc40003f64070 */
[----:B------:R-:W-:Y:S01]  /*4870*/  ISETP.GE.AND P2, PT, R11, RZ, PT ;  /* 0x000000ff0b00720c */ /* 0x000fe20003f46270 */
[----:B------:R-:W-:Y:S01]  /*4880*/  IMAD.HI.U32 R4, R6, R194, RZ ;  /* 0x000000c206047227 */ /* 0x000fe200078e00ff */
[----:B------:R-:W-:-:S03]  /*4890*/  LOP3.LUT R11, R7, 0x92, RZ, 0xfc, !PT ;  /* 0x00000092070b7812 */ /* 0x000fc600078efcff */
[----:B------:R-:W-:Y:S01]  /*48a0*/  IMAD.MOV R10, RZ, RZ, -R10 ;  /* 0x000000ffff0a7224 */ /* 0x000fe200078e0a0a */
[----:B------:R-:W-:Y:S01]  /*48b0*/  IABS R200, R11 ;  /* 0x0000000b00c87213 */ /* 0x000fe20000000000 */
[----:B------:R-:W-:-:S04]  /*48c0*/  IMAD.HI.U32 R8, R6, R198, RZ ;  /* 0x000000c606087227 */ /* 0x000fc800078e00ff */
[----:B------:R-:W-:Y:S02]  /*48d0*/  IMAD.MOV R4, RZ, RZ, -R4 ;  /* 0x000000ffff047224 */ /* 0x000fe400078e0a04 */
[----:B------:R-:W-:Y:S01]  /*48e0*/  IMAD R196, R5, R10, R196 ;  /* 0x0000000a05c47224 */ /* 0x000fe200078e02c4 */
[----:B------:R-:W-:Y:S01]  /*48f0*/  LOP3.LUT R10, R7, 0x90, RZ, 0xfc, !PT ;  /* 0x00000090070a7812 */ /* 0x000fe200078efcff */
[----:B------:R-:W-:Y:S02]  /*4900*/  IMAD.MOV R8, RZ, RZ, -R8 ;  /* 0x000000ffff087224 */ /* 0x000fe400078e0a08 */
[C---:B------:R-:W-:Y:S01]  /*4910*/  IMAD R194, R5.reuse, R4, R194 ;  /* 0x0000000405c27224 */ /* 0x040fe200078e02c2 */
[----:B------:R-:W-:Y:S01]  /*4920*/  IABS R202, R10 ;  /* 0x0000000a00ca7213 */ /* 0x000fe20000000000 */
[--C-:B------:R-:W-:Y:S02]  /*4930*/  @!P5 IMAD.IADD R192, R192, 0x1, -R5.reuse ;  /* 0x00000001c0c0d824 */ /* 0x100fe400078e0a05 */
[--C-:B------:R-:W-:Y:S01]  /*4940*/  @!P4 IMAD.IADD R190, R190, 0x1, -R5.reuse ;  /* 0x00000001bebec824 */ /* 0x100fe200078e0a05 */
[C---:B------:R-:W-:Y:S01]  /*4950*/  ISETP.GT.U32.AND P4, PT, R5.reuse, R196, PT ;  /* 0x000000c40500720c */ /* 0x040fe20003f84070 */
[----:B------:R-:W-:Y:S01]  /*4960*/  @!P3 IMAD.IADD R186, R186, 0x1, -R5 ;  /* 0x00000001babab824 */ /* 0x000fe200078e0a05 */
[C---:B------:R-:W-:Y:S01]  /*4970*/  ISETP.GT.U32.AND P5, PT, R5.reuse, R192, PT ;  /* 0x000000c00500720c */ /* 0x040fe20003fa4070 */
[----:B------:R-:W-:Y:S01]  /*4980*/  IMAD R198, R5, R8, R198 ;  /* 0x0000000805c67224 */ /* 0x000fe200078e02c6 */
[----:B------:R-:W-:Y:S01]  /*4990*/  ISETP.GE.AND P3, PT, R15, RZ, PT ;  /* 0x000000ff0f00720c */ /* 0x000fe20003f66270 */
[----:B------:R-:W-:Y:S01]  /*49a0*/  @!P1 IMAD.MOV R184, RZ, RZ, -R184 ;  /* 0x000000ffffb89224 */ /* 0x000fe200078e0ab8 */
[C---:B------:R-:W-:Y:S01]  /*49b0*/  ISETP.GT.U32.AND P1, PT, R5.reuse, R194, PT ;  /* 0x000000c20500720c */ /* 0x040fe20003f24070 */
[----:B------:R-:W-:Y:S01]  /*49c0*/  @!P6 IMAD.MOV R186, RZ, RZ, -R186 ;  /* 0x000000ffffbae224 */ /* 0x000fe200078e0aba */
[----:B------:R-:W-:Y:S01]  /*49d0*/  ISETP.GT.U32.AND P6, PT, R5, R198, PT ;  /* 0x000000c60500720c */ /* 0x000fe20003fc4070 */
[----:B------:R-:W-:Y:S01]  /*49e0*/  IMAD.HI.U32 R4, R6, R200, RZ ;  /* 0x000000c806047227 */ /* 0x000fe200078e00ff */
[----:B------:R-:W-:-:S03]  /*49f0*/  LOP3.LUT R15, R7, 0x7c, RZ, 0xfc, !PT ;  /* 0x0000007c070f7812 */ /* 0x000fc600078efcff */
[----:B------:R-:W-:Y:S01]  /*4a00*/  IMAD.MOV R8, RZ, RZ, -R4 ;  /* 0x000000ffff087224 */ /* 0x000fe200078e0a04 */
[----:B------:R-:W-:Y:S01]  /*4a10*/  IABS R222, R15 ;  /* 0x0000000f00de7213 */ /* 0x000fe20000000000 */
[--C-:B------:R-:W-:Y:S02]  /*4a20*/  @!P4 IMAD.IADD R196, R196, 0x1, -R5.reuse ;  /* 0x00000001c4c4c824 */ /* 0x100fe400078e0a05 */
[--C-:B------:R-:W-:Y:S01]  /*4a30*/  @!P5 IMAD.IADD R192, R192, 0x1, -R5.reuse ;  /* 0x00000001c0c0d824 */ /* 0x100fe200078e0a05 */
[----:B------:R-:W-:Y:S01]  /*4a40*/  ISETP.GE.AND P5, PT, R14, RZ, PT ;  /* 0x000000ff0e00720c */ /* 0x000fe20003fa6270 */
[--C-:B------:R-:W-:Y:S01]  /*4a50*/  @!P1 IMAD.IADD R194, R194, 0x1, -R5.reuse ;  /* 0x00000001c2c29824 */ /* 0x100fe200078e0a05 */
[----:B------:R-:W-:Y:S01]  /*4a60*/  LOP3.LUT R14, R7, 0x8c, RZ, 0xfc, !PT ;  /* 0x0000008c070e7812 */ /* 0x000fe200078efcff */
[C---:B------:R-:W-:Y:S01]  /*4a70*/  IMAD R200, R5.reuse, R8, R200 ;  /* 0x0000000805c87224 */ /* 0x040fe200078e02c8 */
[----:B------:R-:W-:Y:S01]  /*4a80*/  ISETP.GE.AND P1, PT, R18, RZ, PT ;  /* 0x000000ff1200720c */ /* 0x000fe20003f26270 */
[----:B------:R-:W-:Y:S01]  /*4a90*/  @!P3 IMAD.MOV R190, RZ, RZ, -R190 ;  /* 0x000000ffffbeb224 */ /* 0x000fe200078e0abe */
[C---:B------:R-:W-:Y:S01]  /*4aa0*/  ISETP.GT.U32.AND P3, PT, R5.reuse, R196, PT ;  /* 0x000000c40500720c */ /* 0x040fe20003f64070 */
[----:B------:R-:W-:Y:S01]  /*4ab0*/  @!P6 IMAD.IADD R198, R198, 0x1, -R5 ;  /* 0x00000001c6c6e824 */ /* 0x000fe200078e0a05 */
[C---:B------:R-:W-:Y:S01]  /*4ac0*/  ISETP.GT.U32.AND P6, PT, R5.reuse, R194, PT ;  /* 0x000000c20500720c */ /* 0x040fe20003fc4070 */
[----:B------:R-:W-:Y:S01]  /*4ad0*/  @!P2 IMAD.MOV R192, RZ, RZ, -R192 ;  /* 0x000000ffffc0a224 */ /* 0x000fe200078e0ac0 */
[----:B------:R-:W-:Y:S01]  /*4ae0*/  ISETP.GT.U32.AND P2, PT, R5, R200, PT ;  /* 0x000000c80500720c */ /* 0x000fe20003f44070 */
[----:B------:R-:W-:Y:S01]  /*4af0*/  @!P0 IMAD.MOV R188, RZ, RZ, -R188 ;  /* 0x000000ffffbc8224 */ /* 0x000fe200078e0abc */
[----:B------:R-:W-:Y:S01]  /*4b00*/  ISETP.GE.AND P0, PT, R13, RZ, PT ;  /* 0x000000ff0d00720c */ /* 0x000fe20003f06270 */
[----:B------:R-:W-:Y:S01]  /*4b10*/  IMAD.HI.U32 R4, R6, R202, RZ ;  /* 0x000000ca06047227 */ /* 0x000fe200078e00ff */
[----:B------:R-:W-:-:S02]  /*4b20*/  ISETP.GT.U32.AND P4, PT, R5, R198, PT ;  /* 0x000000c60500720c */ /* 0x000fc40003f84070 */
[----:B------:R-:W-:Y:S01]  /*4b30*/  LOP3.LUT R13, R7, 0x8e, RZ, 0xfc, !PT ;  /* 0x0000008e070d7812 */ /* 0x000fe200078efcff */
[----:B------:R-:W-:Y:S01]  /*4b40*/  IMAD.MOV R4, RZ, RZ, -R4 ;  /* 0x000000ffff047224 */ /* 0x000fe200078e0a04 */
[----:B------:R-:W-:Y:S01]  /*4b50*/  IABS R204, R14 ;  /* 0x0000000e00cc7213 */ /* 0x000fe20000000000 */
[--C-:B------:R-:W-:Y:S01]  /*4b60*/  @!P3 IMAD.IADD R196, R196, 0x1, -R5.reuse ;  /* 0x00000001c4c4b824 */ /* 0x100fe200078e0a05 */
[----:B------:R-:W-:Y:S01]  /*4b70*/  IABS R206, R13 ;  /* 0x0000000d00ce7213 */ /* 0x000fe20000000000 */
[----:B------:R-:W-:Y:S01]  /*4b80*/  IMAD R202, R5, R4, R202 ;  /* 0x0000000405ca7224 */ /* 0x000fe200078e02ca */
[----:B------:R-:W-:Y:S01]  /*4b90*/  ISETP.GE.AND P3, PT, R10, RZ, PT ;  /* 0x000000ff0a00720c */ /* 0x000fe20003f66270 */
[--C-:B------:R-:W-:Y:S01]  /*4ba0*/  @!P6 IMAD.IADD R194, R194, 0x1, -R5.reuse ;  /* 0x00000001c2c2e824 */ /* 0x100fe200078e0a05 */
[----:B------:R-:W-:Y:S01]  /*4bb0*/  LOP3.LUT R10, R7, 0x8a, RZ, 0xfc, !PT ;  /* 0x0000008a070a7812 */ /* 0x000fe200078efcff */
[----:B------:R-:W-:Y:S01]  /*4bc0*/  @!P2 IMAD.IADD R200, R200, 0x1, -R5 ;  /* 0x00000001c8c8a824 */ /* 0x000fe200078e0a05 */
[----:B------:R-:W-:Y:S01]  /*4bd0*/  ISETP.GE.AND P6, PT, R11, RZ, PT ;  /* 0x000000ff0b00720c */ /* 0x000fe20003fc6270 */
[----:B------:R-:W-:Y:S01]  /*4be0*/  IMAD.HI.U32 R4, R6, R206, RZ ;  /* 0x000000ce06047227 */ /* 0x000fe200078e00ff */
[----:B------:R-:W-:-:S02]  /*4bf0*/  IABS R208, R10 ;  /* 0x0000000a00d07213 */ /* 0x000fc40000000000 */
[----:B------:R-:W-:Y:S01]  /*4c00*/  LOP3.LUT R11, R7, 0x86, RZ, 0xfc, !PT ;  /* 0x00000086070b7812 */ /* 0x000fe200078efcff */
[----:B------:R-:W-:Y:S01]  /*4c10*/  @!P4 IMAD.IADD R198, R198, 0x1, -R5 ;  /* 0x00000001c6c6c824 */ /* 0x000fe200078e0a05 */
[C---:B------:R-:W-:Y:S01]  /*4c20*/  ISETP.GT.U32.AND P4, PT, R5.reuse, R202, PT ;  /* 0x000000ca0500720c */ /* 0x040fe20003f84070 */
[----:B------:R-:W-:Y:S01]  /*4c30*/  @!P0 IMAD.MOV R194, RZ, RZ, -R194 ;  /* 0x000000ffffc28224 */ /* 0x000fe200078e0ac2 */
[----:B------:R-:W-:Y:S01]  /*4c40*/  ISETP.GT.U32.AND P0, PT, R5, R200, PT ;  /* 0x000000c80500720c */ /* 0x000fe20003f04070 */
[----:B------:R-:W-:Y:S01]  /*4c50*/  IMAD.MOV R4, RZ, RZ, -R4 ;  /* 0x000000ffff047224 */ /* 0x000fe200078e0a04 */
[----:B------:R-:W-:Y:S01]  /*4c60*/  IABS R212, R11 ;  /* 0x0000000b00d47213 */ /* 0x000fe20000000000 */
[C---:B------:R-:W-:Y:S01]  /*4c70*/  IMAD.HI.U32 R8, R6.reuse, R204, RZ ;  /* 0x000000cc06087227 */ /* 0x040fe200078e00ff */
[----:B------:R-:W-:Y:S02]  /*4c80*/  ISETP.GE.AND P2, PT, R13, RZ, PT ;  /* 0x000000ff0d00720c */ /* 0x000fe40003f46270 */
[----:B------:R-:W-:Y:S01]  /*4c90*/  LOP3.LUT R13, R7, 0x84, RZ, 0xfc, !PT ;  /* 0x00000084070d7812 */ /* 0x000fe200078efcff */
[----:B------:R-:W-:Y:S01]  /*4ca0*/  IMAD R206, R5, R4, R206 ;  /* 0x0000000405ce7224 */ /* 0x000fe200078e02ce */
[----:B------:R-:W-:Y:S01]  /*4cb0*/  LOP3.LUT R18, R7, 0x76, RZ, 0xfc, !PT ;  /* 0x0000007607127812 */ /* 0x000fe200078efcff */
[----:B------:R-:W-:Y:S01]  /*4cc0*/  IMAD.HI.U32 R4, R6, R208, RZ ;  /* 0x000000d006047227 */ /* 0x000fe200078e00ff */
[----:B------:R-:W-:-:S02]  /*4cd0*/  IABS R214, R13 ;  /* 0x0000000d00d67213 */ /* 0x000fc40000000000 */
[----:B------:R-:W-:Y:S01]  /*4ce0*/  IABS R228, R18 ;  /* 0x0000001200e47213 */ /* 0x000fe20000000000 */
[----:B------:R-:W-:Y:S02]  /*4cf0*/  IMAD.MOV R4, RZ, RZ, -R4 ;  /* 0x000000ffff047224 */ /* 0x000fe400078e0a04 */
[--C-:B------:R-:W-:Y:S02]  /*4d00*/  @!P4 IMAD.IADD R202, R202, 0x1, -R5.reuse ;  /* 0x00000001cacac824 */ /* 0x100fe400078e0a05 */
[----:B------:R-:W-:Y:S02]  /*4d10*/  @!P0 IMAD.IADD R200, R200, 0x1, -R5 ;  /* 0x00000001c8c88824 */ /* 0x000fe400078e0a05 */
[C---:B------:R-:W-:Y:S01]  /*4d20*/  IMAD R208, R5.reuse, R4, R208 ;  /* 0x0000000405d07224 */ /* 0x040fe200078e02d0 */
[C---:B------:R-:W-:Y:S01]  /*4d30*/  ISETP.GT.U32.AND P4, PT, R5.reuse, R202, PT ;  /* 0x000000ca0500720c */ /* 0x040fe20003f84070 */
[----:B------:R-:W-:Y:S02]  /*4d40*/  @!P6 IMAD.MOV R200, RZ, RZ, -R200 ;  /* 0x000000ffffc8e224 */ /* 0x000fe400078e0ac8 */
[----:B------:R-:W-:Y:S01]  /*4d50*/  IMAD.MOV R8, RZ, RZ, -R8 ;  /* 0x000000ffff087224 */ /* 0x000fe200078e0a08 */
[C---:B------:R-:W-:Y:S01]  /*4d60*/  ISETP.GT.U32.AND P6, PT, R5.reuse, R208, PT ;  /* 0x000000d00500720c */ /* 0x040fe20003fc4070 */
[----:B------:R-:W-:Y:S01]  /*4d70*/  @!P5 IMAD.MOV R198, RZ, RZ, -R198 ;  /* 0x000000ffffc6d224 */ /* 0x000fe200078e0ac6 */
[C---:B------:R-:W-:Y:S01]  /*4d80*/  ISETP.GT.U32.AND P5, PT, R5.reuse, R206, PT ;  /* 0x000000ce0500720c */ /* 0x040fe20003fa4070 */
[----:B------:R-:W-:Y:S01]  /*4d90*/  IMAD R204, R5, R8, R204 ;  /* 0x0000000805cc7224 */ /* 0x000fe200078e02cc */
[----:B------:R-:W-:Y:S01]  /*4da0*/  LOP3.LUT R8, R7, 0x88, RZ, 0xfc, !PT ;  /* 0x0000008807087812 */ /* 0x000fe200078efcff */
[----:B------:R-:W-:Y:S01]  /*4db0*/  @!P1 IMAD.MOV R196, RZ, RZ, -R196 ;  /* 0x000000ffffc49224 */ /* 0x000fe200078e0ac4 */
[----:B------:R-:W-:-:S02]  /*4dc0*/  ISETP.GE.AND P1, PT, R14, RZ, PT ;  /* 0x000000ff0e00720c */ /* 0x000fc40003f26270 */
[----:B------:R-:W-:Y:S01]  /*4dd0*/  ISETP.GT.U32.AND P0, PT, R5, R204, PT ;  /* 0x000000cc0500720c */ /* 0x000fe20003f04070 */
[--C-:B------:R-:W-:Y:S01]  /*4de0*/  @!P4 IMAD.IADD R202, R202, 0x1, -R5.reuse ;  /* 0x00000001cacac824 */ /* 0x100fe200078e0a05 */
[----:B------:R-:W-:Y:S02]  /*4df0*/  IABS R210, R8 ;  /* 0x0000000800d27213 */ /* 0x000fe40000000000 */
[----:B------:R-:W-:Y:S01]  /*4e00*/  ISETP.GE.AND P4, PT, R10, RZ, PT ;  /* 0x000000ff0a00720c */ /* 0x000fe20003f86270 */
[----:B------:R-:W-:Y:S01]  /*4e10*/  @!P6 IMAD.IADD R208, R208, 0x1, -R5 ;  /* 0x00000001d0d0e824 */ /* 0x000fe200078e0a05 */
[----:B------:R-:W-:Y:S01]  /*4e20*/  LOP3.LUT R14, R7, 0x7e, RZ, 0xfc, !PT ;  /* 0x0000007e070e7812 */ /* 0x000fe200078efcff */
[----:B------:R-:W-:Y:S01]  /*4e30*/  @!P3 IMAD.MOV R202, RZ, RZ, -R202 ;  /* 0x000000ffffcab224 */ /* 0x000fe200078e0aca */
[----:B------:R-:W-:Y:S01]  /*4e40*/  ISETP.GE.AND P3, PT, R8, RZ, PT ;  /* 0x000000ff0800720c */ /* 0x000fe20003f66270 */
[----:B------:R-:W-:Y:S01]  /*4e50*/  IMAD.HI.U32 R8, R6, R212, RZ ;  /* 0x000000d406087227 */ /* 0x000fe200078e00ff */
[----:B------:R-:W-:-:S02]  /*4e60*/  ISETP.GT.U32.AND P6, PT, R5, R208, PT ;  /* 0x000000d00500720c */ /* 0x000fc40003fc4070 */
[----:B------:R-:W-:Y:S01]  /*4e70*/  IABS R220, R14 ;  /* 0x0000000e00dc7213 */ /* 0x000fe20000000000 */
[--C-:B------:R-:W-:Y:S02]  /*4e80*/  @!P5 IMAD.IADD R206, R206, 0x1, -R5.reuse ;  /* 0x00000001ceced824 */ /* 0x100fe400078e0a05 */
[----:B------:R-:W-:Y:S02]  /*4e90*/  IMAD.MOV R8, RZ, RZ, -R8 ;  /* 0x000000ffff087224 */ /* 0x000fe400078e0a08 */
[----:B------:R-:W-:Y:S01]  /*4ea0*/  @!P0 IMAD.IADD R204, R204, 0x1, -R5 ;  /* 0x00000001cccc8824 */ /* 0x000fe200078e0a05 */
[C---:B------:R-:W-:Y:S01]  /*4eb0*/  ISETP.GT.U32.AND P5, PT, R5.reuse, R206, PT ;  /* 0x000000ce0500720c */ /* 0x040fe20003fa4070 */
[C---:B------:R-:W-:Y:S02]  /*4ec0*/  IMAD R212, R5.reuse, R8, R212 ;  /* 0x0000000805d47224 */ /* 0x040fe400078e02d4 */
[----:B------:R-:W-:Y:S01]  /*4ed0*/  IMAD.HI.U32 R4, R6, R210, RZ ;  /* 0x000000d206047227 */ /* 0x000fe200078e00ff */
[----:B------:R-:W-:-:S03]  /*4ee0*/  ISETP.GT.U32.AND P0, PT, R5, R204, PT ;  /* 0x000000cc0500720c */ /* 0x000fc60003f04070 */
[----:B------:R-:W-:Y:S01]  /*4ef0*/  @!P6 IMAD.IADD R208, R208, 0x1, -R5 ;  /* 0x00000001d0d0e824 */ /* 0x000fe200078e0a05 */
[----:B------:R-:W-:Y:S01]  /*4f00*/  ISETP.GT.U32.AND P6, PT, R5, R212, PT ;  /* 0x000000d40500720c */ /* 0x000fe20003fc4070 */
[----:B------:R-:W-:Y:S02]  /*4f10*/  IMAD.MOV R4, RZ, RZ, -R4 ;  /* 0x000000ffff047224 */ /* 0x000fe400078e0a04 */
[----:B------:R-:W-:-:S04]  /*4f20*/  IMAD.HI.U32 R10, R6, R214, RZ ;  /* 0x000000d6060a7227 */ /* 0x000fc800078e00ff */
[--C-:B------:R-:W-:Y:S01]  /*4f30*/  @!P5 IMAD.IADD R206, R206, 0x1, -R5.reuse ;  /* 0x00000001ceced824 */ /* 0x100fe200078e0a05 */
[----:B------:R-:W-:Y:S01]  /*4f40*/  ISETP.GE.AND P5, PT, R11, RZ, PT ;  /* 0x000000ff0b00720c */ /* 0x000fe20003fa6270 */
[----:B------:R-:W-:Y:S01]  /*4f50*/  IMAD R210, R5, R4, R210 ;  /* 0x0000000405d27224 */ /* 0x000fe200078e02d2 */
[----:B------:R-:W-:Y:S01]  /*4f60*/  LOP3.LUT R4, R7, 0x82, RZ, 0xfc, !PT ;  /* 0x0000008207047812 */ /* 0x000fe200078efcff */
[--C-:B------:R-:W-:Y:S01]  /*4f70*/  @!P0 IMAD.IADD R204, R204, 0x1, -R5.reuse ;  /* 0x00000001cccc8824 */ /* 0x100fe200078e0a05 */
[----:B------:R-:W-:Y:S01]  /*4f80*/  ISETP.GE.AND P0, PT, R13, RZ, PT ;  /* 0x000000ff0d00720c */ /* 0x000fe20003f06270 */
[----:B------:R-:W-:Y:S01]  /*4f90*/  @!P2 IMAD.MOV R206, RZ, RZ, -R206 ;  /* 0x000000ffffcea224 */ /* 0x000fe200078e0ace */
[C---:B------:R-:W-:Y:S01]  /*4fa0*/  ISETP.GT.U32.AND P2, PT, R5.reuse, R210, PT ;  /* 0x000000d20500720c */ /* 0x040fe20003f44070 */
[----:B------:R-:W-:Y:S01]  /*4fb0*/  @!P6 IMAD.IADD R212, R212, 0x1, -R5 ;  /* 0x00000001d4d4e824 */ /* 0x000fe200078e0a05 */
[----:B------:R-:W-:Y:S01]  /*4fc0*/  IABS R216, R4 ;  /* 0x0000000400d87213 */ /* 0x000fe20000000000 */
[----:B------:R-:W-:Y:S01]  /*4fd0*/  @!P1 IMAD.MOV R204, RZ, RZ, -R204 ;  /* 0x000000ffffcc9224 */ /* 0x000fe200078e0acc */
[----:B------:R-:W-:Y:S01]  /*4fe0*/  ISETP.GE.AND P1, PT, R4, RZ, PT ;  /* 0x000000ff0400720c */ /* 0x000fe20003f26270 */
[----:B------:R-:W-:Y:S01]  /*4ff0*/  IMAD.MOV R10, RZ, RZ, -R10 ;  /* 0x000000ffff0a7224 */ /* 0x000fe200078e0a0a */
[----:B------:R-:W-:Y:S01]  /*5000*/  ISETP.GT.U32.AND P6, PT, R5, R212, PT ;  /* 0x000000d40500720c */ /* 0x000fe20003fc4070 */
[----:B------:R-:W-:Y:S01]  /*5010*/  IMAD.HI.U32 R4, R6, R216, RZ ;  /* 0x000000d806047227 */ /* 0x000fe200078e00ff */
[----:B------:R-:W-:-:S03]  /*5020*/  LOP3.LUT R13, R7, 0x80, RZ, 0xfc, !PT ;  /* 0x00000080070d7812 */ /* 0x000fc600078efcff */
[C---:B------:R-:W-:Y:S01]  /*5030*/  IMAD R214, R5.reuse, R10, R214 ;  /* 0x0000000a05d67224 */ /* 0x040fe200078e02d6 */
[----:B------:R-:W-:Y:S01]  /*5040*/  IABS R218, R13 ;  /* 0x0000000d00da7213 */ /* 0x000fe20000000000 */
[----:B------:R-:W-:Y:S02]  /*5050*/  IMAD.MOV R4, RZ, RZ, -R4 ;  /* 0x000000ffff047224 */ /* 0x000fe400078e0a04 */
[--C-:B------:R-:W-:Y:S02]  /*5060*/  @!P2 IMAD.IADD R210, R210, 0x1, -R5.reuse ;  /* 0x00000001d2d2a824 */ /* 0x100fe400078e0a05 */
[----:B------:R-:W-:Y:S01]  /*5070*/  @!P4 IMAD.MOV R208, RZ, RZ, -R208 ;  /* 0x000000ffffd0c224 */ /* 0x000fe200078e0ad0 */
[C---:B------:R-:W-:Y:S01]  /*5080*/  ISETP.GT.U32.AND P4, PT, R5.reuse, R214, PT ;  /* 0x000000d60500720c */ /* 0x040fe20003f84070 */
[C---:B------:R-:W-:Y:S01]  /*5090*/  IMAD R216, R5.reuse, R4, R216 ;  /* 0x0000000405d87224 */ /* 0x040fe200078e02d8 */
[----:B------:R-:W-:Y:S01]  /*50a0*/  ISETP.GT.U32.AND P2, PT, R5, R210, PT ;  /* 0x000000d20500720c */ /* 0x000fe20003f44070 */
[----:B------:R-:W-:-:S02]  /*50b0*/  @!P6 IMAD.IADD R212, R212, 0x1, -R5 ;  /* 0x00000001d4d4e824 */ /* 0x000fc400078e0a05 */
[----:B------:R-:W-:Y:S01]  /*50c0*/  IMAD.HI.U32 R8, R6, R218, RZ ;  /* 0x000000da06087227 */ /* 0x000fe200078e00ff */
[----:B------:R-:W-:-:S03]  /*50d0*/  ISETP.GT.U32.AND P6, PT, R5, R216, PT ;  /* 0x000000d80500720c */ /* 0x000fc60003fc4070 */
[----:B------:R-:W-:-:S04]  /*50e0*/  IMAD.HI.U32 R11, R6, R222, RZ ;  /* 0x000000de060b7227 */ /* 0x000fc800078e00ff */
[----:B------:R-:W-:Y:S02]  /*50f0*/  IMAD.MOV R8, RZ, RZ, -R8 ;  /* 0x000000ffff087224 */ /* 0x000fe400078e0a08 */
[----:B------:R-:W-:Y:S02]  /*5100*/  IMAD.MOV R11, RZ, RZ, -R11 ;  /* 0x000000ffff0b7224 */ /* 0x000fe400078e0a0b */
[C---:B------:R-:W-:Y:S02]  /*5110*/  IMAD R218, R5.reuse, R8, R218 ;  /* 0x0000000805da7224 */ /* 0x040fe400078e02da */
[----:B------:R-:W-:Y:S01]  /*5120*/  IMAD R222, R5, R11, R222 ;  /* 0x0000000b05de7224 */ /* 0x000fe200078e02de */
[----:B------:R-:W-:Y:S01]  /*5130*/  LOP3.LUT R11, R7, 0x7a, RZ, 0xfc, !PT ;  /* 0x0000007a070b7812 */ /* 0x000fe200078efcff */
[--C-:B------:R-:W-:Y:S01]  /*5140*/  @!P4 IMAD.IADD R214, R214, 0x1, -R5.reuse ;  /* 0x00000001d6d6c824 */ /* 0x100fe200078e0a05 */
[C---:B------:R-:W-:Y:S01]  /*5150*/  ISETP.GT.U32.AND P4, PT, R5.reuse, R218, PT ;  /* 0x000000da0500720c */ /* 0x040fe20003f84070 */
[--C-:B------:R-:W-:Y:S01]  /*5160*/  @!P2 IMAD.IADD R210, R210, 0x1, -R5.reuse ;  /* 0x00000001d2d2a824 */ /* 0x100fe200078e0a05 */
[----:B------:R-:W-:Y:S01]  /*5170*/  IABS R224, R11 ;  /* 0x0000000b00e07213 */ /* 0x000fe20000000000 */
[----:B------:R-:W-:Y:S01]  /*5180*/  @!P6 IMAD.IADD R216, R216, 0x1, -R5 ;  /* 0x00000001d8d8e824 */ /* 0x000fe200078e0a05 */
[----:B------:R-:W-:Y:S01]  /*5190*/  ISETP.GT.U32.AND P6, PT, R5, R214, PT ;  /* 0x000000d60500720c */ /* 0x000fe20003fc4070 */
[----:B------:R-:W-:Y:S01]  /*51a0*/  IMAD.HI.U32 R10, R6, R220, RZ ;  /* 0x000000dc060a7227 */ /* 0x000fe200078e00ff */
[----:B------:R-:W-:-:S02]  /*51b0*/  ISETP.GE.AND P2, PT, R13, RZ, PT ;  /* 0x000000ff0d00720c */ /* 0x000fc40003f46270 */
[----:B------:R-:W-:Y:S01]  /*51c0*/  LOP3.LUT R13, R7, 0x78, RZ, 0xfc, !PT ;  /* 0x00000078070d7812 */ /* 0x000fe200078efcff */
[----:B------:R-:W-:Y:S01]  /*51d0*/  @!P3 IMAD.MOV R210, RZ, RZ, -R210 ;  /* 0x000000ffffd2b224 */ /* 0x000fe200078e0ad2 */
[----:B------:R-:W-:Y:S01]  /*51e0*/  ISETP.GT.U32.AND P3, PT, R5, R216, PT ;  /* 0x000000d80500720c */ /* 0x000fe20003f64070 */
[----:B------:R-:W-:Y:S01]  /*51f0*/  IMAD.MOV R10, RZ, RZ, -R10 ;  /* 0x000000ffff0a7224 */ /* 0x000fe200078e0a0a */
[----:B------:R-:W-:Y:S01]  /*5200*/  IABS R226, R13 ;  /* 0x0000000d00e27213 */ /* 0x000fe20000000000 */
[----:B------:R-:W-:-:S04]  /*5210*/  IMAD.HI.U32 R4, R6, R224, RZ ;  /* 0x000000e006047227 */ /* 0x000fc800078e00ff */
[C---:B------:R-:W-:Y:S02]  /*5220*/  IMAD R220, R5.reuse, R10, R220 ;  /* 0x0000000a05dc7224 */ /* 0x040fe400078e02dc */
[----:B------:R-:W-:Y:S02]  /*5230*/  IMAD.MOV R4, RZ, RZ, -R4 ;  /* 0x000000ffff047224 */ /* 0x000fe400078e0a04 */
[--C-:B------:R-:W-:Y:S02]  /*5240*/  @!P4 IMAD.IADD R218, R218, 0x1, -R5.reuse ;  /* 0x00000001dadac824 */ /* 0x100fe400078e0a05 */
[----:B------:R-:W-:Y:S01]  /*5250*/  @!P5 IMAD.MOV R212, RZ, RZ, -R212 ;  /* 0x000000ffffd4d224 */ /* 0x000fe200078e0ad4 */
[C---:B------:R-:W-:Y:S01]  /*5260*/  ISETP.GT.U32.AND P5, PT, R5.reuse, R220, PT ;  /* 0x000000dc0500720c */ /* 0x040fe20003fa4070 */
        /* <DEDUP_REMOVED lines=8> */
[--C-:B------:R-:W-:Y:S01]  /*52f0*/  @!P5 IMAD.IADD R220, R220, 0x1, -R5.reuse ;  /* 0x00000001dcdcd824 */ /* 0x100fe200078e0a05 */
[----:B------:R-:W-:Y:S01]  /*5300*/  ISETP.GE.AND P5, PT, R14, RZ, PT ;  /* 0x000000ff0e00720c */ /* 0x000fe20003fa6270 */
[----:B------:R-:W-:Y:S01]  /*5310*/  IMAD R226, R5, R10, R226 ;  /* 0x0000000a05e27224 */ /* 0x000fe200078e02e2 */
[C---:B------:R-:W-:Y:S01]  /*5320*/  LOP3.LUT R10, R7.reuse, 0x72, RZ, 0xfc, !PT ;  /* 0x00000072070a7812 */ /* 0x040fe200078efcff */
[--C-:B------:R-:W-:Y:S01]  /*5330*/  @!P6 IMAD.IADD R222, R222, 0x1, -R5.reuse ;  /* 0x00000001dedee824 */ /* 0x100fe200078e0a05 */
[----:B------:R-:W-:Y:S01]  /*5340*/  LOP3.LUT R14, R7, 0x70, RZ, 0xfc, !PT ;  /* 0x00000070070e7812 */ /* 0x000fe200078efcff */
[----:B------:R-:W-:Y:S01]  /*5350*/  IMAD.HI.U32 R4, R6, R228, RZ ;  /* 0x000000e406047227 */ /* 0x000fe200078e00ff */
[----:B------:R-:W-:Y:S02]  /*5360*/  IABS R232, R10 ;  /* 0x0000000a00e87213 */ /* 0x000fe40000000000 */
[----:B------:R-:W-:Y:S01]  /*5370*/  IABS R234, R14 ;  /* 0x0000000e00ea7213 */ /* 0x000fe20000000000 */
[--C-:B------:R-:W-:Y:S01]  /*5380*/  @!P4 IMAD.IADD R218, R218, 0x1, -R5.reuse ;  /* 0x00000001dadac824 */ /* 0x100fe200078e0a05 */
[C---:B------:R-:W-:Y:S01]  /*5390*/  ISETP.GT.U32.AND P4, PT, R5.reuse, R226, PT ;  /* 0x000000e20500720c */ /* 0x040fe20003f84070 */
[----:B------:R-:W-:Y:S01]  /*53a0*/  @!P3 IMAD.IADD R224, R224, 0x1, -R5 ;  /* 0x00000001e0e0b824 */ /* 0x000fe200078e0a05 */
[C---:B------:R-:W-:Y:S01]  /*53b0*/  ISETP.GT.U32.AND P3, PT, R5.reuse, R220, PT ;  /* 0x000000dc0500720c */ /* 0x040fe20003f64070 */
[----:B------:R-:W-:Y:S01]  /*53c0*/  @!P0 IMAD.MOV R214, RZ, RZ, -R214 ;  /* 0x000000ffffd68224 */ /* 0x000fe200078e0ad6 */
[----:B------:R-:W-:Y:S01]  /*53d0*/  ISETP.GT.U32.AND P0, PT, R5, R222, PT ;  /* 0x000000de0500720c */ /* 0x000fe20003f04070 */
[----:B------:R-:W-:Y:S01]  /*53e0*/  IMAD.HI.U32 R8, R6, R230, RZ ;  /* 0x000000e606087227 */ /* 0x000fe200078e00ff */
[----:B------:R-:W-:-:S02]  /*53f0*/  ISETP.GE.AND P6, PT, R15, RZ, PT ;  /* 0x000000ff0f00720c */ /* 0x000fc40003fc6270 */
[----:B------:R-:W-:Y:S01]  /*5400*/  LOP3.LUT R15, R7, 0x5c, RZ, 0xfc, !PT ;  /* 0x0000005c070f7812 */ /* 0x000fe200078efcff */
[----:B------:R-:W-:Y:S02]  /*5410*/  IMAD.MOV R4, RZ, RZ, -R4 ;  /* 0x000000ffff047224 */ /* 0x000fe400078e0a04 */
[----:B------:R-:W-:Y:S01]  /*5420*/  IMAD.MOV R8, RZ, RZ, -R8 ;  /* 0x000000ffff087224 */ /* 0x000fe200078e0a08 */
[----:B------:R-:W-:Y:S01]  /*5430*/  IABS R73, R15 ;  /* 0x0000000f00497213 */ /* 0x000fe20000000000 */
[C---:B------:R-:W-:Y:S02]  /*5440*/  IMAD R228, R5.reuse, R4, R228 ;  /* 0x0000000405e47224 */ /* 0x040fe400078e02e4 */
[----:B------:R-:W-:Y:S01]  /*5450*/  @!P1 IMAD.MOV R216, RZ, RZ, -R216 ;  /* 0x000000ffffd89224 */ /* 0x000fe200078e0ad8 */
[C---:B------:R-:W-:Y:S01]  /*5460*/  ISETP.GT.U32.AND P1, PT, R5.reuse, R224, PT ;  /* 0x000000e00500720c */ /* 0x040fe20003f24070 */
[C---:B------:R-:W-:Y:S02]  /*5470*/  IMAD R230, R5.reuse, R8, R230 ;  /* 0x0000000805e67224 */ /* 0x040fe400078e02e6 */
[----:B------:R-:W-:Y:S01]  /*5480*/  @!P2 IMAD.MOV R218, RZ, RZ, -R218 ;  /* 0x000000ffffdaa224 */ /* 0x000fe200078e0ada */
[----:B------:R-:W-:Y:S01]  /*5490*/  ISETP.GT.U32.AND P2, PT, R5, R228, PT ;  /* 0x000000e40500720c */ /* 0x000fe20003f44070 */
[----:B------:R-:W-:-:S02]  /*54a0*/  @!P4 IMAD.IADD R226, R226, 0x1, -R5 ;  /* 0x00000001e2e2c824 */ /* 0x000fc400078e0a05 */
[--C-:B------:R-:W-:Y:S01]  /*54b0*/  @!P3 IMAD.IADD R220, R220, 0x1, -R5.reuse ;  /* 0x00000001dcdcb824 */ /* 0x100fe200078e0a05 */
[----:B------:R-:W-:Y:S01]  /*54c0*/  ISETP.GE.AND P3, PT, R11, RZ, PT ;  /* 0x000000ff0b00720c */ /* 0x000fe20003f66270 */
[--C-:B------:R-:W-:Y:S01]  /*54d0*/  @!P0 IMAD.IADD R222, R222, 0x1, -R5.reuse ;  /* 0x00000001dede8824 */ /* 0x100fe200078e0a05 */
[C---:B------:R-:W-:Y:S01]  /*54e0*/  ISETP.GT.U32.AND P0, PT, R5.reuse, R230, PT ;  /* 0x000000e60500720c */ /* 0x040fe20003f04070 */
[----:B------:R-:W-:Y:S01]  /*54f0*/  IMAD.HI.U32 R4, R6, R232, RZ ;  /* 0x000000e806047227 */ /* 0x000fe200078e00ff */
[----:B------:R-:W-:Y:S02]  /*5500*/  ISETP.GT.U32.AND P4, PT, R5, R226, PT ;  /* 0x000000e20500720c */ /* 0x000fe40003f84070 */
[----:B------:R-:W-:Y:S01]  /*5510*/  LOP3.LUT R11, R7, 0x64, RZ, 0xfc, !PT ;  /* 0x00000064070b7812 */ /* 0x000fe200078efcff */
[----:B------:R-:W-:Y:S02]  /*5520*/  IMAD.MOV R4, RZ, RZ, -R4 ;  /* 0x000000ffff047224 */ /* 0x000fe400078e0a04 */
[----:B------:R-:W-:Y:S01]  /*5530*/  @!P1 IMAD.IADD R224, R224, 0x1, -R5 ;  /* 0x00000001e0e09824 */ /* 0x000fe200078e0a05 */
[----:B------:R-:W-:Y:S01]  /*5540*/  ISETP.GE.AND P1, PT, R13, RZ, PT ;  /* 0x000000ff0d00720c */ /* 0x000fe20003f26270 */
[----:B------:R-:W-:Y:S01]  /*5550*/  IMAD.HI.U32 R8, R6, R234, RZ ;  /* 0x000000ea06087227 */ /* 0x000fe200078e00ff */
[----:B------:R-:W-:-:S02]  /*5560*/  LOP3.LUT R13, R7, 0x60, RZ, 0xfc, !PT ;  /* 0x00000060070d7812 */ /* 0x000fc400078efcff */
[----:B------:R-:W-:Y:S01]  /*5570*/  IABS R246, R11 ;  /* 0x0000000b00f67213 */ /* 0x000fe20000000000 */
[--C-:B------:R-:W-:Y:S01]  /*5580*/  @!P2 IMAD.IADD R228, R228, 0x1, -R5.reuse ;  /* 0x00000001e4e4a824 */ /* 0x100fe200078e0a05 */
[----:B------:R-:W-:Y:S01]  /*5590*/  ISETP.GE.AND P2, PT, R19, RZ, PT ;  /* 0x000000ff1300720c */ /* 0x000fe20003f46270 */
[----:B------:R-:W-:Y:S01]  /*55a0*/  IMAD R232, R5, R4, R232 ;  /* 0x0000000405e87224 */ /* 0x000fe200078e02e8 */
[----:B------:R-:W-:Y:S01]  /*55b0*/  LOP3.LUT R4, R7, 0x6e, RZ, 0xfc, !PT ;  /* 0x0000006e07047812 */ /* 0x000fe200078efcff */
[----:B------:R-:W-:Y:S01]  /*55c0*/  IMAD.MOV R8, RZ, RZ, -R8 ;  /* 0x000000ffff087224 */ /* 0x000fe200078e0a08 */
[----:B------:R-:W-:Y:S01]  /*55d0*/  IABS R250, R13 ;  /* 0x0000000d00fa7213 */ /* 0x000fe20000000000 */
[--C-:B------:R-:W-:Y:S01]  /*55e0*/  @!P0 IMAD.IADD R230, R230, 0x1, -R5.reuse ;  /* 0x00000001e6e68824 */ /* 0x100fe200078e0a05 */
[C---:B------:R-:W-:Y:S01]  /*55f0*/  ISETP.GT.U32.AND P0, PT, R5.reuse, R228, PT ;  /* 0x000000e40500720c */ /* 0x040fe20003f04070 */
[----:B------:R-:W-:Y:S01]  /*5600*/  @!P3 IMAD.MOV R224, RZ, RZ, -R224 ;  /* 0x000000ffffe0b224 */ /* 0x000fe200078e0ae0 */
[C---:B------:R-:W-:Y:S01]  /*5610*/  ISETP.GT.U32.AND P3, PT, R5.reuse, R232, PT ;  /* 0x000000e80500720c */ /* 0x040fe20003f64070 */
[--C-:B------:R-:W-:Y:S01]  /*5620*/  @!P4 IMAD.IADD R226, R226, 0x1, -R5.reuse ;  /* 0x00000001e2e2c824 */ /* 0x100fe200078e0a05 */
[----:B------:R-:W-:Y:S01]  /*5630*/  ISETP.GE.AND P4, PT, R18, RZ, PT ;  /* 0x000000ff1200720c */ /* 0x000fe20003f86270 */
[----:B------:R-:W-:Y:S01]  /*5640*/  IMAD R234, R5, R8, R234 ;  /* 0x0000000805ea7224 */ /* 0x000fe200078e02ea */
[----:B------:R-:W-:Y:S01]  /*5650*/  LOP3.LUT R8, R7, 0x6c, RZ, 0xfc, !PT ;  /* 0x0000006c07087812 */ /* 0x000fe200078efcff */
[----:B------:R-:W-:Y:S01]  /*5660*/  @!P1 IMAD.MOV R226, RZ, RZ, -R226 ;  /* 0x000000ffffe29224 */ /* 0x000fe200078e0ae2 */
[----:B------:R-:W-:Y:S01]  /*5670*/  IABS R236, R4 ;  /* 0x0000000400ec7213 */ /* 0x000fe20000000000 */
[----:B------:R-:W-:Y:S01]  /*5680*/  @!P6 IMAD.MOV R222, RZ, RZ, -R222 ;  /* 0x000000ffffdee224 */ /* 0x000fe200078e0ade */
[C---:B------:R-:W-:Y:S01]  /*5690*/  ISETP.GT.U32.AND P1, PT, R5.reuse, R234, PT ;  /* 0x000000ea0500720c */ /* 0x040fe20003f24070 */
[----:B------:R-:W-:Y:S01]  /*56a0*/  @!P5 IMAD.MOV R220, RZ, RZ, -R220 ;  /* 0x000000ffffdcd224 */ /* 0x000fe200078e0adc */
[C---:B------:R-:W-:Y:S01]  /*56b0*/  ISETP.GT.U32.AND P6, PT, R5.reuse, R230, PT ;  /* 0x000000e60500720c */ /* 0x040fe20003fc4070 */
[--C-:B------:R-:W-:Y:S01]  /*56c0*/  @!P0 IMAD.IADD R228, R228, 0x1, -R5.reuse ;  /* 0x00000001e4e48824 */ /* 0x100fe200078e0a05 */
[----:B------:R-:W-:Y:S01]  /*56d0*/  IABS R238, R8 ;  /* 0x0000000800ee7213 */ /* 0x000fe20000000000 */
[----:B------:R-:W-:Y:S01]  /*56e0*/  @!P3 IMAD.IADD R232, R232, 0x1, -R5 ;  /* 0x00000001e8e8b824 */ /* 0x000fe200078e0a05 */
[----:B------:R-:W-:Y:S01]  /*56f0*/  ISETP.GE.AND P5, PT, R10, RZ, PT ;  /* 0x000000ff0a00720c */ /* 0x000fe20003fa6270 */
[----:B------:R-:W-:Y:S01]  /*5700*/  @!P4 IMAD.MOV R228, RZ, RZ, -R228 ;  /* 0x000000ffffe4c224 */ /* 0x000fe200078e0ae4 */
[----:B------:R-:W-:Y:S01]  /*5710*/  ISETP.GE.AND P3, PT, R8, RZ, PT ;  /* 0x000000ff0800720c */ /* 0x000fe20003f66270 */
[----:B------:R-:W-:Y:S01]  /*5720*/  IMAD.HI.U32 R8, R6, R238, RZ ;  /* 0x000000ee06087227 */ /* 0x000fe200078e00ff */
[----:B------:R-:W-:-:S02]  /*5730*/  ISETP.GT.U32.AND P4, PT, R5, R232, PT ;  /* 0x000000e80500720c */ /* 0x000fc40003f84070 */
[----:B------:R-:W-:Y:S01]  /*5740*/  LOP3.LUT R10, R7, 0x6a, RZ, 0xfc, !PT ;  /* 0x0000006a070a7812 */ /* 0x000fe200078efcff */
[--C-:B------:R-:W-:Y:S01]  /*5750*/  @!P1 IMAD.IADD R234, R234, 0x1, -R5.reuse ;  /* 0x00000001eaea9824 */ /* 0x100fe200078e0a05 */
[----:B------:R-:W-:Y:S01]  /*5760*/  ISETP.GE.AND P0, PT, R14, RZ, PT ;  /* 0x000000ff0e00720c */ /* 0x000fe20003f06270 */
[--C-:B------:R-:W-:Y:S01]  /*5770*/  @!P6 IMAD.IADD R230, R230, 0x1, -R5.reuse ;  /* 0x00000001e6e6e824 */ /* 0x100fe200078e0a05 */
[----:B------:R-:W-:Y:S01]  /*5780*/  ISETP.GE.AND P6, PT, R4, RZ, PT ;  /* 0x000000ff0400720c */ /* 0x000fe20003fc6270 */
[----:B------:R-:W-:Y:S01]  /*5790*/  IMAD.HI.U32 R4, R6, R236, RZ ;  /* 0x000000ec06047227 */ /* 0x000fe200078e00ff */
[----:B------:R-:W-:Y:S02]  /*57a0*/  ISETP.GT.U32.AND P1, PT, R5, R234, PT ;  /* 0x000000ea0500720c */ /* 0x000fe40003f24070 */
[----:B------:R-:W-:Y:S01]  /*57b0*/  IABS R240, R10 ;  /* 0x0000000a00f07213 */ /* 0x000fe20000000000 */
[----:B------:R-:W-:Y:S01]  /*57c0*/  IMAD.MOV R8, RZ, RZ, -R8 ;  /* 0x000000ffff087224 */ /* 0x000fe200078e0a08 */
[C---:B------:R-:W-:Y:S01]  /*57d0*/  LOP3.LUT R14, R7.reuse, 0x5e, RZ, 0xfc, !PT ;  /* 0x0000005e070e7812 */ /* 0x040fe200078efcff */
[----:B------:R-:W-:Y:S01]  /*57e0*/  IMAD.MOV R4, RZ, RZ, -R4 ;  /* 0x000000ffff047224 */ /* 0x000fe200078e0a04 */
[----:B------:R-:W-:Y:S01]  /*57f0*/  LOP3.LUT R18, R7, 0x20, RZ, 0xfc, !PT ;  /* 0x0000002007127812 */ /* 0x000fe200078efcff */
[----:B------:R-:W-:Y:S01]  /*5800*/  IMAD R238, R5, R8, R238 ;  /* 0x0000000805ee7224 */ /* 0x000fe200078e02ee */
[----:B------:R-:W-:Y:S01]  /*5810*/  LOP3.LUT R8, R7, 0x66, RZ, 0xfc, !PT ;  /* 0x0000006607087812 */ /* 0x000fe200078efcff */
[--C-:B------:R-:W-:Y:S01]  /*5820*/  @!P4 IMAD.IADD R232, R232, 0x1, -R5.reuse ;  /* 0x00000001e8e8c824 */ /* 0x100fe200078e0a05 */
[----:B------:R-:W-:Y:S01]  /*5830*/  IABS R252, R14 ;  /* 0x0000000e00fc7213 */ /* 0x000fe20000000000 */
[----:B------:R-:W-:Y:S01]  /*5840*/  IMAD R236, R5, R4, R236 ;  /* 0x0000000405ec7224 */ /* 0x000fe200078e02ec */
[----:B------:R-:W-:Y:S01]  /*5850*/  LOP3.LUT R4, R7, 0x68, RZ, 0xfc, !PT ;  /* 0x0000006807047812 */ /* 0x000fe200078efcff */
[----:B------:R-:W-:Y:S01]  /*5860*/  @!P5 IMAD.MOV R232, RZ, RZ, -R232 ;  /* 0x000000ffffe8d224 */ /* 0x000fe200078e0ae8 */
[C---:B------:R-:W-:Y:S01]  /*5870*/  ISETP.GT.U32.AND P5, PT, R5.reuse, R238, PT ;  /* 0x000000ee0500720c */ /* 0x040fe20003fa4070 */
[----:B------:R-:W-:Y:S01]  /*5880*/  @!P1 IMAD.IADD R234, R234, 0x1, -R5 ;  /* 0x00000001eaea9824 */ /* 0x000fe200078e0a05 */
[----:B------:R-:W-:Y:S01]  /*5890*/  ISETP.GE.AND P1, PT, R4, RZ, PT ;  /* 0x000000ff0400720c */ /* 0x000fe20003f26270 */
[----:B------:R-:W-:Y:S01]  /*58a0*/  @!P2 IMAD.MOV R230, RZ, RZ, -R230 ;  /* 0x000000ffffe6a224 */ /* 0x000fe200078e0ae6 */
[----:B------:R-:W-:Y:S01]  /*58b0*/  IABS R242, R4 ;  /* 0x0000000400f27213 */ /* 0x000fe20000000000 */
[----:B------:R-:W-:Y:S01]  /*58c0*/  IMAD.HI.U32 R4, R6, R240, RZ ;  /* 0x000000f006047227 */ /* 0x000fe200078e00ff */
[----:B------:R-:W-:-:S02]  /*58d0*/  ISETP.GT.U32.AND P4, PT, R5, R236, PT ;  /* 0x000000ec0500720c */ /* 0x000fc40003f84070 */
[----:B------:R-:W-:Y:S01]  /*58e0*/  ISETP.GE.AND P2, PT, R10, RZ, PT ;  /* 0x000000ff0a00720c */ /* 0x000fe20003f46270 */
[----:B------:R-:W-:Y:S01]  /*58f0*/  IMAD.MOV R10, RZ, RZ, -R4 ;  /* 0x000000ffff0a7224 */ /* 0x000fe200078e0a04 */
[----:B------:R-:W-:Y:S01]  /*5900*/  IABS R244, R8 ;  /* 0x0000000800f47213 */ /* 0x000fe20000000000 */
[----:B------:R-:W-:Y:S01]  /*5910*/  IMAD.HI.U32 R4, R6, R242, RZ ;  /* 0x000000f206047227 */ /* 0x000fe200078e00ff */
[----:B------:R-:W-:-:S03]  /*5920*/  IABS R66, R18 ;  /* 0x0000001200427213 */ /* 0x000fc60000000000 */
[--C-:B------:R-:W-:Y:S02]  /*5930*/  @!P5 IMAD.IADD R238, R238, 0x1, -R5.reuse ;  /* 0x00000001eeeed824 */ /* 0x100fe400078e0a05 */
[----:B------:R-:W-:Y:S02]  /*5940*/  IMAD.MOV R4, RZ, RZ, -R4 ;  /* 0x000000ffff047224 */ /* 0x000fe400078e0a04 */
[----:B------:R-:W-:Y:S01]  /*5950*/  @!P4 IMAD.IADD R236, R236, 0x1, -R5 ;  /* 0x00000001ececc824 */ /* 0x000fe200078e0a05 */
[C---:B------:R-:W-:Y:S01]  /*5960*/  ISETP.GT.U32.AND P5, PT, R5.reuse, R238, PT ;  /* 0x000000ee0500720c */ /* 0x040fe20003fa4070 */
[C---:B------:R-:W-:Y:S02]  /*5970*/  IMAD R242, R5.reuse, R4, R242 ;  /* 0x0000000405f27224 */ /* 0x040fe400078e02f2 */
[----:B------:R-:W-:Y:S01]  /*5980*/  IMAD.HI.U32 R4, R6, R244, RZ ;  /* 0x000000f406047227 */ /* 0x000fe200078e00ff */
[----:B------:R-:W-:-:S03]  /*5990*/  ISETP.GT.U32.AND P4, PT, R5, R236, PT ;  /* 0x000000ec0500720c */ /* 0x000fc60003f84070 */
[----:B------:R-:W-:Y:S02]  /*59a0*/  IMAD.MOV R4, RZ, RZ, -R4 ;  /* 0x000000ffff047224 */ /* 0x000fe400078e0a04 */
[----:B------:R-:W-:Y:S01]  /*59b0*/  IMAD R240, R5, R10, R240 ;  /* 0x0000000a05f07224 */ /* 0x000fe200078e02f0 */
[----:B------:R-:W-:Y:S01]  /*59c0*/  LOP3.LUT R10, R7, 0x62, RZ, 0xfc, !PT ;  /* 0x00000062070a7812 */ /* 0x000fe200078efcff */
[C---:B------:R-:W-:Y:S02]  /*59d0*/  IMAD R244, R5.reuse, R4, R244 ;  /* 0x0000000405f47224 */ /* 0x040fe400078e02f4 */
[--C-:B------:R-:W-:Y:S01]  /*59e0*/  @!P5 IMAD.IADD R238, R238, 0x1, -R5.reuse ;  /* 0x00000001eeeed824 */ /* 0x100fe200078e0a05 */
[----:B------:R-:W-:Y:S01]  /*59f0*/  IABS R248, R10 ;  /* 0x0000000a00f87213 */ /* 0x000fe20000000000 */
[----:B------:R-:W-:Y:S01]  /*5a00*/  @!P0 IMAD.MOV R234, RZ, RZ, -R234 ;  /* 0x000000ffffea8224 */ /* 0x000fe200078e0aea */
[C---:B------:R-:W-:Y:S01]  /*5a10*/  ISETP.GT.U32.AND P5, PT, R5.reuse, R244, PT ;  /* 0x000000f40500720c */ /* 0x040fe20003fa4070 */
[----:B------:R-:W-:Y:S01]  /*5a20*/  @!P4 IMAD.IADD R236, R236, 0x1, -R5 ;  /* 0x00000001ececc824 */ /* 0x000fe200078e0a05 */
[----:B------:R-:W-:Y:S01]  /*5a30*/  ISETP.GE.AND P0, PT, R8, RZ, PT ;  /* 0x000000ff0800720c */ /* 0x000fe20003f06270 */
[----:B------:R-:W-:Y:S01]  /*5a40*/  IMAD.HI.U32 R4, R6, R248, RZ ;  /* 0x000000f806047227 */ /* 0x000fe200078e00ff */
[----:B------:R-:W-:-:S03]  /*5a50*/  ISETP.GT.U32.AND P4, PT, R5, R240, PT ;  /* 0x000000f00500720c */ /* 0x000fc60003f84070 */
[----:B------:R-:W-:Y:S01]  /*5a60*/  @!P6 IMAD.MOV R236, RZ, RZ, -R236 ;  /* 0x000000ffffece224 */ /* 0x000fe200078e0aec */
[C---:B------:R-:W-:Y:S01]  /*5a70*/  ISETP.GT.U32.AND P6, PT, R5.reuse, R242, PT ;  /* 0x000000f20500720c */ /* 0x040fe20003fc4070 */
[----:B------:R-:W-:Y:S02]  /*5a80*/  IMAD.MOV R4, RZ, RZ, -R4 ;  /* 0x000000ffff047224 */ /* 0x000fe400078e0a04 */
[----:B------:R-:W-:Y:S02]  /*5a90*/  @!P3 IMAD.MOV R238, RZ, RZ, -R238 ;  /* 0x000000ffffeeb224 */ /* 0x000fe400078e0aee */
[----:B------:R-:W-:Y:S02]  /*5aa0*/  @!P5 IMAD.IADD R244, R244, 0x1, -R5 ;  /* 0x00000001f4f4d824 */ /* 0x000fe400078e0a05 */
[C---:B------:R-:W-:Y:S02]  /*5ab0*/  IMAD R248, R5.reuse, R4, R248 ;  /* 0x0000000405f87224 */ /* 0x040fe400078e02f8 */
[----:B------:R-:W-:Y:S01]  /*5ac0*/  IMAD.HI.U32 R4, R6, R250, RZ ;  /* 0x000000fa06047227 */ /* 0x000fe200078e00ff */
[----:B------:R-:W-:-:S03]  /*5ad0*/  ISETP.GT.U32.AND P3, PT, R5, R244, PT ;  /* 0x000000f40500720c */ /* 0x000fc60003f64070 */
[----:B------:R-:W-:Y:S02]  /*5ae0*/  @!P6 IMAD.IADD R242, R242, 0x1, -R5 ;  /* 0x00000001f2f2e824 */ /* 0x000fe400078e0a05 */
[----:B------:R-:W-:-:S03]  /*5af0*/  IMAD.HI.U32 R8, R6, R246, RZ ;  /* 0x000000f606087227 */ /* 0x000fc600078e00ff */
[C---:B------:R-:W-:Y:S01]  /*5b00*/  ISETP.GT.U32.AND P5, PT, R5.reuse, R242, PT ;  /* 0x000000f20500720c */ /* 0x040fe20003fa4070 */
[----:B------:R-:W-:Y:S02]  /*5b10*/  IMAD.MOV R4, RZ, RZ, -R4 ;  /* 0x000000ffff047224 */ /* 0x000fe400078e0a04 */
[----:B------:R-:W-:Y:S02]  /*5b20*/  IMAD.MOV R8, RZ, RZ, -R8 ;  /* 0x000000ffff087224 */ /* 0x000fe400078e0a08 */
[C---:B------:R-:W-:Y:S02]  /*5b30*/  IMAD R250, R5.reuse, R4, R250 ;  /* 0x0000000405fa7224 */ /* 0x040fe400078e02fa */
[C---:B------:R-:W-:Y:S02]  /*5b40*/  IMAD R246, R5.reuse, R8, R246 ;  /* 0x0000000805f67224 */ /* 0x040fe400078e02f6 */
[--C-:B------:R-:W-:Y:S01]  /*5b50*/  @!P3 IMAD.IADD R244, R244, 0x1, -R5.reuse ;  /* 0x00000001f4f4b824 */ /* 0x100fe200078e0a05 */
[C---:B------:R-:W-:Y:S01]  /*5b60*/  ISETP.GT.U32.AND P3, PT, R5.reuse, R250, PT ;  /* 0x000000fa0500720c */ /* 0x040fe20003f64070 */
[--C-:B------:R-:W-:Y:S01]  /*5b70*/  @!P4 IMAD.IADD R240, R240, 0x1, -R5.reuse ;  /* 0x00000001f0f0c824 */ /* 0x100fe200078e0a05 */
[----:B------:R-:W-:Y:S01]  /*5b80*/  ISETP.GT.U32.AND P4, PT, R5, R246, PT ;  /* 0x000000f60500720c */ /* 0x000fe20003f84070 */
[----:B------:R-:W-:Y:S01]  /*5b90*/  @!P5 IMAD.IADD R242, R242, 0x1, -R5 ;  /* 0x00000001f2f2d824 */ /* 0x000fe200078e0a05 */
[----:B------:R-:W-:Y:S01]  /*5ba0*/  ISETP.GE.AND P5, PT, R11, RZ, PT ;  /* 0x000000ff0b00720c */ /* 0x000fe20003fa6270 */
[----:B------:R-:W-:Y:S01]  /*5bb0*/  IMAD.HI.U32 R4, R6, R252, RZ ;  /* 0x000000fc06047227 */ /* 0x000fe200078e00ff */
[----:B------:R-:W-:-:S02]  /*5bc0*/  ISETP.GT.U32.AND P6, PT, R5, R240, PT ;  /* 0x000000f00500720c */ /* 0x000fc40003fc4070 */
[----:B------:R-:W-:Y:S01]  /*5bd0*/  LOP3.LUT R11, R7, 0x5a, RZ, 0xfc, !PT ;  /* 0x0000005a070b7812 */ /* 0x000fe200078efcff */
[----:B------:R-:W-:Y:S02]  /*5be0*/  IMAD.MOV R4, RZ, RZ, -R4 ;  /* 0x000000ffff047224 */ /* 0x000fe400078e0a04 */
[----:B------:R-:W-:Y:S01]  /*5bf0*/  @!P1 IMAD.MOV R242, RZ, RZ, -R242 ;  /* 0x000000fffff29224 */ /* 0x000fe200078e0af2 */
[----:B------:R-:W-:Y:S01]  /*5c00*/  IABS R71, R11 ;  /* 0x0000000b00477213 */ /* 0x000fe20000000000 */
[--C-:B------:R-:W-:Y:S02]  /*5c10*/  @!P3 IMAD.IADD R250, R250, 0x1, -R5.reuse ;  /* 0x00000001fafab824 */ /* 0x100fe400078e0a05 */
[----:B------:R-:W-:Y:S02]  /*5c20*/  @!P4 IMAD.IADD R246, R246, 0x1, -R5 ;  /* 0x00000001f6f6c824 */ /* 0x000fe400078e0a05 */
[C---:B------:R-:W-:Y:S01]  /*5c30*/  IMAD R252, R5.reuse, R4, R252 ;  /* 0x0000000405fc7224 */ /* 0x040fe200078e02fc */
[C---:B------:R-:W-:Y:S01]  /*5c40*/  ISETP.GT.U32.AND P1, PT, R5.reuse, R250, PT ;  /* 0x000000fa0500720c */ /* 0x040fe20003f24070 */
[----:B------:R-:W-:Y:S01]  /*5c50*/  IMAD.HI.U32 R4, R6, R71, RZ ;  /* 0x0000004706047227 */ /* 0x000fe200078e00ff */
[----:B------:R-:W-:-:S02]  /*5c60*/  ISETP.GT.U32.AND P4, PT, R5, R246, PT ;  /* 0x000000f60500720c */ /* 0x000fc40003f84070 */
[C---:B------:R-:W-:Y:S01]  /*5c70*/  ISETP.GT.U32.AND P3, PT, R5.reuse, R252, PT ;  /* 0x000000fc0500720c */ /* 0x040fe20003f64070 */
[----:B------:R-:W-:Y:S01]  /*5c80*/  @!P6 IMAD.IADD R240, R240, 0x1, -R5 ;  /* 0x00000001f0f0e824 */ /* 0x000fe200078e0a05 */
[----:B------:R-:W-:Y:S01]  /*5c90*/  ISETP.GT.U32.AND P6, PT, R5, R248, PT ;  /* 0x000000f80500720c */ /* 0x000fe20003fc4070 */
[----:B------:R-:W-:Y:S02]  /*5ca0*/  IMAD.MOV R4, RZ, RZ, -R4 ;  /* 0x000000ffff047224 */ /* 0x000fe400078e0a04 */
[----:B------:R-:W-:-:S04]  /*5cb0*/  IMAD.HI.U32 R8, R6, R73, RZ ;  /* 0x0000004906087227 */ /* 0x000fc800078e00ff */
[C---:B------:R-:W-:Y:S02]  /*5cc0*/  IMAD R71, R5.reuse, R4, R71 ;  /* 0x0000000405477224 */ /* 0x040fe400078e0247 */
[--C-:B------:R-:W-:Y:S02]  /*5cd0*/  @!P1 IMAD.IADD R250, R250, 0x1, -R5.reuse ;  /* 0x00000001fafa9824 */ /* 0x100fe400078e0a05 */
[----:B------:R-:W-:Y:S01]  /*5ce0*/  IMAD.MOV R8, RZ, RZ, -R8 ;  /* 0x000000ffff087224 */ /* 0x000fe200078e0a08 */
[----:B------:R-:W-:Y:S01]  /*5cf0*/  ISETP.GT.U32.AND P1, PT, R5, R71, PT ;  /* 0x000000470500720c */ /* 0x000fe20003f24070 */
[--C-:B------:R-:W-:Y:S01]  /*5d00*/  @!P4 IMAD.IADD R246, R246, 0x1, -R5.reuse ;  /* 0x00000001f6f6c824 */ /* 0x100fe200078e0a05 */
[----:B------:R-:W-:Y:S01]  /*5d10*/  ISETP.GE.AND P4, PT, R10, RZ, PT ;  /* 0x000000ff0a00720c */ /* 0x000fe20003f86270 */
[----:B------:R-:W-:Y:S01]  /*5d20*/  @!P6 IMAD.IADD R248, R248, 0x1, -R5 ;  /* 0x00000001f8f8e824 */ /* 0x000fe200078e0a05 */
[----:B------:R-:W-:Y:S01]  /*5d30*/  LOP3.LUT R10, R7, 0x58, RZ, 0xfc, !PT ;  /* 0x00000058070a7812 */ /* 0x000fe200078efcff */
[----:B------:R-:W-:Y:S01]  /*5d40*/  IMAD R73, R5, R8, R73 ;  /* 0x0000000805497224 */ /* 0x000fe200078e0249 */
[----:B------:R-:W-:Y:S01]  /*5d50*/  ISETP.GE.AND P6, PT, R13, RZ, PT ;  /* 0x000000ff0d00720c */ /* 0x000fe20003fc6270 */
[----:B------:R-:W-:Y:S01]  /*5d60*/  @!P2 IMAD.MOV R240, RZ, RZ, -R240 ;  /* 0x000000fffff0a224 */ /* 0x000fe200078e0af0 */
[C---:B------:R-:W-:Y:S01]  /*5d70*/  ISETP.GT.U32.AND P2, PT, R5.reuse, R248, PT ;  /* 0x000000f80500720c */ /* 0x040fe20003f44070 */
[----:B------:R-:W-:Y:S01]  /*5d80*/  @!P5 IMAD.MOV R246, RZ, RZ, -R246 ;  /* 0x000000fffff6d224 */ /* 0x000fe200078e0af6 */
[----:B------:R-:W-:Y:S01]  /*5d90*/  IABS R69, R10 ;  /* 0x0000000a00457213 */ /* 0x000fe20000000000 */
[--C-:B------:R-:W-:Y:S01]  /*5da0*/  @!P3 IMAD.IADD R252, R252, 0x1, -R5.reuse ;  /* 0x00000001fcfcb824 */ /* 0x100fe200078e0a05 */
[----:B------:R-:W-:Y:S01]  /*5db0*/  ISETP.GT.U32.AND P5, PT, R5, R73, PT ;  /* 0x000000490500720c */ /* 0x000fe20003fa4070 */
[----:B------:R-:W-:Y:S01]  /*5dc0*/  @!P1 IMAD.IADD R71, R71, 0x1, -R5 ;  /* 0x0000000147479824 */ /* 0x000fe200078e0a05 */
[----:B------:R-:W-:Y:S01]  /*5dd0*/  LOP3.LUT R13, R7, 0x56, RZ, 0xfc, !PT ;  /* 0x00000056070d7812 */ /* 0x000fe200078efcff */
[----:B------:R-:W-:Y:S01]  /*5de0*/  IMAD.HI.U32 R4, R6, R69, RZ ;  /* 0x0000004506047227 */ /* 0x000fe200078e00ff */
[----:B------:R-:W-:-:S02]  /*5df0*/  ISETP.GE.AND P3, PT, R11, RZ, PT ;  /* 0x000000ff0b00720c */ /* 0x000fc40003f66270 */
[----:B------:R-:W-:Y:S01]  /*5e00*/  IABS R67, R13 ;  /* 0x0000000d00437213 */ /* 0x000fe20000000000 */
[----:B------:R-:W-:Y:S01]  /*5e10*/  IMAD.MOV R8, RZ, RZ, -R4 ;  /* 0x000000ffff087224 */ /* 0x000fe200078e0a04 */
[----:B------:R-:W-:Y:S01]  /*5e20*/  ISETP.GT.U32.AND P1, PT, R5, R71, PT ;  /* 0x000000470500720c */ /* 0x000fe20003f24070 */
[--C-:B------:R-:W-:Y:S01]  /*5e30*/  @!P2 IMAD.IADD R248, R248, 0x1, -R5.reuse ;  /* 0x00000001f8f8a824 */ /* 0x100fe200078e0a05 */
[----:B------:R-:W-:Y:S01]  /*5e40*/  LOP3.LUT R11, R7, 0x54, RZ, 0xfc, !PT ;  /* 0x00000054070b7812 */ /* 0x000fe200078efcff */
[----:B------:R-:W-:Y:S01]  /*5e50*/  IMAD.HI.U32 R4, R6, R67, RZ ;  /* 0x0000004306047227 */ /* 0x000fe200078e00ff */
[----:B------:R-:W-:Y:S02]  /*5e60*/  ISETP.GE.AND P2, PT, R15, RZ, PT ;  /* 0x000000ff0f00720c */ /* 0x000fe40003f46270 */
[----:B------:R-:W-:Y:S01]  /*5e70*/  IABS R65, R11 ;  /* 0x0000000b00417213 */ /* 0x000fe20000000000 */
[----:B------:R-:W-:Y:S01]  /*5e80*/  @!P5 IMAD.IADD R73, R73, 0x1, -R5 ;  /* 0x000000014949d824 */ /* 0x000fe200078e0a05 */
[----:B------:R-:W-:Y:S01]  /*5e90*/  ISETP.GT.U32.AND P5, PT, R5, R252, PT ;  /* 0x000000fc0500720c */ /* 0x000fe20003fa4070 */
[----:B------:R-:W-:Y:S01]  /*5ea0*/  IMAD.MOV R4, RZ, RZ, -R4 ;  /* 0x000000ffff047224 */ /* 0x000fe200078e0a04 */
[----:B------:R-:W-:Y:S01]  /*5eb0*/  LOP3.LUT R15, R7, 0x38, RZ, 0xfc, !PT ;  /* 0x00000038070f7812 */ /* 0x000fe200078efcff */
[----:B------:R-:W-:Y:S01]  /*5ec0*/  @!P4 IMAD.MOV R248, RZ, RZ, -R248 ;  /* 0x000000fffff8c224 */ /* 0x000fe200078e0af8 */
[C---:B------:R-:W-:Y:S01]  /*5ed0*/  ISETP.GT.U32.AND P4, PT, R5.reuse, R73, PT ;  /* 0x000000490500720c */ /* 0x040fe20003f84070 */
[----:B------:R-:W-:Y:S01]  /*5ee0*/  IMAD R67, R5, R4, R67 ;  /* 0x0000000405437224 */ /* 0x000fe200078e0243 */
[----:B------:R-:W-:Y:S01]  /*5ef0*/  IABS R84, R15 ;  /* 0x0000000f00547213 */ /* 0x000fe20000000000 */
[----:B------:R-:W-:-:S02]  /*5f00*/  @!P1 IMAD.IADD R71, R71, 0x1, -R5 ;  /* 0x0000000147479824 */ /* 0x000fc400078e0a05 */
[----:B------:R-:W-:Y:S01]  /*5f10*/  IMAD.HI.U32 R4, R6, R65, RZ ;  /* 0x0000004106047227 */ /* 0x000fe200078e00ff */
[----:B------:R-:W-:-:S03]  /*5f20*/  ISETP.GT.U32.AND P1, PT, R5, R67, PT ;  /* 0x000000430500720c */ /* 0x000fc60003f24070 */
[----:B------:R-:W-:Y:S02]  /*5f30*/  IMAD R69, R5, R8, R69 ;  /* 0x0000000805457224 */ /* 0x000fe400078e0245 */
[----:B------:R-:W-:Y:S02]  /*5f40*/  IMAD.MOV R4, RZ, RZ, -R4 ;  /* 0x000000ffff047224 */ /* 0x000fe400078e0a04 */
[--C-:B------:R-:W-:Y:S01]  /*5f50*/  @!P4 IMAD.IADD R73, R73, 0x1, -R5.reuse ;  /* 0x000000014949c824 */ /* 0x100fe200078e0a05 */
[----:B------:R-:W-:Y:S01]  /*5f60*/  ISETP.GE.AND P4, PT, R10, RZ, PT ;  /* 0x000000ff0a00720c */ /* 0x000fe20003f86270 */
[--C-:B------:R-:W-:Y:S01]  /*5f70*/  @!P5 IMAD.IADD R252, R252, 0x1, -R5.reuse ;  /* 0x00000001fcfcd824 */ /* 0x100fe200078e0a05 */
[----:B------:R-:W-:Y:S01]  /*5f80*/  LOP3.LUT R10, R7, 0x50, RZ, 0xfc, !PT ;  /* 0x00000050070a7812 */ /* 0x000fe200078efcff */
[----:B------:R-:W-:Y:S01]  /*5f90*/  @!P6 IMAD.MOV R250, RZ, RZ, -R250 ;  /* 0x000000fffffae224 */ /* 0x000fe200078e0afa */
[----:B------:R-:W-:Y:S01]  /*5fa0*/  ISETP.GT.U32.AND P5, PT, R5, R69, PT ;  /* 0x000000450500720c */ /* 0x000fe20003fa4070 */
[----:B------:R-:W-:Y:S01]  /*5fb0*/  @!P1 IMAD.IADD R67, R67, 0x1, -R5 ;  /* 0x0000000143439824 */ /* 0x000fe200078e0a05 */
[----:B------:R-:W-:Y:S01]  /*5fc0*/  IABS R61, R10 ;  /* 0x0000000a003d7213 */ /* 0x000fe20000000000 */
[----:B------:R-:W-:-:S02]  /*5fd0*/  IMAD R65, R5, R4, R65 ;  /* 0x0000000405417224 */ /* 0x000fc400078e0241 */
[----:B------:R-:W-:Y:S01]  /*5fe0*/  @!P0 IMAD.MOV R244, RZ, RZ, -R244 ;  /* 0x000000fffff48224 */ /* 0x000fe200078e0af4 */
[----:B------:R-:W-:Y:S01]  /*5ff0*/  ISETP.GT.U32.AND P6, PT, R5, R67, PT ;  /* 0x000000430500720c */ /* 0x000fe20003fc4070 */
[----:B------:R-:W-:Y:S01]  /*6000*/  IMAD.HI.U32 R4, R6, R61, RZ ;  /* 0x0000003d06047227 */ /* 0x000fe200078e00ff */
[----:B------:R-:W-:Y:S02]  /*6010*/  ISETP.GE.AND P0, PT, R14, RZ, PT ;  /* 0x000000ff0e00720c */ /* 0x000fe40003f06270 */
[----:B------:R-:W-:Y:S01]  /*6020*/  LOP3.LUT R14, R7, 0x52, RZ, 0xfc, !PT ;  /* 0x00000052070e7812 */ /* 0x000fe200078efcff */
[----:B------:R-:W-:Y:S02]  /*6030*/  IMAD.MOV R4, RZ, RZ, -R4 ;  /* 0x000000ffff047224 */ /* 0x000fe400078e0a04 */
[----:B------:R-:W-:Y:S01]  /*6040*/  @!P5 IMAD.IADD R69, R69, 0x1, -R5 ;  /* 0x000000014545d824 */ /* 0x000fe200078e0a05 */
[----:B------:R-:W-:Y:S01]  /*6050*/  IABS R63, R14 ;  /* 0x0000000e003f7213 */ /* 0x000fe20000000000 */
[----:B------:R-:W-:Y:S01]  /*6060*/  IMAD R61, R5, R4, R61 ;  /* 0x00000004053d7224 */ /* 0x000fe200078e023d */
[----:B------:R-:W-:Y:S01]  /*6070*/  ISETP.GE.AND P5, PT, R13, RZ, PT ;  /* 0x000000ff0d00720c */ /* 0x000fe20003fa6270 */
[----:B------:R-:W-:Y:S01]  /*6080*/  @!P3 IMAD.MOV R71, RZ, RZ, -R71 ;  /* 0x000000ffff47b224 */ /* 0x000fe200078e0a47 */
[----:B------:R-:W-:Y:S01]  /*6090*/  LOP3.LUT R13, R7, 0x4e, RZ, 0xfc, !PT ;  /* 0x0000004e070d7812 */ /* 0x000fe200078efcff */
[----:B------:R-:W-:Y:S01]  /*60a0*/  @!P6 IMAD.IADD R67, R67, 0x1, -R5 ;  /* 0x000000014343e824 */ /* 0x000fe200078e0a05 */
[----:B------:R-:W-:Y:S01]  /*60b0*/  ISETP.GT.U32.AND P6, PT, R5, R61, PT ;  /* 0x0000003d0500720c */ /* 0x000fe20003fc4070 */
[----:B------:R-:W-:Y:S01]  /*60c0*/  IMAD.HI.U32 R8, R6, R63, RZ ;  /* 0x0000003f06087227 */ /* 0x000fe200078e00ff */
[----:B------:R-:W-:-:S02]  /*60d0*/  IABS R59, R13 ;  /* 0x0000000d003b7213 */ /* 0x000fc40000000000 */
[----:B------:R-:W-:Y:S01]  /*60e0*/  ISETP.GT.U32.AND P1, PT, R5, R69, PT ;  /* 0x000000450500720c */ /* 0x000fe20003f24070 */
[----:B------:R-:W-:Y:S02]  /*60f0*/  IMAD.MOV R8, RZ, RZ, -R8 ;  /* 0x000000ffff087224 */ /* 0x000fe400078e0a08 */
[----:B------:R-:W-:-:S04]  /*6100*/  IMAD.HI.U32 R4, R6, R59, RZ ;  /* 0x0000003b06047227 */ /* 0x000fc800078e00ff */
[----:B------:R-:W-:Y:S01]  /*6110*/  IMAD R63, R5, R8, R63 ;  /* 0x00000008053f7224 */ /* 0x000fe200078e023f */
[----:B------:R-:W-:Y:S01]  /*6120*/  LOP3.LUT R8, R7, 0x4c, RZ, 0xfc, !PT ;  /* 0x0000004c07087812 */ /* 0x000fe200078efcff */
[----:B------:R-:W-:Y:S02]  /*6130*/  @!P6 IMAD.IADD R61, R61, 0x1, -R5 ;  /* 0x000000013d3de824 */ /* 0x000fe400078e0a05 */
[----:B------:R-:W-:Y:S01]  /*6140*/  IMAD.MOV R4, RZ, RZ, -R4 ;  /* 0x000000ffff047224 */ /* 0x000fe200078e0a04 */
[----:B------:R-:W-:Y:S01]  /*6150*/  IABS R57, R8 ;  /* 0x0000000800397213 */ /* 0x000fe20000000000 */
[----:B------:R-:W-:Y:S01]  /*6160*/  @!P0 IMAD.MOV R252, RZ, RZ, -R252 ;  /* 0x000000fffffc8224 */ /* 0x000fe200078e0afc */
[C---:B------:R-:W-:Y:S01]  /*6170*/  ISETP.GT.U32.AND P0, PT, R5.reuse, R65, PT ;  /* 0x000000410500720c */ /* 0x040fe20003f04070 */
[C---:B------:R-:W-:Y:S01]  /*6180*/  IMAD R59, R5.reuse, R4, R59 ;  /* 0x00000004053b7224 */ /* 0x040fe200078e023b */
[C---:B------:R-:W-:Y:S01]  /*6190*/  ISETP.GT.U32.AND P6, PT, R5.reuse, R61, PT ;  /* 0x0000003d0500720c */ /* 0x040fe20003fc4070 */
[----:B------:R-:W-:Y:S01]  /*61a0*/  IMAD.HI.U32 R4, R6, R57, RZ ;  /* 0x0000003906047227 */ /* 0x000fe200078e00ff */
[----:B------:R-:W-:-:S03]  /*61b0*/  ISETP.GT.U32.AND P3, PT, R5, R63, PT ;  /* 0x0000003f0500720c */ /* 0x000fc60003f64070 */
[----:B------:R-:W-:Y:S02]  /*61c0*/  IMAD.MOV R4, RZ, RZ, -R4 ;  /* 0x000000ffff047224 */ /* 0x000fe400078e0a04 */
[----:B------:R-:W-:Y:S01]  /*61d0*/  @!P2 IMAD.MOV R73, RZ, RZ, -R73 ;  /* 0x000000ffff49a224 */ /* 0x000fe200078e0a49 */
[----:B------:R-:W-:Y:S01]  /*61e0*/  ISETP.GE.AND P2, PT, R11, RZ, PT ;  /* 0x000000ff0b00720c */ /* 0x000fe20003f46270 */
[----:B------:R-:W-:Y:S01]  /*61f0*/  IMAD R57, R5, R4, R57 ;  /* 0x0000000405397224 */ /* 0x000fe200078e0239 */
[----:B------:R-:W-:Y:S01]  /*6200*/  LOP3.LUT R11, R7, 0x48, RZ, 0xfc, !PT ;  /* 0x00000048070b7812 */ /* 0x000fe200078efcff */
[--C-:B------:R-:W-:Y:S01]  /*6210*/  @!P0 IMAD.IADD R65, R65, 0x1, -R5.reuse ;  /* 0x0000000141418824 */ /* 0x100fe200078e0a05 */
[----:B------:R-:W-:Y:S01]  /*6220*/  ISETP.GE.AND P0, PT, R10, RZ, PT ;  /* 0x000000ff0a00720c */ /* 0x000fe20003f06270 */
[--C-:B------:R-:W-:Y:S01]  /*6230*/  @!P6 IMAD.IADD R61, R61, 0x1, -R5.reuse ;  /* 0x000000013d3de824 */ /* 0x100fe200078e0a05 */
[----:B------:R-:W-:Y:S01]  /*6240*/  ISETP.GT.U32.AND P6, PT, R5, R57, PT ;  /* 0x000000390500720c */ /* 0x000fe20003fc4070 */
[--C-:B------:R-:W-:Y:S01]  /*6250*/  @!P1 IMAD.IADD R69, R69, 0x1, -R5.reuse ;  /* 0x0000000145459824 */ /* 0x100fe200078e0a05 */
[----:B------:R-:W-:Y:S01]  /*6260*/  LOP3.LUT R10, R7, 0x4a, RZ, 0xfc, !PT ;  /* 0x0000004a070a7812 */ /* 0x000fe200078efcff */
[----:B------:R-:W-:Y:S01]  /*6270*/  @!P3 IMAD.IADD R63, R63, 0x1, -R5 ;  /* 0x000000013f3fb824 */ /* 0x000fe200078e0a05 */
[----:B------:R-:W-:Y:S01]  /*6280*/  IABS R53, R11 ;  /* 0x0000000b00357213 */ /* 0x000fe20000000000 */
[----:B------:R-:W-:Y:S01]  /*6290*/  @!P4 IMAD.MOV R69, RZ, RZ, -R69 ;  /* 0x000000ffff45c224 */ /* 0x000fe200078e0a45 */
[----:B------:R-:W-:Y:S01]  /*62a0*/  IABS R55, R10 ;  /* 0x0000000a00377213 */ /* 0x000fe20000000000 */
[----:B------:R-:W-:Y:S01]  /*62b0*/  @!P5 IMAD.MOV R67, RZ, RZ, -R67 ;  /* 0x000000ffff43d224 */ /* 0x000fe200078e0a43 */
[----:B------:R-:W-:-:S02]  /*62c0*/  ISETP.GT.U32.AND P4, PT, R5, R65, PT ;  /* 0x000000410500720c */ /* 0x000fc40003f84070 */
[----:B------:R-:W-:Y:S01]  /*62d0*/  ISETP.GT.U32.AND P3, PT, R5, R63, PT ;  /* 0x0000003f0500720c */ /* 0x000fe20003f64070 */
[----:B------:R-:W-:Y:S01]  /*62e0*/  IMAD.HI.U32 R4, R6, R55, RZ ;  /* 0x0000003706047227 */ /* 0x000fe200078e00ff */
[----:B------:R-:W-:Y:S02]  /*62f0*/  ISETP.GE.AND P1, PT, R14, RZ, PT ;  /* 0x000000ff0e00720c */ /* 0x000fe40003f26270 */
[----:B------:R-:W-:Y:S01]  /*6300*/  ISETP.GE.AND P5, PT, R13, RZ, PT ;  /* 0x000000ff0d00720c */ /* 0x000fe20003fa6270 */
[----:B------:R-:W-:Y:S01]  /*6310*/  @!P6 IMAD.IADD R57, R57, 0x1, -R5 ;  /* 0x000000013939e824 */ /* 0x000fe200078e0a05 */
[C---:B------:R-:W-:Y:S01]  /*6320*/  LOP3.LUT R13, R7.reuse, 0x46, RZ, 0xfc, !PT ;  /* 0x00000046070d7812 */ /* 0x040fe200078efcff */
[----:B------:R-:W-:Y:S01]  /*6330*/  IMAD.MOV R4, RZ, RZ, -R4 ;  /* 0x000000ffff047224 */ /* 0x000fe200078e0a04 */
[----:B------:R-:W-:Y:S01]  /*6340*/  LOP3.LUT R14, R7, 0x3a, RZ, 0xfc, !PT ;  /* 0x0000003a070e7812 */ /* 0x000fe200078efcff */
[----:B------:R-:W-:Y:S01]  /*6350*/  @!P0 IMAD.MOV R61, RZ, RZ, -R61 ;  /* 0x000000ffff3d8224 */ /* 0x000fe200078e0a3d */
[C---:B------:R-:W-:Y:S01]  /*6360*/  ISETP.GT.U32.AND P6, PT, R5.reuse, R57, PT ;  /* 0x000000390500720c */ /* 0x040fe20003fc4070 */
[----:B------:R-:W-:Y:S01]  /*6370*/  IMAD R55, R5, R4, R55 ;  /* 0x0000000405377224 */ /* 0x000fe200078e0237 */
[----:B------:R-:W-:Y:S01]  /*6380*/  ISETP.GE.AND P0, PT, R11, RZ, PT ;  /* 0x000000ff0b00720c */ /* 0x000fe20003f06270 */
[----:B------:R-:W-:Y:S01]  /*6390*/  IMAD.HI.U32 R4, R6, R53, RZ ;  /* 0x0000003506047227 */ /* 0x000fe200078e00ff */
[----:B------:R-:W-:-:S02]  /*63a0*/  IABS R51, R13 ;  /* 0x0000000d00337213 */ /* 0x000fc40000000000 */
[----:B------:R-:W-:Y:S01]  /*63b0*/  IABS R38, R14 ;  /* 0x0000000e00267213 */ /* 0x000fe20000000000 */
[----:B------:R-:W-:Y:S02]  /*63c0*/  IMAD.MOV R4, RZ, RZ, -R4 ;  /* 0x000000ffff047224 */ /* 0x000fe400078e0a04 */
[----:B------:R-:W-:Y:S01]  /*63d0*/  @!P4 IMAD.IADD R65, R65, 0x1, -R5 ;  /* 0x000000014141c824 */ /* 0x000fe200078e0a05 */
[C---:B------:R-:W-:Y:S01]  /*63e0*/  ISETP.GT.U32.AND P4, PT, R5.reuse, R59, PT ;  /* 0x0000003b0500720c */ /* 0x040fe20003f84070 */
[----:B------:R-:W-:Y:S02]  /*63f0*/  IMAD R53, R5, R4, R53 ;  /* 0x0000000405357224 */ /* 0x000fe400078e0235 */
[--C-:B------:R-:W-:Y:S02]  /*6400*/  @!P6 IMAD.IADD R57, R57, 0x1, -R5.reuse ;  /* 0x000000013939e824 */ /* 0x100fe400078e0a05 */
[----:B------:R-:W-:Y:S01]  /*6410*/  @!P3 IMAD.IADD R63, R63, 0x1, -R5 ;  /* 0x000000013f3fb824 */ /* 0x000fe200078e0a05 */
[C---:B------:R-:W-:Y:S01]  /*6420*/  ISETP.GT.U32.AND P6, PT, R5.reuse, R53, PT ;  /* 0x000000350500720c */ /* 0x040fe20003fc4070 */
[----:B------:R-:W-:Y:S01]  /*6430*/  @!P2 IMAD.MOV R65, RZ, RZ, -R65 ;  /* 0x000000ffff41a224 */ /* 0x000fe200078e0a41 */
[----:B------:R-:W-:Y:S01]  /*6440*/  ISETP.GE.AND P3, PT, R8, RZ, PT ;  /* 0x000000ff0800720c */ /* 0x000fe20003f66270 */
[----:B------:R-:W-:Y:S01]  /*6450*/  @!P1 IMAD.MOV R63, RZ, RZ, -R63 ;  /* 0x000000ffff3f9224 */ /* 0x000fe200078e0a3f */
[----:B------:R-:W-:Y:S01]  /*6460*/  ISETP.GE.AND P2, PT, R10, RZ, PT ;  /* 0x000000ff0a00720c */ /* 0x000fe20003f46270 */
[----:B------:R-:W-:Y:S01]  /*6470*/  IMAD.HI.U32 R8, R6, R51, RZ ;  /* 0x0000003306087227 */ /* 0x000fe200078e00ff */
[----:B------:R-:W-:-:S02]  /*6480*/  ISETP.GT.U32.AND P1, PT, R5, R55, PT ;  /* 0x000000370500720c */ /* 0x000fc40003f24070 */
[----:B------:R-:W-:Y:S01]  /*6490*/  LOP3.LUT R10, R7, 0x44, RZ, 0xfc, !PT ;  /* 0x00000044070a7812 */ /* 0x000fe200078efcff */
[--C-:B------:R-:W-:Y:S02]  /*64a0*/  @!P4 IMAD.IADD R59, R59, 0x1, -R5.reuse ;  /* 0x000000013b3bc824 */ /* 0x100fe400078e0a05 */
[----:B------:R-:W-:Y:S01]  /*64b0*/  IMAD.MOV R8, RZ, RZ, -R8 ;  /* 0x000000ffff087224 */ /* 0x000fe200078e0a08 */
[----:B------:R-:W-:Y:S01]  /*64c0*/  IABS R11, R10 ;  /* 0x0000000a000b7213 */ /* 0x000fe20000000000 */
[----:B------:R-:W-:Y:S01]  /*64d0*/  @!P6 IMAD.IADD R53, R53, 0x1, -R5 ;  /* 0x000000013535e824 */ /* 0x000fe200078e0a05 */
[C---:B------:R-:W-:Y:S01]  /*64e0*/  ISETP.GT.U32.AND P4, PT, R5.reuse, R59, PT ;  /* 0x0000003b0500720c */ /* 0x040fe20003f84070 */
[----:B------:R-:W-:Y:S01]  /*64f0*/  @!P3 IMAD.MOV R57, RZ, RZ, -R57 ;  /* 0x000000ffff39b224 */ /* 0x000fe200078e0a39 */
[----:B------:R-:W-:Y:S01]  /*6500*/  ISETP.GE.AND P3, PT, R10, RZ, PT ;  /* 0x000000ff0a00720c */ /* 0x000fe20003f66270 */
[----:B------:R-:W-:Y:S01]  /*6510*/  IMAD.HI.U32 R4, R6, R11, RZ ;  /* 0x0000000b06047227 */ /* 0x000fe200078e00ff */
[----:B------:R-:W-:-:S03]  /*6520*/  ISETP.GT.U32.AND P6, PT, R5, R53, PT ;  /* 0x000000350500720c */ /* 0x000fc60003fc4070 */
[----:B------:R-:W-:Y:S02]  /*6530*/  @!P1 IMAD.IADD R55, R55, 0x1, -R5 ;  /* 0x0000000137379824 */ /* 0x000fe400078e0a05 */
[----:B------:R-:W-:Y:S02]  /*6540*/  IMAD.MOV R10, RZ, RZ, -R4 ;  /* 0x000000ffff0a7224 */ /* 0x000fe400078e0a04 */
[C---:B------:R-:W-:Y:S01]  /*6550*/  IMAD R51, R5.reuse, R8, R51 ;  /* 0x0000000805337224 */ /* 0x040fe200078e0233 */
[C---:B------:R-:W-:Y:S01]  /*6560*/  ISETP.GT.U32.AND P1, PT, R5.reuse, R55, PT ;  /* 0x000000370500720c */ /* 0x040fe20003f24070 */
[----:B------:R-:W-:Y:S01]  /*6570*/  IMAD R11, R5, R10, R11 ;  /* 0x0000000a050b7224 */ /* 0x000fe200078e020b */
[----:B------:R-:W-:Y:S01]  /*6580*/  LOP3.LUT R8, R7, 0x42, RZ, 0xfc, !PT ;  /* 0x0000004207087812 */ /* 0x000fe200078efcff */
[--C-:B------:R-:W-:Y:S01]  /*6590*/  @!P4 IMAD.IADD R59, R59, 0x1, -R5.reuse ;  /* 0x000000013b3bc824 */ /* 0x100fe200078e0a05 */
[----:B------:R-:W-:Y:S01]  /*65a0*/  ISETP.GE.AND P4, PT, R13, RZ, PT ;  /* 0x000000ff0d00720c */ /* 0x000fe20003f86270 */
[----:B------:R-:W-:Y:S01]  /*65b0*/  @!P6 IMAD.IADD R53, R53, 0x1, -R5 ;  /* 0x000000013535e824 */ /* 0x000fe200078e0a05 */
[C---:B------:R-:W-:Y:S01]  /*65c0*/  ISETP.GT.U32.AND P6, PT, R5.reuse, R11, PT ;  /* 0x0000000b0500720c */ /* 0x040fe20003fc4070 */
[----:B------:R-:W-:Y:S01]  /*65d0*/  @!P5 IMAD.MOV R59, RZ, RZ, -R59 ;  /* 0x000000ffff3bd224 */ /* 0x000fe200078e0a3b */
[----:B------:R-:W-:Y:S01]  /*65e0*/  ISETP.GT.U32.AND P5, PT, R5, R51, PT ;  /* 0x000000330500720c */ /* 0x000fe20003fa4070 */
[----:B------:R-:W-:Y:S01]  /*65f0*/  @!P0 IMAD.MOV R53, RZ, RZ, -R53 ;  /* 0x000000ffff358224 */ /* 0x000fe200078e0a35 */
[----:B------:R-:W-:-:S02]  /*6600*/  LOP3.LUT R13, R7, 0x40, RZ, 0xfc, !PT ;  /* 0x00000040070d7812 */ /* 0x000fc400078efcff */
[----:B------:R-:W-:Y:S01]  /*6610*/  IABS R120, R8 ;  /* 0x0000000800787213 */ /* 0x000fe20000000000 */
[----:B------:R-:W-:Y:S01]  /*6620*/  @!P1 IMAD.IADD R55, R55, 0x1, -R5 ;  /* 0x0000000137379824 */ /* 0x000fe200078e0a05 */
[----:B------:R-:W-:Y:S02]  /*6630*/  IABS R88, R13 ;  /* 0x0000000d00587213 */ /* 0x000fe40000000000 */
[----:B------:R-:W-:Y:S01]  /*6640*/  ISETP.GE.AND P1, PT, R8, RZ, PT ;  /* 0x000000ff0800720c */ /* 0x000fe20003f26270 */
[----:B------:R-:W-:-:S04]  /*6650*/  IMAD.HI.U32 R4, R6, R120, RZ ;  /* 0x0000007806047227 */ /* 0x000fc800078e00ff */
[----:B------:R-:W-:Y:S01]  /*6660*/  @!P2 IMAD.MOV R55, RZ, RZ, -R55 ;  /* 0x000000ffff37a224 */ /* 0x000fe200078e0a37 */
[----:B------:R-:W-:Y:S01]  /*6670*/  ISETP.GE.AND P2, PT, R13, RZ, PT ;  /* 0x000000ff0d00720c */ /* 0x000fe20003f46270 */
[----:B------:R-:W-:Y:S01]  /*6680*/  @!P6 IMAD.IADD R11, R11, 0x1, -R5 ;  /* 0x000000010b0be824 */ /* 0x000fe200078e0a05 */
[----:B------:R-:W-:Y:S01]  /*6690*/  LOP3.LUT R13, R7, 0x3c, RZ, 0xfc, !PT ;  /* 0x0000003c070d7812 */ /* 0x000fe200078efcff */
[----:B------:R-:W-:-:S03]  /*66a0*/  IMAD.HI.U32 R8, R6, R88, RZ ;  /* 0x0000005806087227 */ /* 0x000fc600078e00ff */
[----:B------:R-:W-:Y:S01]  /*66b0*/  IABS R86, R13 ;  /* 0x0000000d00567213 */ /* 0x000fe20000000000 */
[----:B------:R-:W-:Y:S01]  /*66c0*/  @!P5 IMAD.IADD R51, R51, 0x1, -R5 ;  /* 0x000000013333d824 */ /* 0x000fe200078e0a05 */
[C---:B------:R-:W-:Y:S01]  /*66d0*/  ISETP.GT.U32.AND P6, PT, R5.reuse, R11, PT ;  /* 0x0000000b0500720c */ /* 0x040fe20003fc4070 */
[----:B------:R-:W-:Y:S02]  /*66e0*/  IMAD.MOV R4, RZ, RZ, -R4 ;  /* 0x000000ffff047224 */ /* 0x000fe400078e0a04 */
[----:B------:R-:W-:Y:S01]  /*66f0*/  IMAD.MOV R8, RZ, RZ, -R8 ;  /* 0x000000ffff087224 */ /* 0x000fe200078e0a08 */
[C---:B------:R-:W-:Y:S01]  /*6700*/  ISETP.GT.U32.AND P5, PT, R5.reuse, R51, PT ;  /* 0x000000330500720c */ /* 0x040fe20003fa4070 */
[----:B------:R-:W-:Y:S01]  /*6710*/  IMAD R120, R5, R4, R120 ;  /* 0x0000000405787224 */ /* 0x000fe200078e0278 */
[----:B------:R-:W-:Y:S01]  /*6720*/  LOP3.LUT R4, R7, 0x3e, RZ, 0xfc, !PT ;  /* 0x0000003e07047812 */ /* 0x000fe200078efcff */
[C---:B------:R-:W-:Y:S02]  /*6730*/  IMAD R88, R5.reuse, R8, R88 ;  /* 0x0000000805587224 */ /* 0x040fe400078e0258 */
[----:B------:R-:W-:Y:S01]  /*6740*/  IMAD.HI.U32 R8, R6, R86, RZ ;  /* 0x0000005606087227 */ /* 0x000fe200078e00ff */
[----:B------:R-:W-:-:S02]  /*6750*/  ISETP.GT.U32.AND P0, PT, R5, R120, PT ;  /* 0x000000780500720c */ /* 0x000fc40003f04070 */
[----:B------:R-:W-:Y:S01]  /*6760*/  IABS R40, R4 ;  /* 0x0000000400287213 */ /* 0x000fe20000000000 */
[----:B------:R-:W-:Y:S02]  /*6770*/  IMAD.MOV R8, RZ, RZ, -R8 ;  /* 0x000000ffff087224 */ /* 0x000fe400078e0a08 */
[--C-:B------:R-:W-:Y:S01]  /*6780*/  @!P6 IMAD.IADD R11, R11, 0x1, -R5.reuse ;  /* 0x000000010b0be824 */ /* 0x100fe200078e0a05 */
[----:B------:R-:W-:Y:S01]  /*6790*/  ISETP.GE.AND P6, PT, R13, RZ, PT ;  /* 0x000000ff0d00720c */ /* 0x000fe20003fc6270 */
[----:B------:R-:W-:Y:S01]  /*67a0*/  IMAD R86, R5, R8, R86 ;  /* 0x0000000805567224 */ /* 0x000fe200078e0256 */
[----:B------:R-:W-:Y:S01]  /*67b0*/  LOP3.LUT R13, R7, 0x34, RZ, 0xfc, !PT ;  /* 0x00000034070d7812 */ /* 0x000fe200078efcff */
[----:B------:R-:W-:Y:S01]  /*67c0*/  @!P5 IMAD.IADD R51, R51, 0x1, -R5 ;  /* 0x000000013333d824 */ /* 0x000fe200078e0a05 */
[----:B------:R-:W-:Y:S01]  /*67d0*/  ISETP.GE.AND P5, PT, R4, RZ, PT ;  /* 0x000000ff0400720c */ /* 0x000fe20003fa6270 */
[----:B------:R-:W-:Y:S01]  /*67e0*/  @!P3 IMAD.MOV R11, RZ, RZ, -R11 ;  /* 0x000000ffff0bb224 */ /* 0x000fe200078e0a0b */
[C---:B------:R-:W-:Y:S01]  /*67f0*/  ISETP.GT.U32.AND P3, PT, R5.reuse, R86, PT ;  /* 0x000000560500720c */ /* 0x040fe20003f64070 */
[----:B------:R-:W-:Y:S01]  /*6800*/  @!P0 IMAD.IADD R120, R120, 0x1, -R5 ;  /* 0x0000000178788824 */ /* 0x000fe200078e0a05 */
[----:B------:R-:W-:Y:S01]  /*6810*/  IABS R80, R13 ;  /* 0x0000000d00507213 */ /* 0x000fe20000000000 */
[----:B------:R-:W-:Y:S01]  /*6820*/  @!P4 IMAD.MOV R51, RZ, RZ, -R51 ;  /* 0x000000ffff33c224 */ /* 0x000fe200078e0a33 */
[C---:B------:R-:W-:Y:S01]  /*6830*/  ISETP.GT.U32.AND P4, PT, R5.reuse, R88, PT ;  /* 0x000000580500720c */ /* 0x040fe20003f84070 */
[----:B------:R-:W-:Y:S01]  /*6840*/  IMAD.HI.U32 R4, R6, R40, RZ ;  /* 0x0000002806047227 */ /* 0x000fe200078e00ff */
[----:B------:R-:W-:-:S03]  /*6850*/  ISETP.GT.U32.AND P0, PT, R5, R120, PT ;  /* 0x000000780500720c */ /* 0x000fc60003f04070 */
[----:B------:R-:W-:Y:S02]  /*6860*/  IMAD.MOV R10, RZ, RZ, -R4 ;  /* 0x000000ffff0a7224 */ /* 0x000fe400078e0a04 */
[----:B------:R-:W-:-:S04]  /*6870*/  IMAD.HI.U32 R4, R6, R38, RZ ;  /* 0x0000002606047227 */ /* 0x000fc800078e00ff */
[----:B------:R-:W-:Y:S01]  /*6880*/  IMAD R40, R5, R10, R40 ;  /* 0x0000000a05287224 */ /* 0x000fe200078e0228 */
[----:B------:R-:W-:Y:S01]  /*6890*/  LOP3.LUT R10, R7, 0x36, RZ, 0xfc, !PT ;  /* 0x00000036070a7812 */ /* 0x000fe200078efcff */
[--C-:B------:R-:W-:Y:S02]  /*68a0*/  @!P3 IMAD.IADD R86, R86, 0x1, -R5.reuse ;  /* 0x000000015656b824 */ /* 0x100fe400078e0a05 */
[----:B------:R-:W-:Y:S01]  /*68b0*/  IMAD.MOV R4, RZ, RZ, -R4 ;  /* 0x000000ffff047224 */ /* 0x000fe200078e0a04 */
[----:B------:R-:W-:Y:S01]  /*68c0*/  IABS R82, R10 ;  /* 0x0000000a00527213 */ /* 0x000fe20000000000 */
[--C-:B------:R-:W-:Y:S01]  /*68d0*/  @!P4 IMAD.IADD R88, R88, 0x1, -R5.reuse ;  /* 0x000000015858c824 */ /* 0x100fe200078e0a05 */
[C---:B------:R-:W-:Y:S01]  /*68e0*/  ISETP.GT.U32.AND P3, PT, R5.reuse, R86, PT ;  /* 0x000000560500720c */ /* 0x040fe20003f64070 */
[----:B------:R-:W-:Y:S01]  /*68f0*/  @!P0 IMAD.IADD R120, R120, 0x1, -R5 ;  /* 0x0000000178788824 */ /* 0x000fe200078e0a05 */
[C---:B------:R-:W-:Y:S01]  /*6900*/  ISETP.GT.U32.AND P0, PT, R5.reuse, R40, PT ;  /* 0x000000280500720c */ /* 0x040fe20003f04070 */
[C---:B------:R-:W-:Y:S01]  /*6910*/  IMAD R38, R5.reuse, R4, R38 ;  /* 0x0000000405267224 */ /* 0x040fe200078e0226 */
[----:B------:R-:W-:Y:S01]  /*6920*/  ISETP.GT.U32.AND P4, PT, R5, R88, PT ;  /* 0x000000580500720c */ /* 0x000fe20003f84070 */
[----:B------:R-:W-:-:S04]  /*6930*/  IMAD.HI.U32 R4, R6, R82, RZ ;  /* 0x0000005206047227 */ /* 0x000fc800078e00ff */
[----:B------:R-:W-:Y:S02]  /*6940*/  IMAD.MOV R4, RZ, RZ, -R4 ;  /* 0x000000ffff047224 */ /* 0x000fe400078e0a04 */
[----:B------:R-:W-:-:S04]  /*6950*/  IMAD.HI.U32 R8, R6, R84, RZ ;  /* 0x0000005406087227 */ /* 0x000fc800078e00ff */
[C---:B------:R-:W-:Y:S02]  /*6960*/  IMAD R82, R5.reuse, R4, R82 ;  /* 0x0000000405527224 */ /* 0x040fe400078e0252 */
[----:B------:R-:W-:Y:S02]  /*6970*/  IMAD.MOV R8, RZ, RZ, -R8 ;  /* 0x000000ffff087224 */ /* 0x000fe400078e0a08 */
[--C-:B------:R-:W-:Y:S01]  /*6980*/  @!P3 IMAD.IADD R86, R86, 0x1, -R5.reuse ;  /* 0x000000015656b824 */ /* 0x100fe200078e0a05 */
[C---:B------:R-:W-:Y:S01]  /*6990*/  ISETP.GT.U32.AND P3, PT, R5.reuse, R82, PT ;  /* 0x000000520500720c */ /* 0x040fe20003f64070 */
[C---:B------:R-:W-:Y:S02]  /*69a0*/  IMAD R84, R5.reuse, R8, R84 ;  /* 0x0000000805547224 */ /* 0x040fe400078e0254 */
[--C-:B------:R-:W-:Y:S02]  /*69b0*/  @!P0 IMAD.IADD R40, R40, 0x1, -R5.reuse ;  /* 0x0000000128288824 */ /* 0x100fe400078e0a05 */
[----:B------:R-:W-:Y:S01]  /*69c0*/  @!P4 IMAD.IADD R88, R88, 0x1, -R5 ;  /* 0x000000015858c824 */ /* 0x000fe200078e0a05 */
[C---:B------:R-:W-:Y:S01]  /*69d0*/  ISETP.GT.U32.AND P4, PT, R5.reuse, R38, PT ;  /* 0x000000260500720c */ /* 0x040fe20003f84070 */
[----:B------:R-:W-:Y:S01]  /*69e0*/  @!P1 IMAD.MOV R120, RZ, RZ, -R120 ;  /* 0x000000ffff789224 */ /* 0x000fe200078e0a78 */
[C---:B------:R-:W-:Y:S01]  /*69f0*/  ISETP.GT.U32.AND P0, PT, R5.reuse, R40, PT ;  /* 0x000000280500720c */ /* 0x040fe20003f04070 */
[----:B------:R-:W-:Y:S01]  /*6a00*/  @!P2 IMAD.MOV R88, RZ, RZ, -R88 ;  /* 0x000000ffff58a224 */ /* 0x000fe200078e0a58 */
[----:B------:R-:W-:Y:S01]  /*6a10*/  ISETP.GT.U32.AND P2, PT, R5, R84, PT ;  /* 0x000000540500720c */ /* 0x000fe20003f44070 */
[----:B------:R-:W-:Y:S01]  /*6a20*/  IMAD.HI.U32 R4, R6, R80, RZ ;  /* 0x0000005006047227 */ /* 0x000fe200078e00ff */
[----:B------:R-:W-:-:S02]  /*6a30*/  ISETP.GE.AND P1, PT, R14, RZ, PT ;  /* 0x000000ff0e00720c */ /* 0x000fc40003f26270 */
[----:B------:R-:W-:Y:S01]  /*6a40*/  LOP3.LUT R14, R7, 0x32, RZ, 0xfc, !PT ;  /* 0x00000032070e7812 */ /* 0x000fe200078efcff */
[--C-:B------:R-:W-:Y:S02]  /*6a50*/  @!P3 IMAD.IADD R82, R82, 0x1, -R5.reuse ;  /* 0x000000015252b824 */ /* 0x100fe400078e0a05 */
[----:B------:R-:W-:Y:S01]  /*6a60*/  IMAD.MOV R4, RZ, RZ, -R4 ;  /* 0x000000ffff047224 */ /* 0x000fe200078e0a04 */
[----:B------:R-:W-:Y:S01]  /*6a70*/  IABS R78, R14 ;  /* 0x0000000e004e7213 */ /* 0x000fe20000000000 */
[--C-:B------:R-:W-:Y:S01]  /*6a80*/  @!P4 IMAD.IADD R38, R38, 0x1, -R5.reuse ;  /* 0x000000012626c824 */ /* 0x100fe200078e0a05 */
[----:B------:R-:W-:Y:S01]  /*6a90*/  ISETP.GT.U32.AND P3, PT, R5, R82, PT ;  /* 0x000000520500720c */ /* 0x000fe20003f64070 */
[--C-:B------:R-:W-:Y:S01]  /*6aa0*/  @!P0 IMAD.IADD R40, R40, 0x1, -R5.reuse ;  /* 0x0000000128288824 */ /* 0x100fe200078e0a05 */
[----:B------:R-:W-:Y:S01]  /*6ab0*/  ISETP.GE.AND P0, PT, R15, RZ, PT ;  /* 0x000000ff0f00720c */ /* 0x000fe20003f06270 */
[----:B------:R-:W-:Y:S01]  /*6ac0*/  @!P2 IMAD.IADD R84, R84, 0x1, -R5 ;  /* 0x000000015454a824 */ /* 0x000fe200078e0a05 */
[----:B------:R-:W-:Y:S01]  /*6ad0*/  ISETP.GE.AND P2, PT, R10, RZ, PT ;  /* 0x000000ff0a00720c */ /* 0x000fe20003f46270 */
[----:B------:R-:W-:Y:S01]  /*6ae0*/  @!P5 IMAD.MOV R40, RZ, RZ, -R40 ;  /* 0x000000ffff28d224 */ /* 0x000fe200078e0a28 */
[C---:B------:R-:W-:Y:S01]  /*6af0*/  ISETP.GT.U32.AND P4, PT, R5.reuse, R38, PT ;  /* 0x000000260500720c */ /* 0x040fe20003f84070 */
[----:B------:R-:W-:Y:S01]  /*6b00*/  IMAD.HI.U32 R8, R6, R78, RZ ;  /* 0x0000004e06087227 */ /* 0x000fe200078e00ff */
[----:B------:R-:W-:-:S02]  /*6b10*/  ISETP.GT.U32.AND P5, PT, R5, R84, PT ;  /* 0x000000540500720c */ /* 0x000fc40003fa4070 */
[C---:B------:R-:W-:Y:S01]  /*6b20*/  LOP3.LUT R10, R7.reuse, 0x2c, RZ, 0xfc, !PT ;  /* 0x0000002c070a7812 */ /* 0x040fe200078efcff */
[----:B------:R-:W-:Y:S01]  /*6b30*/  IMAD.MOV R8, RZ, RZ, -R8 ;  /* 0x000000ffff087224 */ /* 0x000fe200078e0a08 */
[----:B------:R-:W-:Y:S01]  /*6b40*/  LOP3.LUT R15, R7, 0x26, RZ, 0xfc, !PT ;  /* 0x00000026070f7812 */ /* 0x000fe200078efcff */
[--C-:B------:R-:W-:Y:S01]  /*6b50*/  @!P3 IMAD.IADD R82, R82, 0x1, -R5.reuse ;  /* 0x000000015252b824 */ /* 0x100fe200078e0a05 */
[----:B------:R-:W-:Y:S01]  /*6b60*/  ISETP.GE.AND P3, PT, R10, RZ, PT ;  /* 0x000000ff0a00720c */ /* 0x000fe20003f66270 */
[----:B------:R-:W-:Y:S01]  /*6b70*/  IMAD R78, R5, R8, R78 ;  /* 0x00000008054e7224 */ /* 0x000fe200078e024e */
[----:B------:R-:W-:Y:S01]  /*6b80*/  LOP3.LUT R8, R7, 0x2e, RZ, 0xfc, !PT ;  /* 0x0000002e07087812 */ /* 0x000fe200078efcff */
[----:B------:R-:W-:Y:S01]  /*6b90*/  IMAD R80, R5, R4, R80 ;  /* 0x0000000405507224 */ /* 0x000fe200078e0250 */
[----:B------:R-:W-:Y:S01]  /*6ba0*/  LOP3.LUT R4, R7, 0x30, RZ, 0xfc, !PT ;  /* 0x0000003007047812 */ /* 0x000fe200078efcff */
[----:B------:R-:W-:Y:S01]  /*6bb0*/  @!P2 IMAD.MOV R82, RZ, RZ, -R82 ;  /* 0x000000ffff52a224 */ /* 0x000fe200078e0a52 */
[C---:B------:R-:W-:Y:S01]  /*6bc0*/  ISETP.GT.U32.AND P2, PT, R5.reuse, R78, PT ;  /* 0x0000004e0500720c */ /* 0x040fe20003f44070 */
[--C-:B------:R-:W-:Y:S01]  /*6bd0*/  @!P5 IMAD.IADD R84, R84, 0x1, -R5.reuse ;  /* 0x000000015454d824 */ /* 0x100fe200078e0a05 */
[----:B------:R-:W-:Y:S01]  /*6be0*/  ISETP.GT.U32.AND P5, PT, R5, R80, PT ;  /* 0x000000500500720c */ /* 0x000fe20003fa4070 */
[----:B------:R-:W-:Y:S01]  /*6bf0*/  @!P4 IMAD.IADD R38, R38, 0x1, -R5 ;  /* 0x000000012626c824 */ /* 0x000fe200078e0a05 */
[----:B------:R-:W-:Y:S01]  /*6c00*/  IABS R76, R4 ;  /* 0x00000004004c7213 */ /* 0x000fe20000000000 */
[----:B------:R-:W-:Y:S01]  /*6c10*/  @!P6 IMAD.MOV R86, RZ, RZ, -R86 ;  /* 0x000000ffff56e224 */ /* 0x000fe200078e0a56 */
[----:B------:R-:W-:Y:S01]  /*6c20*/  IABS R28, R8 ;  /* 0x00000008001c7213 */ /* 0x000fe20000000000 */
[----:B------:R-:W-:Y:S01]  /*6c30*/  @!P1 IMAD.MOV R38, RZ, RZ, -R38 ;  /* 0x000000ffff269224 */ /* 0x000fe200078e0a26 */
[----:B------:R-:W-:Y:S01]  /*6c40*/  ISETP.GE.AND P1, PT, R4, RZ, PT ;  /* 0x000000ff0400720c */ /* 0x000fe20003f26270 */
[----:B------:R-:W-:Y:S01]  /*6c50*/  IMAD.HI.U32 R4, R6, R76, RZ ;  /* 0x0000004c06047227 */ /* 0x000fe200078e00ff */
[----:B------:R-:W-:-:S02]  /*6c60*/  ISETP.GE.AND P6, PT, R13, RZ, PT ;  /* 0x000000ff0d00720c */ /* 0x000fc40003fc6270 */
[----:B------:R-:W-:Y:S01]  /*6c70*/  LOP3.LUT R13, R7, 0x2a, RZ, 0xfc, !PT ;  /* 0x0000002a070d7812 */ /* 0x000fe200078efcff */
[--C-:B------:R-:W-:Y:S01]  /*6c80*/  @!P2 IMAD.IADD R78, R78, 0x1, -R5.reuse ;  /* 0x000000014e4ea824 */ /* 0x100fe200078e0a05 */
[----:B------:R-:W-:Y:S01]  /*6c90*/  IABS R26, R10 ;  /* 0x0000000a001a7213 */ /* 0x000fe20000000000 */
[----:B------:R-:W-:Y:S01]  /*6ca0*/  @!P5 IMAD.IADD R80, R80, 0x1, -R5 ;  /* 0x000000015050d824 */ /* 0x000fe200078e0a05 */
[----:B------:R-:W-:Y:S01]  /*6cb0*/  ISETP.GE.AND P4, PT, R14, RZ, PT ;  /* 0x000000ff0e00720c */ /* 0x000fe20003f86270 */
[----:B------:R-:W-:Y:S01]  /*6cc0*/  IMAD.MOV R4, RZ, RZ, -R4 ;  /* 0x000000ffff047224 */ /* 0x000fe200078e0a04 */
[C---:B------:R-:W-:Y:S01]  /*6cd0*/  ISETP.GT.U32.AND P2, PT, R5.reuse, R78, PT ;  /* 0x0000004e0500720c */ /* 0x040fe20003f44070 */
[----:B------:R-:W-:Y:S01]  /*6ce0*/  @!P0 IMAD.MOV R84, RZ, RZ, -R84 ;  /* 0x000000ffff548224 */ /* 0x000fe200078e0a54 */
[C---:B------:R-:W-:Y:S01]  /*6cf0*/  ISETP.GT.U32.AND P5, PT, R5.reuse, R80, PT ;  /* 0x000000500500720c */ /* 0x040fe20003fa4070 */
[----:B------:R-:W-:Y:S01]  /*6d00*/  IMAD R76, R5, R4, R76 ;  /* 0x00000004054c7224 */ /* 0x000fe200078e024c */
[----:B------:R-:W-:Y:S01]  /*6d10*/  IABS R24, R13 ;  /* 0x0000000d00187213 */ /* 0x000fe20000000000 */
[----:B------:R-:W-:Y:S01]  /*6d20*/  IMAD.HI.U32 R4, R6, R28, RZ ;  /* 0x0000001c06047227 */ /* 0x000fe200078e00ff */
[----:B------:R-:W-:-:S02]  /*6d30*/  LOP3.LUT R14, R7, 0x28, RZ, 0xfc, !PT ;  /* 0x00000028070e7812 */ /* 0x000fc400078efcff */
[----:B------:R-:W-:Y:S01]  /*6d40*/  ISETP.GE.AND P0, PT, R8, RZ, PT ;  /* 0x000000ff0800720c */ /* 0x000fe20003f06270 */
[----:B------:R-:W-:Y:S01]  /*6d50*/  IMAD.MOV R10, RZ, RZ, -R4 ;  /* 0x000000ffff0a7224 */ /* 0x000fe200078e0a04 */
[----:B------:R-:W-:Y:S01]  /*6d60*/  IABS R74, R14 ;  /* 0x0000000e004a7213 */ /* 0x000fe20000000000 */
[----:B------:R-:W-:Y:S01]  /*6d70*/  IMAD.HI.U32 R4, R6, R24, RZ ;  /* 0x0000001806047227 */ /* 0x000fe200078e00ff */
[----:B------:R-:W-:-:S03]  /*6d80*/  IABS R72, R15 ;  /* 0x0000000f00487213 */ /* 0x000fc60000000000 */
[C---:B------:R-:W-:Y:S02]  /*6d90*/  IMAD R28, R5.reuse, R10, R28 ;  /* 0x0000000a051c7224 */ /* 0x040fe400078e021c */
[--C-:B------:R-:W-:Y:S02]  /*6da0*/  @!P2 IMAD.IADD R78, R78, 0x1, -R5.reuse ;  /* 0x000000014e4ea824 */ /* 0x100fe400078e0a05 */
[----:B------:R-:W-:Y:S01]  /*6db0*/  @!P5 IMAD.IADD R80, R80, 0x1, -R5 ;  /* 0x000000015050d824 */ /* 0x000fe200078e0a05 */
[C---:B------:R-:W-:Y:S01]  /*6dc0*/  ISETP.GT.U32.AND P2, PT, R5.reuse, R28, PT ;  /* 0x0000001c0500720c */ /* 0x040fe20003f44070 */
[----:B------:R-:W-:Y:S01]  /*6dd0*/  IMAD.MOV R10, RZ, RZ, -R4 ;  /* 0x000000ffff0a7224 */ /* 0x000fe200078e0a04 */
[----:B------:R-:W-:Y:S01]  /*6de0*/  ISETP.GT.U32.AND P5, PT, R5, R76, PT ;  /* 0x0000004c0500720c */ /* 0x000fe20003fa4070 */
[----:B------:R-:W-:-:S04]  /*6df0*/  IMAD.HI.U32 R8, R6, R26, RZ ;  /* 0x0000001a06087227 */ /* 0x000fc800078e00ff */
[----:B------:R-:W-:-:S04]  /*6e00*/  IMAD.HI.U32 R4, R6, R74, RZ ;  /* 0x0000004a06047227 */ /* 0x000fc800078e00ff */
[----:B------:R-:W-:Y:S02]  /*6e10*/  IMAD.MOV R8, RZ, RZ, -R8 ;  /* 0x000000ffff087224 */ /* 0x000fe400078e0a08 */
[----:B------:R-:W-:Y:S01]  /*6e20*/  IMAD R24, R5, R10, R24 ;  /* 0x0000000a05187224 */ /* 0x000fe200078e0218 */
[----:B------:R-:W-:Y:S01]  /*6e30*/  LOP3.LUT R10, R7, 0x24, RZ, 0xfc, !PT ;  /* 0x00000024070a7812 */ /* 0x000fe200078efcff */
[----:B------:R-:W-:Y:S02]  /*6e40*/  IMAD.MOV R4, RZ, RZ, -R4 ;  /* 0x000000ffff047224 */ /* 0x000fe400078e0a04 */
[C---:B------:R-:W-:Y:S01]  /*6e50*/  IMAD R26, R5.reuse, R8, R26 ;  /* 0x00000008051a7224 */ /* 0x040fe200078e021a */
[----:B------:R-:W-:Y:S01]  /*6e60*/  IABS R70, R10 ;  /* 0x0000000a00467213 */ /* 0x000fe20000000000 */
[C---:B------:R-:W-:Y:S02]  /*6e70*/  IMAD R74, R5.reuse, R4, R74 ;  /* 0x00000004054a7224 */ /* 0x040fe400078e024a */
[----:B------:R-:W-:Y:S01]  /*6e80*/  @!P4 IMAD.MOV R78, RZ, RZ, -R78 ;  /* 0x000000ffff4ec224 */ /* 0x000fe200078e0a4e */
[C---:B------:R-:W-:Y:S01]  /*6e90*/  ISETP.GT.U32.AND P4, PT, R5.reuse, R24, PT ;  /* 0x000000180500720c */ /* 0x040fe20003f84070 */
[----:B------:R-:W-:Y:S01]  /*6ea0*/  @!P6 IMAD.MOV R80, RZ, RZ, -R80 ;  /* 0x000000ffff50e224 */ /* 0x000fe200078e0a50 */
[C---:B------:R-:W-:Y:S01]  /*6eb0*/  ISETP.GT.U32.AND P6, PT, R5.reuse, R26, PT ;  /* 0x0000001a0500720c */ /* 0x040fe20003fc4070 */
[--C-:B------:R-:W-:Y:S01]  /*6ec0*/  @!P2 IMAD.IADD R28, R28, 0x1, -R5.reuse ;  /* 0x000000011c1ca824 */ /* 0x100fe200078e0a05 */
[----:B------:R-:W-:Y:S01]  /*6ed0*/  ISETP.GT.U32.AND P2, PT, R5, R74, PT ;  /* 0x0000004a0500720c */ /* 0x000fe20003f44070 */
[----:B------:R-:W-:-:S02]  /*6ee0*/  @!P5 IMAD.IADD R76, R76, 0x1, -R5 ;  /* 0x000000014c4cd824 */ /* 0x000fc400078e0a05 */
[----:B------:R-:W-:-:S03]  /*6ef0*/  IMAD.HI.U32 R4, R6, R72, RZ ;  /* 0x0000004806047227 */ /* 0x000fc600078e00ff */
[C---:B------:R-:W-:Y:S01]  /*6f00*/  ISETP.GT.U32.AND P5, PT, R5.reuse, R76, PT ;  /* 0x0000004c0500720c */ /* 0x040fe20003fa4070 */
[----:B------:R-:W-:Y:S02]  /*6f10*/  IMAD.MOV R4, RZ, RZ, -R4 ;  /* 0x000000ffff047224 */ /* 0x000fe400078e0a04 */
[--C-:B------:R-:W-:Y:S02]  /*6f20*/  @!P4 IMAD.IADD R24, R24, 0x1, -R5.reuse ;  /* 0x000000011818c824 */ /* 0x100fe400078e0a05 */
[--C-:B------:R-:W-:Y:S01]  /*6f30*/  @!P6 IMAD.IADD R26, R26, 0x1, -R5.reuse ;  /* 0x000000011a1ae824 */ /* 0x100fe200078e0a05 */
[C---:B------:R-:W-:Y:S01]  /*6f40*/  ISETP.GT.U32.AND P6, PT, R5.reuse, R28, PT ;  /* 0x0000001c0500720c */ /* 0x040fe20003fc4070 */
[----:B------:R-:W-:Y:S01]  /*6f50*/  @!P2 IMAD.IADD R74, R74, 0x1, -R5 ;  /* 0x000000014a4aa824 */ /* 0x000fe200078e0a05 */
[C---:B------:R-:W-:Y:S01]  /*6f60*/  ISETP.GT.U32.AND P2, PT, R5.reuse, R24, PT ;  /* 0x000000180500720c */ /* 0x040fe20003f44070 */
[C---:B------:R-:W-:Y:S01]  /*6f70*/  IMAD R72, R5.reuse, R4, R72 ;  /* 0x0000000405487224 */ /* 0x040fe200078e0248 */
[----:B------:R-:W-:Y:S01]  /*6f80*/  ISETP.GT.U32.AND P4, PT, R5, R26, PT ;  /* 0x0000001a0500720c */ /* 0x000fe20003f84070 */
[----:B------:R-:W-:-:S04]  /*6f90*/  IMAD.HI.U32 R4, R6, R70, RZ ;  /* 0x0000004606047227 */ /* 0x000fc800078e00ff */
[--C-:B------:R-:W-:Y:S01]  /*6fa0*/  @!P5 IMAD.IADD R76, R76, 0x1, -R5.reuse ;  /* 0x000000014c4cd824 */ /* 0x100fe200078e0a05 */
[----:B------:R-:W-:Y:S01]  /*6fb0*/  ISETP.GE.AND P5, PT, R13, RZ, PT ;  /* 0x000000ff0d00720c */ /* 0x000fe20003fa6270 */
[----:B------:R-:W-:Y:S01]  /*6fc0*/  IMAD.MOV R4, RZ, RZ, -R4 ;  /* 0x000000ffff047224 */ /* 0x000fe200078e0a04 */
[----:B------:R-:W-:Y:S01]  /*6fd0*/  LOP3.LUT R13, R7, 0x22, RZ, 0xfc, !PT ;  /* 0x00000022070d7812 */ /* 0x000fe200078efcff */
[----:B------:R-:W-:Y:S01]  /*6fe0*/  @!P1 IMAD.MOV R76, RZ, RZ, -R76 ;  /* 0x000000ffff4c9224 */ /* 0x000fe200078e0a4c */
[C---:B------:R-:W-:Y:S01]  /*6ff0*/  ISETP.GT.U32.AND P1, PT, R5.reuse, R74, PT ;  /* 0x0000004a0500720c */ /* 0x040fe20003f24070 */
[C---:B------:R-:W-:Y:S01]  /*7000*/  IMAD R70, R5.reuse, R4, R70 ;  /* 0x0000000405467224 */ /* 0x040fe200078e0246 */
[----:B------:R-:W-:Y:S01]  /*7010*/  IABS R68, R13 ;  /* 0x0000000d00447213 */ /* 0x000fe20000000000 */
[--C-:B------:R-:W-:Y:S02]  /*7020*/  @!P2 IMAD.IADD R24, R24, 0x1, -R5.reuse ;  /* 0x000000011818a824 */ /* 0x100fe400078e0a05 */
[----:B------:R-:W-:Y:S01]  /*7030*/  @!P4 IMAD.IADD R26, R26, 0x1, -R5 ;  /* 0x000000011a1ac824 */ /* 0x000fe200078e0a05 */
[----:B------:R-:W-:Y:S01]  /*7040*/  ISETP.GT.U32.AND P2, PT, R5, R70, PT ;  /* 0x000000460500720c */ /* 0x000fe20003f44070 */
[----:B------:R-:W-:Y:S01]  /*7050*/  IMAD.HI.U32 R4, R6, R68, RZ ;  /* 0x0000004406047227 */ /* 0x000fe200078e00ff */
[----:B------:R-:W-:-:S02]  /*7060*/  ISETP.GE.AND P4, PT, R14, RZ, PT ;  /* 0x000000ff0e00720c */ /* 0x000fc40003f86270 */
[----:B------:R-:W-:Y:S01]  /*7070*/  LOP3.LUT R14, R7, 0x1e, RZ, 0xfc, !PT ;  /* 0x0000001e070e7812 */ /* 0x000fe200078efcff */
[----:B------:R-:W-:-:S04]  /*7080*/  IMAD.HI.U32 R8, R6, R66, RZ ;  /* 0x0000004206087227 */ /* 0x000fc800078e00ff */
[----:B------:R-:W-:Y:S02]  /*7090*/  IMAD.MOV R4, RZ, RZ, -R4 ;  /* 0x000000ffff047224 */ /* 0x000fe400078e0a04 */
[--C-:B------:R-:W-:Y:S01]  /*70a0*/  @!P6 IMAD.IADD R28, R28, 0x1, -R5.reuse ;  /* 0x000000011c1ce824 */ /* 0x100fe200078e0a05 */
[C---:B------:R-:W-:Y:S01]  /*70b0*/  ISETP.GT.U32.AND P6, PT, R5.reuse, R72, PT ;  /* 0x000000480500720c */ /* 0x040fe20003fc4070 */
[----:B------:R-:W-:Y:S02]  /*70c0*/  IMAD.MOV R8, RZ, RZ, -R8 ;  /* 0x000000ffff087224 */ /* 0x000fe400078e0a08 */
[----:B------:R-:W-:Y:S02]  /*70d0*/  IMAD R68, R5, R4, R68 ;  /* 0x0000000405447224 */ /* 0x000fe400078e0244 */
[--C-:B------:R-:W-:Y:S01]  /*70e0*/  @!P1 IMAD.IADD R74, R74, 0x1, -R5.reuse ;  /* 0x000000014a4a9824 */ /* 0x100fe200078e0a05 */
[----:B------:R-:W-:Y:S01]  /*70f0*/  ISETP.GE.AND P1, PT, R15, RZ, PT ;  /* 0x000000ff0f00720c */ /* 0x000fe20003f26270 */
[----:B------:R-:W-:Y:S01]  /*7100*/  IMAD R66, R5, R8, R66 ;  /* 0x0000000805427224 */ /* 0x000fe200078e0242 */
[----:B------:R-:W-:Y:S01]  /*7110*/  LOP3.LUT R15, R7, 0x1c, RZ, 0xfc, !PT ;  /* 0x0000001c070f7812 */ /* 0x000fe200078efcff */
[----:B------:R-:W-:-:S02]  /*7120*/  @!P2 IMAD.IADD R70, R70, 0x1, -R5 ;  /* 0x000000014646a824 */ /* 0x000fc400078e0a05 */
[----:B------:R-:W-:Y:S01]  /*7130*/  @!P3 IMAD.MOV R26, RZ, RZ, -R26 ;  /* 0x000000ffff1ab224 */ /* 0x000fe200078e0a1a */
[C---:B------:R-:W-:Y:S01]  /*7140*/  ISETP.GT.U32.AND P3, PT, R5.reuse, R68, PT ;  /* 0x000000440500720c */ /* 0x040fe20003f64070 */
[----:B------:R-:W-:Y:S01]  /*7150*/  @!P4 IMAD.MOV R74, RZ, RZ, -R74 ;  /* 0x000000ffff4ac224 */ /* 0x000fe200078e0a4a */
[C---:B------:R-:W-:Y:S01]  /*7160*/  ISETP.GT.U32.AND P2, PT, R5.reuse, R70, PT ;  /* 0x000000460500720c */ /* 0x040fe20003f44070 */
[----:B------:R-:W-:Y:S01]  /*7170*/  @!P6 IMAD.IADD R72, R72, 0x1, -R5 ;  /* 0x000000014848e824 */ /* 0x000fe200078e0a05 */
[C---:B------:R-:W-:Y:S01]  /*7180*/  ISETP.GT.U32.AND P4, PT, R5.reuse, R66, PT ;  /* 0x000000420500720c */ /* 0x040fe20003f84070 */
[----:B------:R-:W-:Y:S01]  /*7190*/  @!P0 IMAD.MOV R28, RZ, RZ, -R28 ;  /* 0x000000ffff1c8224 */ /* 0x000fe200078e0a1c */
[----:B------:R-:W-:Y:S01]  /*71a0*/  IABS R30, R15 ;  /* 0x0000000f001e7213 */ /* 0x000fe20000000000 */
[----:B------:R-:W-:Y:S01]  /*71b0*/  @!P5 IMAD.MOV R24, RZ, RZ, -R24 ;  /* 0x000000ffff18d224 */ /* 0x000fe200078e0a18 */
[----:B------:R-:W-:Y:S02]  /*71c0*/  ISETP.GT.U32.AND P0, PT, R5, R72, PT ;  /* 0x000000480500720c */ /* 0x000fe40003f04070 */
[----:B------:R-:W-:Y:S01]  /*71d0*/  ISETP.GE.AND P6, PT, R10, RZ, PT ;  /* 0x000000ff0a00720c */ /* 0x000fe20003fc6270 */
[----:B------:R-:W-:Y:S01]  /*71e0*/  IMAD.HI.U32 R8, R6, R30, RZ ;  /* 0x0000001e06087227 */ /* 0x000fe200078e00ff */
[----:B------:R-:W-:-:S02]  /*71f0*/  IABS R10, R14 ;  /* 0x0000000e000a7213 */ /* 0x000fc40000000000 */
[----:B------:R-:W-:Y:S01]  /*7200*/  ISETP.GE.AND P5, PT, R13, RZ, PT ;  /* 0x000000ff0d00720c */ /* 0x000fe20003fa6270 */
[--C-:B------:R-:W-:Y:S02]  /*7210*/  @!P3 IMAD.IADD R68, R68, 0x1, -R5.reuse ;  /* 0x000000014444b824 */ /* 0x100fe400078e0a05 */
[--C-:B------:R-:W-:Y:S01]  /*7220*/  @!P2 IMAD.IADD R70, R70, 0x1, -R5.reuse ;  /* 0x000000014646a824 */ /* 0x100fe200078e0a05 */
[----:B------:R-:W-:Y:S01]  /*7230*/  ISETP.GE.AND P2, PT, R14, RZ, PT ;  /* 0x000000ff0e00720c */ /* 0x000fe20003f46270 */
[--C-:B------:R-:W-:Y:S01]  /*7240*/  @!P4 IMAD.IADD R66, R66, 0x1, -R5.reuse ;  /* 0x000000014242c824 */ /* 0x100fe200078e0a05 */
[----:B------:R-:W-:Y:S01]  /*7250*/  ISETP.GT.U32.AND P3, PT, R5, R68, PT ;  /* 0x000000440500720c */ /* 0x000fe20003f64070 */
[----:B------:R-:W-:Y:S01]  /*7260*/  IMAD.MOV R8, RZ, RZ, -R8 ;  /* 0x000000ffff087224 */ /* 0x000fe200078e0a08 */
[----:B------:R-:W-:Y:S01]  /*7270*/  LOP3.LUT R14, R7, 0x1a, RZ, 0xfc, !PT ;  /* 0x0000001a070e7812 */ /* 0x000fe200078efcff */
[----:B------:R-:W-:Y:S01]  /*7280*/  @!P0 IMAD.IADD R72, R72, 0x1, -R5 ;  /* 0x0000000148488824 */ /* 0x000fe200078e0a05 */
[C---:B------:R-:W-:Y:S01]  /*7290*/  ISETP.GT.U32.AND P4, PT, R5.reuse, R66, PT ;  /* 0x000000420500720c */ /* 0x040fe20003f84070 */
[C---:B------:R-:W-:Y:S01]  /*72a0*/  IMAD R30, R5.reuse, R8, R30 ;  /* 0x00000008051e7224 */ /* 0x040fe200078e021e */
[----:B------:R-:W-:Y:S01]  /*72b0*/  IABS R64, R14 ;  /* 0x0000000e00407213 */ /* 0x000fe20000000000 */
[----:B------:R-:W-:Y:S01]  /*72c0*/  @!P6 IMAD.MOV R70, RZ, RZ, -R70 ;  /* 0x000000ffff46e224 */ /* 0x000fe200078e0a46 */
[----:B------:R-:W-:Y:S01]  /*72d0*/  ISETP.GE.AND P0, PT, R18, RZ, PT ;  /* 0x000000ff1200720c */ /* 0x000fe20003f06270 */
[----:B------:R-:W-:Y:S01]  /*72e0*/  IMAD.HI.U32 R4, R6, R10, RZ ;  /* 0x0000000a06047227 */ /* 0x000fe200078e00ff */
[----:B------:R-:W-:-:S02]  /*72f0*/  ISETP.GT.U32.AND P6, PT, R5, R30, PT ;  /* 0x0000001e0500720c */ /* 0x000fc40003fc4070 */
[----:B------:R-:W-:Y:S01]  /*7300*/  LOP3.LUT R18, R7, 0x18, RZ, 0xfc, !PT ;  /* 0x0000001807127812 */ /* 0x000fe200078efcff */
[----:B------:R-:W-:-:S03]  /*7310*/  IMAD.HI.U32 R8, R6, R64, RZ ;  /* 0x0000004006087227 */ /* 0x000fc600078e00ff */
[----:B------:R-:W-:Y:S01]  /*7320*/  IABS R13, R18 ;  /* 0x00000012000d7213 */ /* 0x000fe20000000000 */
[--C-:B------:R-:W-:Y:S01]  /*7330*/  @!P3 IMAD.IADD R68, R68, 0x1, -R5.reuse ;  /* 0x000000014444b824 */ /* 0x100fe200078e0a05 */
[----:B------:R-:W-:Y:S01]  /*7340*/  ISETP.GE.AND P3, PT, R15, RZ, PT ;  /* 0x000000ff0f00720c */ /* 0x000fe20003f66270 */
[----:B------:R-:W-:Y:S01]  /*7350*/  IMAD.MOV R8, RZ, RZ, -R8 ;  /* 0x000000ffff087224 */ /* 0x000fe200078e0a08 */
[----:B------:R-:W-:Y:S01]  /*7360*/  LOP3.LUT R15, R7, 0x16, RZ, 0xfc, !PT ;  /* 0x00000016070f7812 */ /* 0x000fe200078efcff */
[----:B------:R-:W-:Y:S01]  /*7370*/  @!P4 IMAD.IADD R66, R66, 0x1, -R5 ;  /* 0x000000014242c824 */ /* 0x000fe200078e0a05 */
[----:B------:R-:W-:Y:S01]  /*7380*/  ISETP.GE.AND P4, PT, R14, RZ, PT ;  /* 0x000000ff0e00720c */ /* 0x000fe20003f86270 */
[C---:B------:R-:W-:Y:S01]  /*7390*/  IMAD R64, R5.reuse, R8, R64 ;  /* 0x0000000805407224 */ /* 0x040fe200078e0240 */
[----:B------:R-:W-:Y:S01]  /*73a0*/  IABS R14, R15 ;  /* 0x0000000f000e7213 */ /* 0x000fe20000000000 */
[----:B------:R-:W-:Y:S02]  /*73b0*/  IMAD.MOV R4, RZ, RZ, -R4 ;  /* 0x000000ffff047224 */ /* 0x000fe400078e0a04 */
[----:B------:R-:W-:Y:S01]  /*73c0*/  @!P0 IMAD.MOV R66, RZ, RZ, -R66 ;  /* 0x000000ffff428224 */ /* 0x000fe200078e0a42 */
[C---:B------:R-:W-:Y:S01]  /*73d0*/  ISETP.GT.U32.AND P0, PT, R5.reuse, R64, PT ;  /* 0x000000400500720c */ /* 0x040fe20003f04070 */
[----:B------:R-:W-:-:S02]  /*73e0*/  IMAD R4, R5, R4, R10 ;  /* 0x0000000405047224 */ /* 0x000fc400078e020a */
[----:B------:R-:W-:-:S04]  /*73f0*/  IMAD.HI.U32 R10, R6, R14, RZ ;  /* 0x0000000e060a7227 */ /* 0x000fc800078e00ff */
[----:B------:R-:W-:Y:S02]  /*7400*/  @!P6 IMAD.IADD R30, R30, 0x1, -R5 ;  /* 0x000000011e1ee824 */ /* 0x000fe400078e0a05 */
[----:B------:R-:W-:Y:S02]  /*7410*/  IMAD.MOV R10, RZ, RZ, -R10 ;  /* 0x000000ffff0a7224 */ /* 0x000fe400078e0a0a */
[----:B------:R-:W-:Y:S01]  /*7420*/  IMAD.HI.U32 R8, R6, R13, RZ ;  /* 0x0000000d06087227 */ /* 0x000fe200078e00ff */
[----:B------:R-:W-:-:S03]  /*7430*/  ISETP.GT.U32.AND P6, PT, R5, R30, PT ;  /* 0x0000001e0500720c */ /* 0x000fc60003fc4070 */
[C---:B------:R-:W-:Y:S01]  /*7440*/  IMAD R10, R5.reuse, R10, R14 ;  /* 0x0000000a050a7224 */ /* 0x040fe200078e020e */
[----:B------:R-:W-:Y:S01]  /*7450*/  IABS R14, R27 ;  /* 0x0000001b000e7213 */ /* 0x000fe20000000000 */
[----:B------:R-:W-:Y:S02]  /*7460*/  IMAD.MOV R8, RZ, RZ, -R8 ;  /* 0x000000ffff087224 */ /* 0x000fe400078e0a08 */
[----:B------:R-:W-:Y:S01]  /*7470*/  @!P0 IMAD.IADD R64, R64, 0x1, -R5 ;  /* 0x0000000140408824 */ /* 0x000fe200078e0a05 */
[C---:B------:R-:W-:Y:S01]  /*7480*/  ISETP.GT.U32.AND P0, PT, R5.reuse, R10, PT ;  /* 0x0000000a0500720c */ /* 0x040fe20003f04070 */
[C---:B------:R-:W-:Y:S02]  /*7490*/  IMAD R8, R5.reuse, R8, R13 ;  /* 0x0000000805087224 */ /* 0x040fe400078e020d */
[----:B------:R-:W-:Y:S01]  /*74a0*/  @!P1 IMAD.MOV R72, RZ, RZ, -R72 ;  /* 0x000000ffff489224 */ /* 0x000fe200078e0a48 */
[C---:B------:R-:W-:Y:S01]  /*74b0*/  ISETP.GT.U32.AND P1, PT, R5.reuse, R4, PT ;  /* 0x000000040500720c */ /* 0x040fe20003f24070 */
[----:B------:R-:W-:Y:S01]  /*74c0*/  @!P6 IMAD.IADD R30, R30, 0x1, -R5 ;  /* 0x000000011e1ee824 */ /* 0x000fe200078e0a05 */
[----:B------:R-:W-:Y:S01]  /*74d0*/  ISETP.GT.U32.AND P6, PT, R5, R8, PT ;  /* 0x000000080500720c */ /* 0x000fe20003fc4070 */
[----:B------:R-:W-:-:S04]  /*74e0*/  IMAD.HI.U32 R13, R6, R14, RZ ;  /* 0x0000000e060d7227 */ /* 0x000fc800078e00ff */
[----:B------:R-:W-:Y:S02]  /*74f0*/  IMAD.MOV R19, RZ, RZ, -R13 ;  /* 0x000000ffff137224 */ /* 0x000fe400078e0a0d */
[----:B------:R-:W-:Y:S02]  /*7500*/  @!P0 IMAD.IADD R10, R10, 0x1, -R5 ;  /* 0x000000010a0a8824 */ /* 0x000fe400078e0a05 */
[----:B------:R-:W-:-:S03]  /*7510*/  IMAD.HI.U32 R13, R6, R23, RZ ;  /* 0x00000017060d7227 */ /* 0x000fc600078e00ff */
[C---:B------:R-:W-:Y:S01]  /*7520*/  ISETP.GT.U32.AND P0, PT, R5.reuse, R10, PT ;  /* 0x0000000a0500720c */ /* 0x040fe20003f04070 */
[----:B------:R-:W-:Y:S01]  /*7530*/  @!P5 IMAD.MOV R68, RZ, RZ, -R68 ;  /* 0x000000ffff44d224 */ /* 0x000fe200078e0a44 */
[----:B------:R-:W-:Y:S01]  /*7540*/  ISETP.GE.AND P5, PT, R18, RZ, PT ;  /* 0x000000ff1200720c */ /* 0x000fe20003fa6270 */
[----:B------:R-:W-:Y:S01]  /*7550*/  @!P6 IMAD.IADD R8, R8, 0x1, -R5 ;  /* 0x000000010808e824 */ /* 0x000fe200078e0a05 */
[----:B------:R-:W-:Y:S01]  /*7560*/  ISETP.GT.U32.AND P6, PT, R5, R64, PT ;  /* 0x000000400500720c */ /* 0x000fe20003fc4070 */
[----:B------:R-:W-:-:S04]  /*7570*/  IMAD.HI.U32 R18, R6, R56, RZ ;  /* 0x0000003806127227 */ /* 0x000fc800078e00ff */
[----:B------:R-:W-:Y:S02]  /*7580*/  IMAD.MOV R36, RZ, RZ, -R13 ;  /* 0x000000ffff247224 */ /* 0x000fe400078e0a0d */
[----:B------:R-:W-:Y:S02]  /*7590*/  IMAD.MOV R13, RZ, RZ, -R18 ;  /* 0x000000ffff0d7224 */ /* 0x000fe400078e0a12 */
[----:B------:R-:W-:Y:S02]  /*75a0*/  @!P1 IMAD.IADD R4, R4, 0x1, -R5 ;  /* 0x0000000104049824 */ /* 0x000fe400078e0a05 */
[----:B------:R-:W-:Y:S01]  /*75b0*/  IMAD R18, R5, R36, R23 ;  /* 0x0000002405127224 */ /* 0x000fe200078e0217 */
[----:B------:R-:W-:Y:S01]  /*75c0*/  LOP3.LUT R23, R7, 0xc, RZ, 0xfc, !PT ;  /* 0x0000000c07177812 */ /* 0x000fe200078efcff */
[C---:B------:R-:W-:Y:S01]  /*75d0*/  IMAD R14, R5.reuse, R19, R14 ;  /* 0x00000013050e7224 */ /* 0x040fe200078e020e */
[C---:B------:R-:W-:Y:S01]  /*75e0*/  ISETP.GT.U32.AND P1, PT, R5.reuse, R4, PT ;  /* 0x000000040500720c */ /* 0x040fe20003f24070 */
[--C-:B------:R-:W-:Y:S01]  /*75f0*/  @!P0 IMAD.IADD R10, R10, 0x1, -R5.reuse ;  /* 0x000000010a0a8824 */ /* 0x100fe200078e0a05 */
[C---:B------:R-:W-:Y:S01]  /*7600*/  ISETP.GT.U32.AND P0, PT, R5.reuse, R18, PT ;  /* 0x000000120500720c */ /* 0x040fe20003f04070 */
[----:B------:R-:W-:Y:S01]  /*7610*/  @!P6 IMAD.IADD R64, R64, 0x1, -R5 ;  /* 0x000000014040e824 */ /* 0x000fe200078e0a05 */
[C---:B------:R-:W-:Y:S01]  /*7620*/  ISETP.GT.U32.AND P6, PT, R5.reuse, R14, PT ;  /* 0x0000000e0500720c */ /* 0x040fe20003fc4070 */
[----:B------:R-:W-:Y:S01]  /*7630*/  IMAD R56, R5, R13, R56 ;  /* 0x0000000d05387224 */ /* 0x000fe200078e0238 */
[----:B------:R-:W-:Y:S01]  /*7640*/  IABS R62, R23 ;  /* 0x00000017003e7213 */ /* 0x000fe20000000000 */
[----:B------:R-:W-:-:S04]  /*7650*/  IMAD.HI.U32 R19, R6, R52, RZ ;  /* 0x0000003406137227 */ /* 0x000fc800078e00ff */
[----:B------:R-:W-:-:S04]  /*7660*/  IMAD.HI.U32 R13, R6, R62, RZ ;  /* 0x0000003e060d7227 */ /* 0x000fc800078e00ff */
[--C-:B------:R-:W-:Y:S01]  /*7670*/  @!P1 IMAD.IADD R4, R4, 0x1, -R5.reuse ;  /* 0x0000000104049824 */ /* 0x100fe200078e0a05 */
[----:B------:R-:W-:Y:S01]  /*7680*/  ISETP.GE.AND P1, PT, R15, RZ, PT ;  /* 0x000000ff0f00720c */ /* 0x000fe20003f26270 */
[----:B------:R-:W-:Y:S02]  /*7690*/  @!P0 IMAD.IADD R18, R18, 0x1, -R5 ;  /* 0x0000000112128824 */ /* 0x000fe400078e0a05 */
[----:B------:R-:W-:-:S03]  /*76a0*/  IMAD.HI.U32 R15, R6, R25, RZ ;  /* 0x00000019060f7227 */ /* 0x000fc600078e00ff */
[C---:B------:R-:W-:Y:S01]  /*76b0*/  ISETP.GT.U32.AND P0, PT, R5.reuse, R18, PT ;  /* 0x000000120500720c */ /* 0x040fe20003f04070 */
[----:B------:R-:W-:Y:S02]  /*76c0*/  @!P6 IMAD.IADD R14, R14, 0x1, -R5 ;  /* 0x000000010e0ee824 */ /* 0x000fe400078e0a05 */
[----:B------:R-:W-:Y:S01]  /*76d0*/  @!P2 IMAD.MOV R4, RZ, RZ, -R4 ;  /* 0x000000ffff04a224 */ /* 0x000fe200078e0a04 */
[C---:B------:R-:W-:Y:S01]  /*76e0*/  ISETP.GT.U32.AND P2, PT, R5.reuse, R8, PT ;  /* 0x000000080500720c */ /* 0x040fe20003f44070 */
[----:B------:R-:W-:Y:S01]  /*76f0*/  IMAD.MOV R50, RZ, RZ, -R15 ;  /* 0x000000ffff327224 */ /* 0x000fe200078e0a0f */
[C---:B------:R-:W-:Y:S01]  /*7700*/  ISETP.GT.U32.AND P6, PT, R5.reuse, R14, PT ;  /* 0x0000000e0500720c */ /* 0x040fe20003fc4070 */
[----:B------:R-:W-:Y:S02]  /*7710*/  IMAD.MOV R13, RZ, RZ, -R13 ;  /* 0x000000ffff0d7224 */ /* 0x000fe400078e0a0d */
[----:B------:R-:W-:Y:S01]  /*7720*/  IMAD R36, R5, R50, R25 ;  /* 0x0000003205247224 */ /* 0x000fe200078e0219 */
[----:B------:R-:W-:Y:S01]  /*7730*/  LOP3.LUT R25, R7, 0xa, RZ, 0xfc, !PT ;  /* 0x0000000a07197812 */ /* 0x000fe200078efcff */
[----:B------:R-:W-:-:S02]  /*7740*/  IMAD R62, R5, R13, R62 ;  /* 0x0000000d053e7224 */ /* 0x000fc400078e023e */
[--C-:B------:R-:W-:Y:S01]  /*7750*/  @!P0 IMAD.IADD R18, R18, 0x1, -R5.reuse ;  /* 0x0000000112128824 */ /* 0x100fe200078e0a05 */
[----:B------:R-:W-:Y:S01]  /*7760*/  IABS R60, R25 ;  /* 0x00000019003c7213 */ /* 0x000fe20000000000 */
[----:B------:R-:W-:Y:S01]  /*7770*/  @!P3 IMAD.MOV R30, RZ, RZ, -R30 ;  /* 0x000000ffff1eb224 */ /* 0x000fe200078e0a1e */
[----:B------:R-:W-:Y:S01]  /*7780*/  ISETP.GT.U32.AND P0, PT, R5, R56, PT ;  /* 0x000000380500720c */ /* 0x000fe20003f04070 */
[--C-:B------:R-:W-:Y:S01]  /*7790*/  @!P2 IMAD.IADD R8, R8, 0x1, -R5.reuse ;  /* 0x000000010808a824 */ /* 0x100fe200078e0a05 */
[----:B------:R-:W-:Y:S01]  /*77a0*/  ISETP.GE.AND P2, PT, R27, RZ, PT ;  /* 0x000000ff1b00720c */ /* 0x000fe20003f46270 */
[----:B------:R-:W-:Y:S01]  /*77b0*/  IMAD.HI.U32 R15, R6, R60, RZ ;  /* 0x0000003c060f7227 */ /* 0x000fe200078e00ff */
[C---:B------:R-:W-:Y:S02]  /*77c0*/  LOP3.LUT R27, R7.reuse, 0x8, RZ, 0xfc, !PT ;  /* 0x00000008071b7812 */ /* 0x040fe400078efcff */
[----:B------:R-:W-:Y:S01]  /*77d0*/  LOP3.LUT R7, R7, 0x2, RZ, 0xfc, !PT ;  /* 0x0000000207077812 */ /* 0x000fe200078efcff */
[----:B------:R-:W-:Y:S01]  /*77e0*/  @!P6 IMAD.IADD R14, R14, 0x1, -R5 ;  /* 0x000000010e0ee824 */ /* 0x000fe200078e0a05 */
[C---:B------:R-:W-:Y:S01]  /*77f0*/  ISETP.GT.U32.AND P6, PT, R5.reuse, R36, PT ;  /* 0x000000240500720c */ /* 0x040fe20003fc4070 */
[----:B------:R-:W-:Y:S01]  /*7800*/  IMAD.MOV R15, RZ, RZ, -R15 ;  /* 0x000000ffff0f7224 */ /* 0x000fe200078e0a0f */
[----:B------:R-:W-:Y:S01]  /*7810*/  IABS R58, R27 ;  /* 0x0000001b003a7213 */ /* 0x000fe20000000000 */
[----:B------:R-:W-:Y:S01]  /*7820*/  @!P4 IMAD.MOV R64, RZ, RZ, -R64 ;  /* 0x000000ffff40c224 */ /* 0x000fe200078e0a40 */
[----:B------:R-:W-:Y:S01]  /*7830*/  IABS R50, R7 ;  /* 0x0000000700327213 */ /* 0x000fe20000000000 */
[----:B------:R-:W-:-:S02]  /*7840*/  IMAD R60, R5, R15, R60 ;  /* 0x0000000f053c7224 */ /* 0x000fc400078e023c */
[----:B------:R-:W-:-:S04]  /*7850*/  IMAD.HI.U32 R13, R6, R58, RZ ;  /* 0x0000003a060d7227 */ /* 0x000fc800078e00ff */
[----:B------:R-:W-:Y:S01]  /*7860*/  @!P0 IMAD.IADD R56, R56, 0x1, -R5 ;  /* 0x0000000138388824 */ /* 0x000fe200078e0a05 */
[----:B------:R-:W-:Y:S01]  /*7870*/  ISETP.GT.U32.AND P0, PT, R5, R60, PT ;  /* 0x0000003c0500720c */ /* 0x000fe20003f04070 */
[----:B------:R-:W-:-:S04]  /*7880*/  IMAD.HI.U32 R15, R6, R54, RZ ;  /* 0x00000036060f7227 */ /* 0x000fc800078e00ff */
[----:B------:R-:W-:Y:S02]  /*7890*/  IMAD.MOV R13, RZ, RZ, -R13 ;  /* 0x000000ffff0d7224 */ /* 0x000fe400078e0a0d */
[----:B------:R-:W-:Y:S01]  /*78a0*/  @!P6 IMAD.IADD R36, R36, 0x1, -R5 ;  /* 0x000000012424e824 */ /* 0x000fe200078e0a05 */
[C---:B------:R-:W-:Y:S01]  /*78b0*/  ISETP.GT.U32.AND P6, PT, R5.reuse, R62, PT ;  /* 0x0000003e0500720c */ /* 0x040fe20003fc4070 */
[----:B------:R-:W-:Y:S02]  /*78c0*/  IMAD.MOV R15, RZ, RZ, -R15 ;  /* 0x000000ffff0f7224 */ /* 0x000fe400078e0a0f */
[C---:B------:R-:W-:Y:S01]  /*78d0*/  IMAD R58, R5.reuse, R13, R58 ;  /* 0x0000000d053a7224 */ /* 0x040fe200078e023a */
[----:B------:R-:W-:Y:S01]  /*78e0*/  SHF.R.U32.HI R13, RZ, 0x4, R237 ;  /* 0x00000004ff0d7819 */ /* 0x000fe200000116ed */
[C---:B------:R-:W-:Y:S01]  /*78f0*/  IMAD R54, R5.reuse, R15, R54 ;  /* 0x0000000f05367224 */ /* 0x040fe200078e0236 */
[----:B------:R-:W-:Y:S01]  /*7900*/  ISETP.GT.U32.AND P3, PT, R5, R36, PT ;  /* 0x000000240500720c */ /* 0x000fe20003f64070 */
[----:B------:R-:W-:Y:S01]  /*7910*/  @!P0 IMAD.IADD R60, R60, 0x1, -R5 ;  /* 0x000000013c3c8824 */ /* 0x000fe200078e0a05 */
[----:B------:R-:W-:Y:S01]  /*7920*/  SGXT.U32 R15, R13, 0xe ;  /* 0x0000000e0d0f781a */ /* 0x000fe20000000000 */
[----:B------:R-:W-:Y:S01]  /*7930*/  IMAD.HI.U32 R13, R6, R50, RZ ;  /* 0x00000032060d7227 */ /* 0x000fe200078e00ff */
[----:B------:R-:W-:-:S03]  /*7940*/  ISETP.GT.U32.AND P4, PT, R5, R58, PT ;  /* 0x0000003a0500720c */ /* 0x000fc60003f84070 */
[----:B------:R-:W-:Y:S02]  /*7950*/  IMAD.MOV.U32 R6, RZ, RZ, R8 ;  /* 0x000000ffff067224 */ /* 0x000fe400078e0008 */
[----:B------:R-:W-:Y:S02]  /*7960*/  IMAD.MOV.U32 R8, RZ, RZ, R10 ;  /* 0x000000ffff087224 */ /* 0x000fe400078e000a */
[----:B------:R-:W-:Y:S01]  /*7970*/  @!P6 IMAD.IADD R62, R62, 0x1, -R5 ;  /* 0x000000013e3ee824 */ /* 0x000fe200078e0a05 */
[C---:B------:R-:W-:Y:S01]  /*7980*/  ISETP.GT.U32.AND P6, PT, R5.reuse, R56, PT ;  /* 0x000000380500720c */ /* 0x040fe20003fc4070 */
[----:B------:R-:W-:Y:S01]  /*7990*/  @!P1 IMAD.MOV R8, RZ, RZ, -R8 ;  /* 0x000000ffff089224 */ /* 0x000fe200078e0a08 */
[C---:B------:R-:W-:Y:S01]  /*79a0*/  ISETP.GT.U32.AND P1, PT, R5.reuse, R60, PT ;  /* 0x0000003c0500720c */ /* 0x040fe20003f24070 */
[----:B------:R-:W-:Y:S01]  /*79b0*/  IMAD.MOV R19, RZ, RZ, -R19 ;  /* 0x000000ffff137224 */ /* 0x000fe200078e0a13 */
[----:B------:R-:W-:Y:S01]  /*79c0*/  ISETP.GT.U32.AND P0, PT, R5, R62, PT ;  /* 0x0000003e0500720c */ /* 0x000fe20003f04070 */
[----:B------:R-:W-:-:S02]  /*79d0*/  IMAD.MOV R13, RZ, RZ, -R13 ;  /* 0x000000ffff0d7224 */ /* 0x000fc400078e0a0d */
[C---:B------:R-:W-:Y:S02]  /*79e0*/  IMAD R52, R5.reuse, R19, R52 ;  /* 0x0000001305347224 */ /* 0x040fe400078e0234 */
[C---:B------:R-:W-:Y:S02]  /*79f0*/  IMAD R50, R5.reuse, R13, R50 ;  /* 0x0000000d05327224 */ /* 0x040fe400078e0232 */
[--C-:B------:R-:W-:Y:S01]  /*7a00*/  @!P3 IMAD.IADD R36, R36, 0x1, -R5.reuse ;  /* 0x000000012424b824 */ /* 0x100fe200078e0a05 */
[C---:B------:R-:W-:Y:S01]  /*7a10*/  ISETP.GT.U32.AND P3, PT, R5.reuse, R54, PT ;  /* 0x000000360500720c */ /* 0x040fe20003f64070 */
[--C-:B------:R-:W-:Y:S01]  /*7a20*/  @!P6 IMAD.IADD R56, R56, 0x1, -R5.reuse ;  /* 0x000000013838e824 */ /* 0x100fe200078e0a05 */
[C---:B------:R-:W-:Y:S01]  /*7a30*/  ISETP.GT.U32.AND P6, PT, R5.reuse, R52, PT ;  /* 0x000000340500720c */ /* 0x040fe20003fc4070 */
[--C-:B------:R-:W-:Y:S01]  /*7a40*/  @!P1 IMAD.IADD R60, R60, 0x1, -R5.reuse ;  /* 0x000000013c3c9824 */ /* 0x100fe200078e0a05 */
[----:B------:R-:W-:Y:S01]  /*7a50*/  ISETP.GT.U32.AND P1, PT, R5, R50, PT ;  /* 0x000000320500720c */ /* 0x000fe20003f24070 */
[----:B------:R-:W-:-:S02]  /*7a60*/  @!P4 IMAD.IADD R58, R58, 0x1, -R5 ;  /* 0x000000013a3ac824 */ /* 0x000fc400078e0a05 */
[----:B------:R-:W-:Y:S01]  /*7a70*/  @!P5 IMAD.MOV R6, RZ, RZ, -R6 ;  /* 0x000000ffff06d224 */ /* 0x000fe200078e0a06 */
[----:B------:R-:W-:Y:S01]  /*7a80*/  IADD3 R10, P5, R15, 0x80, RZ ;  /* 0x000000800f0a7810 */ /* 0x000fe20007fbe0ff */
[--C-:B------:R-:W-:Y:S01]  /*7a90*/  @!P0 IMAD.IADD R62, R62, 0x1, -R5.reuse ;  /* 0x000000013e3e8824 */ /* 0x100fe200078e0a05 */
[----:B------:R-:W-:Y:S01]  /*7aa0*/  ISETP.GT.U32.AND P4, PT, R5, R58, PT ;  /* 0x0000003a0500720c */ /* 0x000fe20003f84070 */
[----:B------:R-:W-:Y:S01]  /*7ab0*/  IMAD.MOV.U32 R12, RZ, RZ, R18 ;  /* 0x000000ffff0c7224 */ /* 0x000fe200078e0012 */
[----:B------:R-:W-:Y:S01]  /*7ac0*/  R2UR UR4, R10 ;  /* 0x000000000a0472ca */ /* 0x000fe200000e0000 */
[----:B------:R-:W-:Y:S01]  /*7ad0*/  IMAD.MOV.U32 R10, RZ, RZ, R14 ;  /* 0x000000ffff0a7224 */ /* 0x000fe200078e000e */
[----:B------:R-:W-:Y:S01]  /*7ae0*/  ISETP.GE.AND P0, PT, R29, RZ, PT ;  /* 0x000000ff1d00720c */ /* 0x000fe20003f06270 */
[--C-:B------:R-:W-:Y:S01]  /*7af0*/  @!P3 IMAD.IADD R54, R54, 0x1, -R5.reuse ;  /* 0x000000013636b824 */ /* 0x100fe200078e0a05 */
[----:B------:R-:W-:Y:S01]  /*7b00*/  ISETP.GE.AND P3, PT, R31, RZ, PT ;  /* 0x000000ff1f00720c */ /* 0x000fe20003f66270 */
[--C-:B------:R-:W-:Y:S01]  /*7b10*/  @!P6 IMAD.IADD R52, R52, 0x1, -R5.reuse ;  /* 0x000000013434e824 */ /* 0x100fe200078e0a05 */
[----:B------:R-:W-:Y:S01]  /*7b20*/  IADD3.X R9, R9, 0x40000040, RZ, P5, !PT ;  /* 0x4000004009097810 */ /* 0x000fe20002ffe4ff */
[--C-:B------:R-:W-:Y:S01]  /*7b30*/  @!P1 IMAD.IADD R50, R50, 0x1, -R5.reuse ;  /* 0x0000000132329824 */ /* 0x100fe200078e0a05 */
[----:B------:R-:W-:Y:S01]  /*7b40*/  ISETP.GE.AND P5, PT, R37, RZ, PT ;  /* 0x000000ff2500720c */ /* 0x000fe20003fa6270 */
[----:B------:R-:W-:Y:S01]  /*7b50*/  @!P2 IMAD.MOV R10, RZ, RZ, -R10 ;  /* 0x000000ffff0aa224 */ /* 0x000fe200078e0a0a */
[C---:B------:R-:W-:Y:S01]  /*7b60*/  ISETP.GT.U32.AND P2, PT, R5.reuse, R54, PT ;  /* 0x000000360500720c */ /* 0x040fe20003f44070 */
[----:B------:R-:W-:Y:S01]  /*7b70*/  @!P4 IMAD.IADD R58, R58, 0x1, -R5 ;  /* 0x000000013a3ac824 */ /* 0x000fe200078e0a05 */
[C---:B------:R-:W-:Y:S01]  /*7b80*/  ISETP.GT.U32.AND P6, PT, R5.reuse, R52, PT ;  /* 0x000000340500720c */ /* 0x040fe20003fc4070 */
[----:B------:R-:W-:Y:S01]  /*7b90*/  IMAD.MOV.U32 R14, RZ, RZ, R36 ;  /* 0x000000ffff0e7224 */ /* 0x000fe200078e0024 */
[----:B------:R-:W-:Y:S01]  /*7ba0*/  ISETP.GT.U32.AND P1, PT, R5, R50, PT ;  /* 0x000000320500720c */ /* 0x000fe20003f24070 */
[----:B------:R-:W-:Y:S01]  /*7bb0*/  @!P0 IMAD.MOV R12, RZ, RZ, -R12 ;  /* 0x000000ffff0c8224 */ /* 0x000fe200078e0a0c */
[----:B------:R-:W-:Y:S01]  /*7bc0*/  ISETP.GE.AND P4, PT, R33, RZ, PT ;  /* 0x000000ff2100720c */ /* 0x000fe20003f86270 */
[----:B------:R-:W-:Y:S01]  /*7bd0*/  @!P3 IMAD.MOV R14, RZ, RZ, -R14 ;  /* 0x000000ffff0eb224 */ /* 0x000fe200078e0a0e */
[----:B------:R-:W-:Y:S01]  /*7be0*/  ISETP.GE.AND P0, PT, R23, RZ, PT ;  /* 0x000000ff1700720c */ /* 0x000fe20003f06270 */
[----:B------:R-:W1:Y:S01]  /*7bf0*/  LDC R36, c[0x0][0x240] ;  /* 0x00009000ff247b82 */ /* 0x000e620000000800 */
[----:B------:R-:W-:-:S02]  /*7c00*/  ISETP.GE.AND P3, PT, R25, RZ, PT ;  /* 0x000000ff1900720c */ /* 0x000fc40003f66270 */
[----:B------:R-:W-:Y:S01]  /*7c10*/  R2UR UR5, R9 ;  /* 0x00000000090572ca */ /* 0x000fe200000e0000 */
[--C-:B------:R-:W-:Y:S01]  /*7c20*/  @!P2 IMAD.IADD R54, R54, 0x1, -R5.reuse ;  /* 0x000000013636a824 */ /* 0x100fe200078e0a05 */
[----:B------:R-:W-:Y:S01]  /*7c30*/  ISETP.GE.AND P2, PT, R27, RZ, PT ;  /* 0x000000ff1b00720c */ /* 0x000fe20003f46270 */
[--C-:B------:R-:W-:Y:S01]  /*7c40*/  @!P6 IMAD.IADD R52, R52, 0x1, -R5.reuse ;  /* 0x000000013434e824 */ /* 0x100fe200078e0a05 */
[----:B------:R-:W-:Y:S01]  /*7c50*/  ISETP.GE.AND P6, PT, R35, RZ, PT ;  /* 0x000000ff2300720c */ /* 0x000fe20003fc6270 */
[----:B------:R-:W-:Y:S01]  /*7c60*/  @!P1 IMAD.IADD R50, R50, 0x1, -R5 ;  /* 0x0000000132329824 */ /* 0x000fe200078e0a05 */
[----:B------:R-:W-:Y:S01]  /*7c70*/  ISETP.NE.AND P1, PT, R3, RZ, PT ;  /* 0x000000ff0300720c */ /* 0x000fe20003f25270 */
[----:B------:R-:W-:Y:S01]  /*7c80*/  @!P4 IMAD.MOV R56, RZ, RZ, -R56 ;  /* 0x000000ffff38c224 */ /* 0x000fe200078e0a38 */
[----:B------:R-:W2:Y:S01]  /*7c90*/  LDC.64 R18, c[0x0][0x210] ;  /* 0x00008400ff127b82 */ /* 0x000ea20000000a00 */
[----:B------:R-:W-:Y:S01]  /*7ca0*/  ISETP.GE.AND P4, PT, R7, RZ, PT ;  /* 0x000000ff0700720c */ /* 0x000fe20003f86270 */
[----:B------:R-:W-:Y:S01]  /*7cb0*/  @!P0 IMAD.MOV R62, RZ, RZ, -R62 ;  /* 0x000000ffff3e8224 */ /* 0x000fe200078e0a3e */
[C---:B------:R-:W-:Y:S01]  /*7cc0*/  SEL R247, R243.reuse, R48, !P1 ;  /* 0x00000030f3f77207 */ /* 0x040fe20004800000 */
[----:B------:R-:W-:Y:S01]  /*7cd0*/  @!P3 IMAD.MOV R60, RZ, RZ, -R60 ;  /* 0x000000ffff3cb224 */ /* 0x000fe200078e0a3c */
[C---:B------:R-:W-:Y:S01]  /*7ce0*/  SEL R48, R243.reuse, R11, !P1 ;  /* 0x0000000bf3307207 */ /* 0x040fe20004800000 */
[----:B------:R-:W-:Y:S01]  /*7cf0*/  @!P5 IMAD.MOV R52, RZ, RZ, -R52 ;  /* 0x000000ffff34d224 */ /* 0x000fe200078e0a34 */
[C---:B------:R-:W-:Y:S01]  /*7d00*/  SEL R5, R243.reuse, R4, !P1 ;  /* 0x00000004f3057207 */ /* 0x040fe20004800000 */
[----:B------:R-:W4:Y:S01]  /*7d10*/  LDC.64 R2, c[0x0][0x218] ;  /* 0x00008600ff027b82 */ /* 0x000f220000000a00 */
[----:B------:R-:W-:Y:S01]  /*7d20*/  @!P2 IMAD.MOV R58, RZ, RZ, -R58 ;  /* 0x000000ffff3aa224 */ /* 0x000fe200078e0a3a */
[C---:B------:R-:W-:Y:S01]  /*7d30*/  SEL R241, R243.reuse, R90, !P1 ;  /* 0x0000005af3f17207 */ /* 0x040fe20004800000 */
[----:B------:R-:W-:Y:S01]  /*7d40*/  @!P6 IMAD.MOV R54, RZ, RZ, -R54 ;  /* 0x000000ffff36e224 */ /* 0x000fe200078e0a36 */
[----:B------:R-:W-:Y:S01]  /*7d50*/  SEL R239, R243, R92, !P1 ;  /* 0x0000005cf3ef7207 */ /* 0x000fe20004800000 */
[----:B-1----:R-:W-:Y:S01]  /*7d60*/  IMAD R247, R247, R36, RZ ;  /* 0x00000024f7f77224 */ /* 0x002fe200078e02ff */
[C---:B------:R-:W-:Y:S01]  /*7d70*/  SEL R237, R243.reuse, R94, !P1 ;  /* 0x0000005ef3ed7207 */ /* 0x040fe20004800000 */
[----:B------:R-:W-:Y:S01]  /*7d80*/  @!P4 IMAD.MOV R50, RZ, RZ, -R50 ;  /* 0x000000ffff32c224 */ /* 0x000fe200078e0a32 */
[----:B------:R-:W-:Y:S01]  /*7d90*/  SEL R235, R243, R96, !P1 ;  /* 0x00000060f3eb7207 */ /* 0x000fe20004800000 */
[----:B------:R-:W-:Y:S01]  /*7da0*/  IMAD R241, R241, R36, RZ ;  /* 0x00000024f1f17224 */ /* 0x000fe200078e02ff */
        /* <DEDUP_REMOVED lines=153> */
[-C--:B------:R-:W-:Y:S01]  /*8740*/  IMAD R81, R81, R36.reuse, RZ ;  /* 0x0000002451517224 */ /* 0x080fe200078e02ff */
        /* <DEDUP_REMOVED lines=30> */
[C---:B------:R-:W-:Y:S01]  /*8930*/  SEL R39, R243.reuse, R86, !P1 ;  /* 0x00000056f3277207 */ /* 0x040fe20004800000 */
        /* <DEDUP_REMOVED lines=23> */
[C---:B------:R-:W-:Y:S01]  /*8ab0*/  SEL R11, R243.reuse, R70, !P1 ;  /* 0x00000046f30b7207 */ /* 0x040fe20004800000 */
        /* <DEDUP_REMOVED lines=32> */
[----:B---3--:R-:W-:Y:S01]  /*8cc0*/  IMAD R50, R153, R49, RZ ;  /* 0x0000003199327224 */ /* 0x008fe200078e02ff */
[----:B--2---:R-:W-:Y:S01]  /*8cd0*/  LEA R156, P0, R42, R18, 0x1 ;  /* 0x000000122a9c7211 */ /* 0x004fe200078008ff */
[----:B------:R-:W-:Y:S01]  /*8ce0*/  IMAD R27, R27, R36, RZ ;  /* 0x000000241b1b7224 */ /* 0x000fe200078e02ff */
[-C--:B------:R-:W-:Y:S01]  /*8cf0*/  LEA R154, P1, R32, R18.reuse, 0x1 ;  /* 0x00000012209a7211 */ /* 0x080fe200078208ff */
[----:B------:R-:W-:Y:S01]  /*8d00*/  IMAD.SHL.U32 R49, R49, 0x40, RZ ;  /* 0x0000004031317824 */ /* 0x000fe200078e00ff */
[----:B------:R-:W-:-:S02]  /*8d10*/  LEA R152, P2, R0, R18, 0x1 ;  /* 0x0000001200987211 */ /* 0x000fc400078408ff */
[----:B----4-:R-:W-:Y:S02]  /*8d20*/  LEA R2, P4, R50, R2, 0x1 ;  /* 0x0000000232027211 */ /* 0x010fe400078808ff */
[----:B------:R-:W-:Y:S02]  /*8d30*/  LEA R18, P3, R34, R18, 0x1 ;  /* 0x0000001222127211 */ /* 0x000fe400078608ff */
[-C--:B------:R-:W-:Y:S01]  /*8d40*/  LEA.HI.X.SX32 R157, R42, R19.reuse, 0x1, P0 ;  /* 0x000000132a9d7211 */ /* 0x080fe200000f0eff */
[----:B0-----:R-:W-:Y:S01]  /*8d50*/  IMAD R42, R43, 0x3f, RZ ;  /* 0x0000003f2b2a7824 */ /* 0x001fe200078e02ff */
[-C--:B------:R-:W-:Y:S01]  /*8d60*/  LEA.HI.X.SX32 R155, R32, R19.reuse, 0x1, P1 ;  /* 0x00000013209b7211 */ /* 0x080fe200008f0eff */
[-C--:B------:R-:W-:Y:S01]  /*8d70*/  IMAD R32, R249, R36.reuse, RZ ;  /* 0x00000024f9207224 */ /* 0x080fe200078e02ff */
[-C--:B------:R-:W-:Y:S02]  /*8d80*/  LEA.HI.X.SX32 R153, R0, R19.reuse, 0x1, P2 ;  /* 0x0000001300997211 */ /* 0x080fe400010f0eff */
[----:B------:R-:W-:Y:S01]  /*8d90*/  LEA.HI.X.SX32 R19, R34, R19, 0x1, P3 ;  /* 0x0000001322137211 */ /* 0x000fe200018f0eff */
[----:B------:R-:W-:Y:S01]  /*8da0*/  IMAD R34, R245, R36, RZ ;  /* 0x00000024f5227224 */ /* 0x000fe200078e02ff */
[----:B------:R-:W-:-:S02]  /*8db0*/  LEA R54, P2, R247, R2, 0x1 ;  /* 0x00000002f7367211 */ /* 0x000fc400078408ff */
[----:B------:R-:W-:Y:S01]  /*8dc0*/  LEA.HI.X.SX32 R0, R50, R3, 0x1, P4 ;  /* 0x0000000332007211 */ /* 0x000fe200020f0eff */
[----:B------:R-:W-:Y:S01]  /*8dd0*/  IMAD R3, R30, R36, RZ ;  /* 0x000000241e037224 */ /* 0x000fe200078e02ff */
[-C--:B------:R-:W-:Y:S01]  /*8de0*/  LEA R52, P3, R241, R2.reuse, 0x1 ;  /* 0x00000002f1347211 */ /* 0x080fe200078608ff */
[----:B------:R0:W-:Y:S01]  /*8df0*/  STL [R1+0x1c70], R54 ;  /* 0x001c703601007387 */ /* 0x0001e20000100800 */
[----:B------:R-:W-:Y:S01]  /*8e00*/  LEA R50, P4, R239, R2, 0x1 ;  /* 0x00000002ef327211 */ /* 0x000fe200078808ff */
[-C--:B------:R-:W-:Y:S02]  /*8e10*/  IMAD R30, R251, R36.reuse, RZ ;  /* 0x00000024fb1e7224 */ /* 0x080fe400078e02ff */
[----:B------:R1:W-:Y:S01]  /*8e20*/  STL [R1+0x1098], R52 ;  /* 0x0010983401007387 */ /* 0x0003e20000100800 */
[----:B------:R-:W-:-:S03]  /*8e30*/  IMAD R36, R243, R36, RZ ;  /* 0x00000024f3247224 */ /* 0x000fc600078e02ff */
[----:B------:R2:W-:Y:S01]  /*8e40*/  STL [R1+0x10a0], R50 ;  /* 0x0010a03201007387 */ /* 0x0005e20000100800 */
[-C--:B0-----:R-:W-:Y:S02]  /*8e50*/  LEA R54, P5, R237, R2.reuse, 0x1 ;  /* 0x00000002ed367211 */ /* 0x081fe400078a08ff */
[----:B-1----:R-:W-:-:S03]  /*8e60*/  LEA R52, P6, R235, R2, 0x1 ;  /* 0x00000002eb347211 */ /* 0x002fc600078c08ff */
[----:B------:R0:W-:Y:S01]  /*8e70*/  STL [R1+0x10a8], R54 ;  /* 0x0010a83601007387 */ /* 0x0001e20000100800 */
[----:B--2---:R-:W-:-:S03]  /*8e80*/  LEA R50, P0, R233, R2, 0x1 ;  /* 0x00000002e9327211 */ /* 0x004fc600078008ff */
[----:B------:R1:W-:Y:S04]  /*8e90*/  STL [R1+0x10b0], R52 ;  /* 0x0010b03401007387 */ /* 0x0003e80000100800 */
[----:B------:R2:W-:Y:S01]  /*8ea0*/  STL [R1+0x10b8], R50 ;  /* 0x0010b83201007387 */ /* 0x0005e20000100800 */
[----:B0-----:R-:W-:Y:S02]  /*8eb0*/  LEA R54, P1, R231, R2, 0x1 ;  /* 0x00000002e7367211 */ /* 0x001fe400078208ff */
[----:B-1----:R-:W-:-:S03]  /*8ec0*/  LEA.HI.X.SX32 R52, R247, R0, 0x1, P2 ;  /* 0x00000000f7347211 */ /* 0x002fc600010f0eff */
[----:B------:R0:W-:Y:S01]  /*8ed0*/  STL [R1+0x10c0], R54 ;  /* 0x0010c03601007387 */ /* 0x0001e20000100800 */
[----:B--2---:R-:W-:-:S03]  /*8ee0*/  LEA R50, P2, R229, R2, 0x1 ;  /* 0x00000002e5327211 */ /* 0x004fc600078408ff */
[----:B------:R1:W-:Y:S04]  /*8ef0*/  STL [R1+0x1c6c], R52 ;  /* 0x001c6c3401007387 */ /* 0x0003e80000100800 */
[----:B------:R2:W-:Y:S01]  /*8f00*/  STL [R1+0x10c8], R50 ;  /* 0x0010c83201007387 */ /* 0x0005e20000100800 */
[----:B0-----:R-:W-:Y:S02]  /*8f10*/  LEA.HI.X.SX32 R54, R241, R0, 0x1, P3 ;  /* 0x00000000f1367211 */ /* 0x001fe400018f0eff */
[----:B-1----:R-:W-:-:S03]  /*8f20*/  LEA R52, P3, R227, R2, 0x1 ;  /* 0x00000002e3347211 */ /* 0x002fc600078608ff */
[----:B------:R0:W-:Y:S01]  /*8f30*/  STL [R1+0x1094], R54 ;  /* 0x0010943601007387 */ /* 0x0001e20000100800 */
[----:B--2---:R-:W-:-:S03]  /*8f40*/  LEA.HI.X.SX32 R50, R239, R0, 0x1, P4 ;  /* 0x00000000ef327211 */ /* 0x004fc600020f0eff */
        /* <DEDUP_REMOVED lines=358> */
[----:B------:R-:W-:Y:S01]  /*a5b0*/  STL [R1+0x1364], R54 ;  /* 0x0013643601007387 */ /* 0x000fe20000100800 */
[----:B--2---:R-:W-:-:S03]  /*a5c0*/  LEA.HI.X.SX32 R50, R53, R0, 0x1, P3 ;  /* 0x0000000035327211 */ /* 0x004fc600018f0eff */
[----:B------:R0:W-:Y:S01]  /*a5d0*/  STL [R1+0x13a0], R52 ;  /* 0x0013a03401007387 */ /* 0x0001e20000100800 */
[----:B------:R-:W-:-:S03]  /*a5e0*/  LEA R53, P3, R38, R2, 0x1 ;  /* 0x0000000226357211 */ /* 0x000fc600078608ff */
[----:B------:R1:W-:Y:S04]  /*a5f0*/  STL [R1+0x136c], R50 ;  /* 0x00136c3201007387 */ /* 0x0003e80000100800 */
[----:B------:R-:W-:Y:S01]  /*a600*/  STL [R1+0x13a8], R53 ;  /* 0x0013a83501007387 */ /* 0x000fe20000100800 */
[-C--:B0-----:R-:W-:Y:S02]  /*a610*/  LEA.HI.X.SX32 R52, R51, R0.reuse, 0x1, P4 ;  /* 0x0000000033347211 */ /* 0x081fe400020f0eff */
[----:B------:R-:W-:Y:S02]  /*a620*/  LEA.HI.X.SX32 R51, R48, R0, 0x1, P5 ;  /* 0x0000000030337211 */ /* 0x000fe400028f0eff */
[-C--:B-1----:R-:W-:Y:S01]  /*a630*/  LEA R50, P4, R37, R2.reuse, 0x1 ;  /* 0x0000000225327211 */ /* 0x082fe200078808ff */
[----:B------:R-:W-:Y:S01]  /*a640*/  STL [R1+0x1374], R52 ;  /* 0x0013743401007387 */ /* 0x000fe20000100800 */
[----:B------:R-:W-:-:S03]  /*a650*/  LEA R48, P5, R35, R2, 0x1 ;  /* 0x0000000223307211 */ /* 0x000fc600078a08ff */
[----:B------:R0:W-:Y:S04]  /*a660*/  STL [R1+0x13b0], R50 ;  /* 0x0013b03201007387 */ /* 0x0001e80000100800 */
[----:B------:R-:W-:Y:S04]  /*a670*/  STL [R1+0x137c], R51 ;  /* 0x00137c3301007387 */ /* 0x000fe80000100800 */
[----:B------:R1:W-:Y:S01]  /*a680*/  STL [R1+0x13b8], R48 ;  /* 0x0013b83001007387 */ /* 0x0003e20000100800 */
[----:B0-----:R-:W-:Y:S02]  /*a690*/  LEA.HI.X.SX32 R50, R47, R0, 0x1, P6 ;  /* 0x000000002f327211 */ /* 0x001fe400030f0eff */
[----:B------:R-:W-:-:S03]  /*a6a0*/  LEA R47, P6, R33, R2, 0x1 ;  /* 0x00000002212f7211 */ /* 0x000fc600078c08ff */
[----:B------:R-:W-:Y:S01]  /*a6b0*/  STL [R1+0x1384], R50 ;  /* 0x0013843201007387 */ /* 0x000fe20000100800 */
[----:B-1----:R-:W-:-:S03]  /*a6c0*/  LEA.HI.X.SX32 R48, R41, R0, 0x1, P0 ;  /* 0x0000000029307211 */ /* 0x002fc600000f0eff */
[----:B------:R0:W-:Y:S01]  /*a6d0*/  STL [R1+0x13c0], R47 ;  /* 0x0013c02f01007387 */ /* 0x0001e20000100800 */
[----:B------:R-:W-:-:S03]  /*a6e0*/  LEA R41, P0, R31, R2, 0x1 ;  /* 0x000000021f297211 */ /* 0x000fc600078008ff */
        /* <DEDUP_REMOVED lines=12> */
[----:B------:R0:W-:Y:S01]  /*a7b0*/  STL [R1+0x13a4], R40 ;  /* 0x0013a42801007387 */ /* 0x0001e20000100800 */
[----:B-1----:R-:W-:-:S03]  /*a7c0*/  LEA.HI.X.SX32 R39, R37, R0, 0x1, P4 ;  /* 0x0000000025277211 */ /* 0x002fc600020f0eff */
[----:B------:R1:W-:Y:S01]  /*a7d0*/  STL [R1+0x13e0], R38 ;  /* 0x0013e02601007387 */ /* 0x0003e20000100800 */
[----:B------:R-:W-:-:S03]  /*a7e0*/  LEA R37, P4, R24, R2, 0x1 ;  /* 0x0000000218257211 */ /* 0x000fc600078808ff */
[----:B------:R-:W-:Y:S01]  /*a7f0*/  STL [R1+0x13ac], R39 ;  /* 0x0013ac2701007387 */ /* 0x000fe20000100800 */
[----:B0-----:R-:W-:-:S03]  /*a800*/  CS2R R40, SRZ ;  /* 0x0000000000287805 */ /* 0x001fc6000001ff00 */
[----:B------:R0:W-:Y:S01]  /*a810*/  STL [R1+0x13e8], R37 ;  /* 0x0013e82501007387 */ /* 0x0001e20000100800 */
[----:B-1----:R-:W-:Y:S02]  /*a820*/  LEA.HI.X.SX32 R38, R35, R0, 0x1, P5 ;  /* 0x0000000023267211 */ /* 0x002fe400028f0eff */
[----:B------:R-:W-:-:S03]  /*a830*/  LEA R35, P5, R15, R2, 0x1 ;  /* 0x000000020f237211 */ /* 0x000fc600078a08ff */
[----:B------:R1:W-:Y:S01]  /*a840*/  STL [R1+0x13b4], R38 ;  /* 0x0013b42601007387 */ /* 0x0003e20000100800 */
[----:B0-----:R-:W-:-:S03]  /*a850*/  LEA.HI.X.SX32 R37, R33, R0, 0x1, P6 ;  /* 0x0000000021257211 */ /* 0x001fc600030f0eff */
[----:B------:R0:W-:Y:S01]  /*a860*/  STL [R1+0x13f0], R35 ;  /* 0x0013f02301007387 */ /* 0x0001e20000100800 */
[----:B------:R-:W-:-:S03]  /*a870*/  LEA R33, P6, R13, R2, 0x1 ;  /* 0x000000020d217211 */ /* 0x000fc600078c08ff */
[----:B------:R-:W-:Y:S01]  /*a880*/  STL [R1+0x13bc], R37 ;  /* 0x0013bc2501007387 */ /* 0x000fe20000100800 */
[----:B-1----:R-:W-:-:S03]  /*a890*/  CS2R R38, SRZ ;  /* 0x0000000000267805 */ /* 0x002fc6000001ff00 */
        /* <DEDUP_REMOVED lines=28> */
[----:B------:R-:W-:Y:S01]  /*aa60*/  STL [R1+0x13f4], R24 ;  /* 0x0013f41801007387 */ /* 0x000fe20000100800 */
[----:B0-----:R-:W-:-:S03]  /*aa70*/  LEA.HI.X.SX32 R15, R11, R0, 0x1, P0 ;  /* 0x000000000b0f7211 */ /* 0x001fc600000f0eff */
[----:B------:R0:W-:Y:S01]  /*aa80*/  STL [R1+0x1430], R13 ;  /* 0x0014300d01007387 */ /* 0x0001e20000100800 */
[----:B------:R-:W-:-:S03]  /*aa90*/  LEA R11, P0, R8, R2, 0x1 ;  /* 0x00000002080b7211 */ /* 0x000fc600078008ff */
[----:B------:R1:W-:Y:S04]  /*aaa0*/  STL [R1+0x13fc], R15 ;  /* 0x0013fc0f01007387 */ /* 0x0003e80000100800 */
[----:B------:R2:W-:Y:S01]  /*aab0*/  STL [R1+0x1438], R11 ;  /* 0x0014380b01007387 */ /* 0x0005e20000100800 */
[----:B0-----:R-:W-:Y:S02]  /*aac0*/  LEA.HI.X.SX32 R13, R9, R0, 0x1, P1 ;  /* 0x00000000090d7211 */ /* 0x001fe400008f0eff */
[----:B------:R-:W-:Y:S01]  /*aad0*/  LEA R9, P1, R10, R2, 0x1 ;  /* 0x000000020a097211 */ /* 0x000fe200078208ff */
[----:B-1----:R-:W-:Y:S02]  /*aae0*/  IMAD.SHL.U32 R15, R43, 0x40, RZ ;  /* 0x000000402b0f7824 */ /* 0x002fe400078e00ff */
[----:B------:R-:W-:Y:S01]  /*aaf0*/  STL [R1+0x1404], R13 ;  /* 0x0014040d01007387 */ /* 0x000fe20000100800 */
[----:B--2---:R-:W-:-:S03]  /*ab00*/  LEA.HI.X.SX32 R11, R7, R0, 0x1, P2 ;  /* 0x00000000070b7211 */ /* 0x004fc600010f0eff */
        /* <DEDUP_REMOVED lines=16> */
[----:B------:R1:W-:Y:S04]  /*ac10*/  STL [R1+0x1c58], R4 ;  /* 0x001c580401007387 */ /* 0x0003e80000100800 */
[----:B------:R2:W-:Y:S01]  /*ac20*/  STL [R1+0x142c], R3 ;  /* 0x00142c0301007387 */ /* 0x0005e20000100800 */
[----:B0-----:R-:W-:Y:S02]  /*ac30*/  LEA R5, P6, R27, R2, 0x1 ;  /* 0x000000021b057211 */ /* 0x001fe400078c08ff */
[----:B-1----:R-:W-:-:S03]  /*ac40*/  LEA.HI.X.SX32 R4, R8, R0, 0x1, P0 ;  /* 0x0000000008047211 */ /* 0x002fc600000f0eff */
[----:B------:R0:W-:Y:S01]  /*ac50*/  STL [R1+0x1c5c], R5 ;  /* 0x001c5c0501007387 */ /* 0x0001e20000100800 */
[----:B--2---:R-:W-:-:S03]  /*ac60*/  LEA R3, P0, R30, R2, 0x1 ;  /* 0x000000021e037211 */ /* 0x004fc600078008ff */
[----:B------:R1:W-:Y:S01]  /*ac70*/  STL [R1+0x1434], R4 ;  /* 0x0014340401007387 */ /* 0x0003e20000100800 */
[----:B------:R-:W-:-:S03]  /*ac80*/  LEA.HI.X.SX32 R6, R30, R0, 0x1, P0 ;  /* 0x000000001e067211 */ /* 0x000fc600000f0eff */
[----:B------:R2:W-:Y:S01]  /*ac90*/  STL [R1+0x1c60], R3 ;  /* 0x001c600301007387 */ /* 0x0005e20000100800 */
[----:B------:R-:W-:Y:S02]  /*aca0*/  CS2R R30, SRZ ;  /* 0x00000000001e7805 */ /* 0x000fe4000001ff00 */
[----:B0-----:R-:W-:Y:S01]  /*acb0*/  LEA.HI.X.SX32 R5, R10, R0, 0x1, P1 ;  /* 0x000000000a057211 */ /* 0x001fe200008f0eff */
[----:B------:R-:W-:Y:S01]  /*acc0*/  IMAD R10, R43, 0x3d, RZ ;  /* 0x0000003d2b0a7824 */ /* 0x000fe200078e02ff */
        /* <DEDUP_REMOVED lines=11> */
[----:B------:R-:W-:Y:S01]  /*ad80*/  STL [R1+0x1c44], R3 ;  /* 0x001c440301007387 */ /* 0x000fe20000100800 */
[-C--:B0-----:R-:W-:Y:S02]  /*ad90*/  LEA.HI.X.SX32 R5, R25, R0.reuse, 0x1, P5 ;  /* 0x0000000019057211 */ /* 0x081fe400028f0eff */
[----:B------:R-:W-:Y:S01]  /*ada0*/  CS2R R24, SRZ ;  /* 0x0000000000187805 */ /* 0x000fe2000001ff00 */
[----:B------:R0:W-:Y:S01]  /*adb0*/  STL [R1+0x1448], R2 ;  /* 0x0014480201007387 */ /* 0x0001e20000100800 */
[----:B-1----:R-:W-:Y:S02]  /*adc0*/  LEA.HI.X.SX32 R4, R27, R0, 0x1, P6 ;  /* 0x000000001b047211 */ /* 0x002fe400030f0eff */
[----:B------:R-:W-:Y:S01]  /*add0*/  CS2R R26, SRZ ;  /* 0x00000000001a7805 */ /* 0x000fe2000001ff00 */
[----:B------:R1:W-:Y:S04]  /*ade0*/  STL [R1+0x1c30], R5 ;  /* 0x001c300501007387 */ /* 0x0003e80000100800 */
[----:B------:R2:W-:Y:S01]  /*adf0*/  STL [R1+0x1c34], R4 ;  /* 0x001c340401007387 */ /* 0x0005e20000100800 */
[----:B0-----:R-:W-:-:S03]  /*ae00*/  IMAD.WIDE R2, R42, 0x2, R18 ;  /* 0x000000022a027825 */ /* 0x001fc600078e0212 */
[----:B------:R0:W-:Y:S01]  /*ae10*/  STL [R1+0x1c38], R6 ;  /* 0x001c380601007387 */ /* 0x0001e20000100800 */
[-C--:B-1----:R-:W-:Y:S02]  /*ae20*/  LEA.HI.X.SX32 R5, R32, R0.reuse, 0x1, P1 ;  /* 0x0000000020057211 */ /* 0x082fe400008f0eff */
[----:B------:R-:W-:Y:S02]  /*ae30*/  CS2R R32, SRZ ;  /* 0x0000000000207805 */ /* 0x000fe4000001ff00 */
[-C--:B--2---:R-:W-:Y:S01]  /*ae40*/  LEA.HI.X.SX32 R4, R34, R0.reuse, 0x1, P2 ;  /* 0x0000000022047211 */ /* 0x084fe200010f0eff */
[----:B------:R-:W-:Y:S01]  /*ae50*/  STL [R1+0x1c3c], R5 ;  /* 0x001c3c0501007387 */ /* 0x000fe20000100800 */
[----:B------:R-:W-:Y:S02]  /*ae60*/  LEA.HI.X.SX32 R0, R36, R0, 0x1, P3 ;  /* 0x0000000024007211 */ /* 0x000fe400018f0eff */
[----:B------:R-:W-:Y:S01]  /*ae70*/  CS2R R34, SRZ ;  /* 0x0000000000227805 */ /* 0x000fe2000001ff00 */
[----:B0-----:R-:W-:Y:S01]  /*ae80*/  IMAD.WIDE R6, R42, 0x2, R156 ;  /* 0x000000022a067825 */ /* 0x001fe200078e029c */
[----:B------:R0:W-:Y:S01]  /*ae90*/  STL [R1+0x1c40], R4 ;  /* 0x001c400401007387 */ /* 0x0001e20000100800 */
[----:B------:R-:W-:-:S03]  /*aea0*/  CS2R R36, SRZ ;  /* 0x0000000000247805 */ /* 0x000fc6000001ff00 */
[----:B------:R-:W-:Y:S04]  /*aeb0*/  STL [R1+0x1454], R2 ;  /* 0x0014540201007387 */ /* 0x000fe80000100800 */
[----:B------:R1:W-:Y:S01]  /*aec0*/  STL [R1+0x144c], R0 ;  /* 0x00144c0001007387 */ /* 0x0003e20000100800 */
[----:B0-----:R-:W-:-:S03]  /*aed0*/  IMAD.WIDE R4, R42, 0x2, R154 ;  /* 0x000000022a047825 */ /* 0x001fc600078e029a */
[----:B------:R0:W-:Y:S01]  /*aee0*/  STL [R1+0x1450], R3 ;  /* 0x0014500301007387 */ /* 0x0001e20000100800 */
[----:B-1----:R-:W-:Y:S02]  /*aef0*/  IMAD R0, R43, 0x3e, RZ ;  /* 0x0000003e2b007824 */ /* 0x002fe400078e02ff */
[----:B0-----:R-:W-:-:S04]  /*af00*/  IMAD.WIDE R2, R42, 0x2, R152 ;  /* 0x000000022a027825 */ /* 0x001fc800078e0298 */
[C---:B------:R-:W-:Y:S01]  /*af10*/  IMAD.WIDE R8, R0.reuse, 0x2, R18 ;  /* 0x0000000200087825 */ /* 0x040fe200078e0212 */
[----:B------:R-:W-:Y:S04]  /*af20*/  STL [R1+0x145c], R2 ;  /* 0x00145c0201007387 */ /* 0x000fe80000100800 */
[----:B------:R0:W-:Y:S04]  /*af30*/  STL [R1+0x1458], R3 ;  /* 0x0014580301007387 */ /* 0x0001e80000100800 */
[----:B------:R-:W-:Y:S04]  /*af40*/  STL [R1+0x1464], R4 ;  /* 0x0014640401007387 */ /* 0x000fe80000100800 */
[----:B------:R1:W-:Y:S01]  /*af50*/  STL [R1+0x1460], R5 ;  /* 0x0014600501007387 */ /* 0x0003e20000100800 */
[----:B0-----:R-:W-:-:S03]  /*af60*/  IMAD.WIDE R2, R0, 0x2, R152 ;  /* 0x0000000200027825 */ /* 0x001fc600078e0298 */
[----:B------:R-:W-:Y:S04]  /*af70*/  STL [R1+0x146c], R6 ;  /* 0x00146c0601007387 */ /* 0x000fe80000100800 */
[----:B------:R0:W-:Y:S01]  /*af80*/  STL [R1+0x1468], R7 ;  /* 0x0014680701007387 */ /* 0x0001e20000100800 */
[----:B-1----:R-:W-:-:S03]  /*af90*/  IMAD.WIDE R4, R0, 0x2, R154 ;  /* 0x0000000200047825 */ /* 0x002fc600078e029a */
[----:B------:R-:W-:Y:S04]  /*afa0*/  STL [R1+0x1474], R8 ;  /* 0x0014740801007387 */ /* 0x000fe80000100800 */
[----:B------:R1:W-:Y:S01]  /*afb0*/  STL [R1+0x1470], R9 ;  /* 0x0014700901007387 */ /* 0x0003e20000100800 */
[----:B0-----:R-:W-:-:S03]  /*afc0*/  IMAD.WIDE R6, R0, 0x2, R156 ;  /* 0x0000000200067825 */ /* 0x001fc600078e029c */
[----:B------:R-:W-:Y:S01]  /*afd0*/  STL [R1+0x147c], R2 ;  /* 0x00147c0201007387 */ /* 0x000fe20000100800 */
[----:B------:R-:W-:-:S03]  /*afe0*/  IMAD R0, R43, 0x3c, RZ ;  /* 0x0000003c2b007824 */ /* 0x000fc600078e02ff */
[----:B------:R0:W-:Y:S01]  /*aff0*/  STL [R1+0x1478], R3 ;  /* 0x0014780301007387 */ /* 0x0001e20000100800 */
[----:B-1----:R-:W-:-:S03]  /*b000*/  IMAD.WIDE R8, R10, 0x2, R18 ;  /* 0x000000020a087825 */ /* 0x002fc600078e0212 */
        /* <DEDUP_REMOVED lines=361> */
[----:B------:R-:W-:-:S03]  /*c6a0*/  IMAD.SHL.U32 R0, R43, 0x20, RZ ;  /* 0x000000202b007824 */ /* 0x000fc600078e00ff */
        /* <DEDUP_REMOVED lines=397> */
[----:B------:R1:W-:Y:S04]  /*df80*/  STL [R1+0x1bd4], R8 ;  /* 0x001bd40801007387 */ /* 0x0003e80000100800 */
[----:B------:R-:W-:Y:S01]  /*df90*/  STL [R1+0x1bd0], R9 ;  /* 0x001bd00901007387 */ /* 0x000fe20000100800 */
[----:B0-----:R-:W-:-:S03]  /*dfa0*/  IMAD.WIDE R6, R10, 0x2, R156 ;  /* 0x000000020a067825 */ /* 0x001fc600078e029c */
[----:B------:R-:W-:Y:S01]  /*dfb0*/  STL [R1+0x1bdc], R2 ;  /* 0x001bdc0201007387 */ /* 0x000fe20000100800 */
[----:B-1----:R-:W-:-:S03]  /*dfc0*/  IMAD.SHL.U32 R8, R43, 0x2, RZ ;  /* 0x000000022b087824 */ /* 0x002fc600078e00ff */
        /* <DEDUP_REMOVED lines=11> */
[----:B------:R-:W-:-:S03]  /*e080*/  IMAD.WIDE R8, R8, 0x2, R156 ;  /* 0x0000000208087825 */ /* 0x000fc600078e029c */
[----:B------:R0:W-:Y:S01]  /*e090*/  STL [R1+0x1bf8], R5 ;  /* 0x001bf80501007387 */ /* 0x0001e20000100800 */
[----:B-1----:R-:W-:-:S03]  /*e0a0*/  IMAD.WIDE R2, R43, 0x2, R18 ;  /* 0x000000022b027825 */ /* 0x002fc600078e0212 */
[----:B------:R-:W-:Y:S04]  /*e0b0*/  STL [R1+0x1c04], R6 ;  /* 0x001c040601007387 */ /* 0x000fe80000100800 */
[----:B------:R1:W-:Y:S01]  /*e0c0*/  STL [R1+0x1c00], R7 ;  /* 0x001c000701007387 */ /* 0x0003e20000100800 */
[----:B0-----:R-:W-:-:S03]  /*e0d0*/  IMAD.WIDE R4, R43, 0x2, R152 ;  /* 0x000000022b047825 */ /* 0x001fc600078e0298 */
[----:B------:R-:W-:Y:S04]  /*e0e0*/  STL [R1+0x1c0c], R8 ;  /* 0x001c0c0801007387 */ /* 0x000fe80000100800 */
[----:B------:R-:W-:Y:S01]  /*e0f0*/  STL [R1+0x1c08], R9 ;  /* 0x001c080901007387 */ /* 0x000fe20000100800 */
[----:B-1----:R-:W-:-:S03]  /*e100*/  IMAD.WIDE R6, R43, 0x2, R154 ;  /* 0x000000022b067825 */ /* 0x002fc600078e029a */
[----:B------:R-:W-:Y:S04]  /*e110*/  STL [R1+0x1c14], R2 ;  /* 0x001c140201007387 */ /* 0x000fe80000100800 */
[----:B------:R0:W-:Y:S04]  /*e120*/  STL [R1+0x1c10], R3 ;  /* 0x001c100301007387 */ /* 0x0001e80000100800 */
[----:B------:R-:W-:Y:S04]  /*e130*/  STL [R1+0x1c1c], R4 ;  /* 0x001c1c0401007387 */ /* 0x000fe80000100800 */
[----:B------:R-:W-:Y:S01]  /*e140*/  STL [R1+0x1c18], R5 ;  /* 0x001c180501007387 */ /* 0x000fe20000100800 */
[----:B0-----:R-:W-:Y:S01]  /*e150*/  IMAD.WIDE R2, R43, 0x2, R156 ;  /* 0x000000022b027825 */ /* 0x001fe200078e029c */
[----:B------:R-:W-:-:S02]  /*e160*/  CS2R R42, SRZ ;  /* 0x00000000002a7805 */ /* 0x000fc4000001ff00 */
[----:B------:R-:W-:Y:S04]  /*e170*/  STL [R1+0x1c24], R6 ;  /* 0x001c240601007387 */ /* 0x000fe80000100800 */
[----:B------:R-:W-:Y:S04]  /*e180*/  STL [R1+0x1c20], R7 ;  /* 0x001c200701007387 */ /* 0x000fe80000100800 */
[----:B------:R0:W-:Y:S04]  /*e190*/  STL [R1+0x1c2c], R2 ;  /* 0x001c2c0201007387 */ /* 0x0001e80000100800 */
[----:B------:R1:W-:Y:S04]  /*e1a0*/  STL [R1+0x1c28], R3 ;  /* 0x001c280301007387 */ /* 0x0003e80000100800 */
[----:B------:R-:W-:Y:S04]  /*e1b0*/  STL [R1+0xe8c], RZ ;  /* 0x000e8cff01007387 */ /* 0x000fe80000100800 */
[----:B------:R-:W-:Y:S01]  /*e1c0*/  STL [R1+0xc00], RZ ;  /* 0x000c00ff01007387 */ /* 0x000fe20000100800 */
[----:B0-----:R-:W-:-:S03]  /*e1d0*/  SHF.R.S32.HI R2, RZ, 0x1f, R49 ;  /* 0x0000001fff027819 */ /* 0x001fc60000011431 */
[----:B------:R-:W-:Y:S04]  /*e1e0*/  STL [R1+0xc04], RZ ;  /* 0x000c04ff01007387 */ /* 0x000fe80000100800 */
        /* <DEDUP_REMOVED lines=766> */
[----:B------:R-:W-:Y:S04]  /*111d0*/  STL [R1], RZ ;  /* 0x000000ff01007387 */ /* 0x000fe80000100800 */
        /* <DEDUP_REMOVED lines=127> */
[----:B------:R-:W2:Y:S01]  /*119d0*/  LDL R90, [R1+0x1c8c] ;  /* 0x001c8c00015a7983 */ /* 0x000ea20000100800 */
[----:B-1----:R-:W-:Y:S01]  /*119e0*/  SHF.R.S32.HI R3, RZ, 0x6, R46 ;  /* 0x00000006ff037819 */ /* 0x002fe2000001142e */
[----:B------:R-:W-:Y:S01]  /*119f0*/  UIADD3.64 UR14, UR4, 0x180, URZ ;  /* 0x00000180040e7897 */ /* 0x000fe2000fffe03f */
[C---:B------:R-:W-:Y:S01]  /*11a00*/  LOP3.LUT R13, R44.reuse, 0x10, RZ, 0x3c, !PT ;  /* 0x000000102c0d7812 */ /* 0x040fe200078e3cff */
[----:B------:R-:W-:Y:S01]  /*11a10*/  UIADD3.64 UR10, UR4, 0x200, URZ ;  /* 0x00000200040a7897 */ /* 0x000fe2000fffe03f */
[C---:B------:R-:W-:Y:S01]  /*11a20*/  LOP3.LUT R12, R44.reuse, 0x20, RZ, 0x3c, !PT ;  /* 0x000000202c0c7812 */ /* 0x040fe200078e3cff */
[----:B------:R0:W-:Y:S01]  /*11a30*/  STL [R1+0x1c94], R3 ;  /* 0x001c940301007387 */ /* 0x0001e20000100800 */
[C---:B------:R-:W-:Y:S01]  /*11a40*/  LOP3.LUT R11, R44.reuse, 0x30, RZ, 0x3c, !PT ;  /* 0x000000302c0b7812 */ /* 0x040fe200078e3cff */
[----:B------:R-:W-:Y:S01]  /*11a50*/  UIADD3.64 UR14, UR4, 0x280, URZ ;  /* 0x00000280040e7897 */ /* 0x000fe2000fffe03f */
[C---:B------:R-:W-:Y:S01]  /*11a60*/  LOP3.LUT R10, R44.reuse, 0x40, RZ, 0x3c, !PT ;  /* 0x000000402c0a7812 */ /* 0x040fe200078e3cff */
[----:B------:R-:W-:Y:S01]  /*11a70*/  UIADD3.64 UR10, UR4, 0x300, URZ ;  /* 0x00000300040a7897 */ /* 0x000fe2000fffe03f */
[C---:B------:R-:W-:Y:S01]  /*11a80*/  LOP3.LUT R9, R44.reuse, 0x50, RZ, 0x3c, !PT ;  /* 0x000000502c097812 */ /* 0x040fe200078e3cff */
[----:B------:R-:W-:Y:S01]  /*11a90*/  UIADD3.64 UR14, UR4, 0x380, URZ ;  /* 0x00000380040e7897 */ /* 0x000fe2000fffe03f */
[C---:B------:R-:W-:Y:S01]  /*11aa0*/  LOP3.LUT R8, R44.reuse, 0x60, RZ, 0x3c, !PT ;  /* 0x000000602c087812 */ /* 0x040fe200078e3cff */
[----:B------:R-:W-:Y:S01]  /*11ab0*/  UIADD3.64 UR10, UR4, 0x400, URZ ;  /* 0x00000400040a7897 */ /* 0x000fe2000fffe03f */
[----:B------:R-:W-:Y:S01]  /*11ac0*/  LOP3.LUT R7, R44, 0x70, RZ, 0x3c, !PT ;  /* 0x000000702c077812 */ /* 0x000fe200078e3cff */
[----:B------:R-:W-:Y:S01]  /*11ad0*/  UIADD3.64 UR14, UR4, 0x480, URZ ;  /* 0x00000480040e7897 */ /* 0x000fe2000fffe03f */
[C---:B------:R-:W-:Y:S01]  /*11ae0*/  LOP3.LUT R23, R45.reuse, 0x20, RZ, 0x3c, !PT ;  /* 0x000000202d177812 */ /* 0x040fe200078e3cff */
[----:B------:R-:W-:Y:S01]  /*11af0*/  UIADD3.64 UR10, UR4, 0x500, URZ ;  /* 0x00000500040a7897 */ /* 0x000fe2000fffe03f */
[C---:B------:R-:W-:Y:S01]  /*11b00*/  LOP3.LUT R46, R45.reuse, 0x40, RZ, 0x3c, !PT ;  /* 0x000000402d2e7812 */ /* 0x040fe200078e3cff */
[----:B------:R-:W-:Y:S01]  /*11b10*/  UIADD3.64 UR14, UR4, 0x580, URZ ;  /* 0x00000580040e7897 */ /* 0x000fe2000fffe03f */
[----:B0-----:R-:W-:Y:S01]  /*11b20*/  LOP3.LUT R3, R45, 0x60, RZ, 0x3c, !PT ;  /* 0x000000602d037812 */ /* 0x001fe200078e3cff */
[----:B------:R-:W-:Y:S01]  /*11b30*/  UIADD3.64 UR10, UR4, 0x600, URZ ;  /* 0x00000600040a7897 */ /* 0x000fe2000fffe03f */
[----:B------:R-:W-:Y:S01]  /*11b40*/  SHF.R.S32.HI R0, RZ, 0x1f, R15 ;  /* 0x0000001fff007819 */ /* 0x000fe2000001140f */
[C---:B------:R-:W-:Y:S01]  /*11b50*/  IMAD.SHL.U32 R158, R49.reuse, 0x2, RZ ;  /* 0x00000002319e7824 */ /* 0x040fe200078e00ff */
[----:B------:R-:W-:Y:S01]  /*11b60*/  SHF.L.U64.HI R2, R49, 0x1, R2 ;  /* 0x0000000131027819 */ /* 0x000fe20000010202 */
[----:B------:R-:W-:Y:S01]  /*11b70*/  UIADD3.64 UR14, UR4, 0x680, URZ ;  /* 0x00000680040e7897 */ /* 0x000fe2000fffe03f */
[C---:B------:R-:W-:Y:S01]  /*11b80*/  SHF.L.U64.HI R0, R15.reuse, 0x1, R0 ;  /* 0x000000010f007819 */ /* 0x040fe20000010200 */
[----:B------:R-:W-:Y:S01]  /*11b90*/  UIADD3.64 UR10, UR4, 0x700, URZ ;  /* 0x00000700040a7897 */ /* 0x000fe2000fffe03f */
[----:B------:R-:W-:Y:S01]  /*11ba0*/  IMAD.SHL.U32 R15, R15, 0x2, RZ ;  /* 0x000000020f0f7824 */ /* 0x000fe200078e00ff */
[----:B------:R-:W-:Y:S01]  /*11bb0*/  UIADD3.64 UR14, UR4, 0x780, URZ ;  /* 0x00000780040e7897 */ /* 0x000fe2000fffe03f */
[----:B------:R-:W-:Y:S01]  /*11bc0*/  CS2R R48, SRZ ;  /* 0x0000000000307805 */ /* 0x000fe2000001ff00 */
[----:B------:R-:W-:Y:S01]  /*11bd0*/  UIADD3.64 UR10, UR4, 0x800, URZ ;  /* 0x00000800040a7897 */ /* 0x000fe2000fffe03f */
        /* <DEDUP_REMOVED lines=50> */
[----:B------:R-:W-:Y:S02]  /*11f00*/  UIADD3.64 UR14, UR4, 0x880, URZ ;  /* 0x00000880040e7897 */ /* 0x000fe4000fffe03f */
[----:B------:R-:W-:Y:S02]  /*11f10*/  UIADD3.64 UR10, UR4, 0x900, URZ ;  /* 0x00000900040a7897 */ /* 0x000fe4000fffe03f */
[----:B------:R-:W-:Y:S02]  /*11f20*/  UIADD3.64 UR14, UR4, 0x980, URZ ;  /* 0x00000980040e7897 */ /* 0x000fe4000fffe03f */
[----:B------:R-:W-:Y:S02]  /*11f30*/  UIADD3.64 UR10, UR4, 0xa00, URZ ;  /* 0x00000a00040a7897 */ /* 0x000fe4000fffe03f */
[----:B------:R-:W-:Y:S02]  /*11f40*/  UIADD3.64 UR8, UR4, 0x80, URZ ;  /* 0x0000008004087897 */ /* 0x000fe4000fffe03f */
[----:B------:R-:W-:-:S02]  /*11f50*/  UIADD3.64 UR12, UR4, 0x100, URZ ;  /* 0x00000100040c7897 */ /* 0x000fc4000fffe03f */
[----:B------:R-:W-:Y:S02]  /*11f60*/  UIADD3.64 UR20, UR4, 0xa80, URZ ;  /* 0x00000a8004147897 */ /* 0x000fe4000fffe03f */
[----:B------:R-:W-:Y:S02]  /*11f70*/  UIADD3.64 UR24, UR4, 0xb00, URZ ;  /* 0x00000b0004187897 */ /* 0x000fe4000fffe03f */
[----:B------:R-:W-:Y:S01]  /*11f80*/  UIADD3.64 UR28, UR4, 0xb80, URZ ;  /* 0x00000b80041c7897 */ /* 0x000fe2000fffe03f */
[----:B------:R-:W-:Y:S01]  /*11f90*/  UMOV UR19, 0x40000040 ;  /* 0x4000004000137882 */ /* 0x000fe20000000000 */
[----:B------:R-:W-:Y:S02]  /*11fa0*/  UIADD3.64 UR32, UR4, 0xc00, URZ ;  /* 0x00000c0004207897 */ /* 0x000fe4000fffe03f */
[----:B------:R-:W-:Y:S02]  /*11fb0*/  UIADD3.64 UR36, UR4, 0xc80, URZ ;  /* 0x00000c8004247897 */ /* 0x000fe4000fffe03f */
[----:B------:R-:W-:-:S02]  /*11fc0*/  UIADD3.64 UR40, UR4, 0xd00, URZ ;  /* 0x00000d0004287897 */ /* 0x000fc4000fffe03f */
[----:B------:R-:W-:Y:S02]  /*11fd0*/  UIADD3.64 UR44, UR4, 0xd80, URZ ;  /* 0x00000d80042c7897 */ /* 0x000fe4000fffe03f */
[----:B------:R-:W-:Y:S02]  /*11fe0*/  UIADD3.64 UR48, UR4, 0xe00, URZ ;  /* 0x00000e0004307897 */ /* 0x000fe4000fffe03f */
[----:B------:R-:W-:Y:S02]  /*11ff0*/  UIADD3.64 UR52, UR4, 0xe80, URZ ;  /* 0x00000e8004347897 */ /* 0x000fe4000fffe03f */
[----:B------:R-:W-:Y:S02]  /*12000*/  UIADD3.64 UR56, UR4, 0xf00, URZ ;  /* 0x00000f0004387897 */ /* 0x000fe4000fffe03f */
[----:B------:R-:W-:Y:S02]  /*12010*/  UIADD3.64 UR10, UR6, 0x2, URZ ;  /* 0x00000002060a7897 */ /* 0x000fe4000fffe03f */
[----:B------:R-:W-:Y:S01]  /*12020*/  UIADD3.64 UR14, UR6, 0x4, URZ ;  /* 0x00000004060e7897 */ /* 0x000fe2000fffe03f */
[----:B--2---:R-:W-:-:S02]  /*12030*/  IMAD.IADD R14, R90, 0x1, R44 ;  /* 0x000000015a0e7824 */ /* 0x004fc400078e022c */
[C---:B------:R-:W-:Y:S01]  /*12040*/  IMAD.IADD R6, R90.reuse, 0x1, R45 ;  /* 0x000000015a067824 */ /* 0x040fe200078e022d */
[----:B------:R-:W-:Y:S01]  /*12050*/  CS2R R44, SRZ ;  /* 0x00000000002c7805 */ /* 0x000fe2000001ff00 */
[C---:B------:R-:W-:Y:S02]  /*12060*/  IMAD.IADD R13, R90.reuse, 0x1, R13 ;  /* 0x000000015a0d7824 */ /* 0x040fe400078e020d */
[C---:B------:R-:W-:Y:S02]  /*12070*/  IMAD.IADD R12, R90.reuse, 0x1, R12 ;  /* 0x000000015a0c7824 */ /* 0x040fe400078e020c */
[C---:B------:R-:W-:Y:S02]  /*12080*/  IMAD.IADD R11, R90.reuse, 0x1, R11 ;  /* 0x000000015a0b7824 */ /* 0x040fe400078e020b */
[C---:B------:R-:W-:Y:S02]  /*12090*/  IMAD.IADD R10, R90.reuse, 0x1, R10 ;  /* 0x000000015a0a7824 */ /* 0x040fe400078e020a */
[----:B------:R-:W-:-:S02]  /*120a0*/  IMAD.IADD R9, R90, 0x1, R9 ;  /* 0x000000015a097824 */ /* 0x000fc400078e0209 */
[C---:B------:R-:W-:Y:S02]  /*120b0*/  IMAD.IADD R8, R90.reuse, 0x1, R8 ;  /* 0x000000015a087824 */ /* 0x040fe400078e0208 */
[C---:B------:R-:W-:Y:S02]  /*120c0*/  IMAD.IADD R7, R90.reuse, 0x1, R7 ;  /* 0x000000015a077824 */ /* 0x040fe400078e0207 */
[C---:B------:R-:W-:Y:S02]  /*120d0*/  IMAD.IADD R5, R90.reuse, 0x1, R23 ;  /* 0x000000015a057824 */ /* 0x040fe400078e0217 */
[C---:B------:R-:W-:Y:S01]  /*120e0*/  IMAD.IADD R4, R90.reuse, 0x1, R46 ;  /* 0x000000015a047824 */ /* 0x040fe200078e022e */
[----:B------:R-:W-:Y:S01]  /*120f0*/  CS2R R46, SRZ ;  /* 0x00000000002e7805 */ /* 0x000fe2000001ff00 */
[----:B------:R-:W-:Y:S01]  /*12100*/  IMAD.IADD R3, R90, 0x1, R3 ;  /* 0x000000015a037824 */ /* 0x000fe200078e0203 */
[----:B------:R-:W-:-:S07]  /*12110*/  CS2R R90, SRZ ;  /* 0x00000000005a7805 */ /* 0x000fce000001ff00 */
.L_x_1:
[----:B-----5:R-:W-:Y:S01]  /*12120*/  STL [R1+0x2688], R14 ;  /* 0x0026880e01007387 */ /* 0x020fe20000100800 */
[----:B------:R-:W0:Y:S03]  /*12130*/  LDC R23, c[0x0][0x230] ;  /* 0x00008c00ff177b82 */ /* 0x000e260000000800 */
[----:B------:R-:W-:Y:S04]  /*12140*/  STL [R1+0x2644], R13 ;  /* 0x0026440d01007387 */ /* 0x000fe80000100800 */
        /* <DEDUP_REMOVED lines=11> */
[----:B------:R-:W-:Y:S04]  /*12200*/  STL.64 [R1+0x1f60], R150 ;  /* 0x001f609601007387 */ /* 0x000fe80000100a00 */
        /* <DEDUP_REMOVED lines=34> */
[----:B------:R-:W-:Y:S04]  /*12430*/  STL [R1+0x2594], R82 ;  /* 0x0025945201007387 */ /* 0x000fe80000100800 */
[----:B------:R-:W-:Y:S04]  /*12440*/  STL.64 [R1+0x1e48], R80 ;  /* 0x001e485001007387 */ /* 0x000fe80000100a00 */
[----:B------:R-:W-:Y:S04]  /*12450*/  STL [R1+0x259c], R80 ;  /* 0x00259c5001007387 */ /* 0x000fe80000100800 */
        /* <DEDUP_REMOVED lines=50> */
[----:B------:R-:W-:Y:S04]  /*12780*/  STL.64 [R1+0x1db8], R44 ;  /* 0x001db82c01007387 */ /* 0x000fe80000100a00 */
[----:B------:R1:W-:Y:S04]  /*12790*/  STL.64 [R1+0x1db0], R42 ;  /* 0x001db02a01007387 */ /* 0x0003e80000100a00 */
[----:B-1----:R-:W0:Y:S01]  /*127a0*/  LDL R43, [R1+0xe8c] ;  /* 0x000e8c00012b7983 */ /* 0x002e220000100800 */
[----:B------:R-:W-:-:S03]  /*127b0*/  PRMT R14, RZ, 0x7610, R14 ;  /* 0x00007610ff0e7816 */ /* 0x000fc6000000000e */
[----:B------:R-:W-:Y:S04]  /*127c0*/  STL.64 [R1+0x1da8], R40 ;  /* 0x001da82801007387 */ /* 0x000fe80000100a00 */
[----:B------:R-:W-:Y:S04]  /*127d0*/  STL.64 [R1+0x1da0], R38 ;  /* 0x001da02601007387 */ /* 0x000fe80000100a00 */
[----:B------:R-:W-:Y:S04]  /*127e0*/  STL.64 [R1+0x1d98], R36 ;  /* 0x001d982401007387 */ /* 0x000fe80000100a00 */
[----:B------:R-:W-:Y:S04]  /*127f0*/  STL.64 [R1+0x1d90], R34 ;  /* 0x001d902201007387 */ /* 0x000fe80000100a00 */
[----:B------:R-:W-:Y:S04]  /*12800*/  STL.64 [R1+0x1d88], R32 ;  /* 0x001d882001007387 */ /* 0x000fe80000100a00 */
[----:B------:R1:W-:Y:S04]  /*12810*/  STL.64 [R1+0x1d80], R30 ;  /* 0x001d801e01007387 */ /* 0x0003e80000100a00 */
[----:B------:R-:W-:Y:S04]  /*12820*/  STL.64 [R1+0x1d78], R28 ;  /* 0x001d781c01007387 */ /* 0x000fe80000100a00 */
[----:B------:R-:W-:Y:S01]  /*12830*/  STL.64 [R1+0x1d70], R26 ;  /* 0x001d701a01007387 */ /* 0x000fe20000100a00 */
[----:B------:R-:W-:-:S03]  /*12840*/  MOV R151, UR49 ;  /* 0x0000003100977c02 */ /* 0x000fc60008000f00 */
[----:B------:R-:W-:Y:S01]  /*12850*/  STL.64 [R1+0x1d68], R24 ;  /* 0x001d681801007387 */ /* 0x000fe20000100a00 */
[----:B0-----:R-:W-:-:S03]  /*12860*/  IMAD R23, R43, -0x40, R23 ;  /* 0xffffffc02b177824 */ /* 0x001fc600078e0217 */
[----:B------:R-:W2:Y:S01]  /*12870*/  LDL.LU R158, [R1+0x1478] ;  /* 0x00147800019e7983 */ /* 0x000ea20000300800 */
[----:B-1----:R-:W-:Y:S02]  /*12880*/  PRMT R30, RZ, 0x7610, R30 ;  /* 0x00007610ff1e7816 */ /* 0x002fe4000000001e */
[----:B------:R-:W-:Y:S01]  /*12890*/  MOV R150, UR48 ;  /* 0x0000003000967c02 */ /* 0x000fe20008000f00 */
[----:B------:R-:W-:Y:S01]  /*128a0*/  STL [R1+0x1d4c], R2 ;  /* 0x001d4c0201007387 */ /* 0x000fe20000100800 */
[----:B------:R-:W-:Y:S02]  /*128b0*/  ISETP.GT.AND P0, PT, R23, RZ, PT ;  /* 0x000000ff1700720c */ /* 0x000fe40003f04270 */
[----:B------:R-:W-:Y:S01]  /*128c0*/  MOV R149, UR53 ;  /* 0x0000003500957c02 */ /* 0x000fe20008000f00 */
[----:B------:R-:W-:Y:S01]  /*128d0*/  STL [R1+0x1ca8], R22 ;  /* 0x001ca81601007387 */ /* 0x000fe20000100800 */
[----:B------:R-:W-:Y:S02]  /*128e0*/  MOV R148, UR52 ;  /* 0x0000003400947c02 */ /* 0x000fe40008000f00 */
[----:B------:R-:W-:Y:S01]  /*128f0*/  MOV R147, UR57 ;  /* 0x0000003900937c02 */ /* 0x000fe20008000f00 */
[----:B------:R-:W-:Y:S01]  /*12900*/  STL [R1+0x1ca4], R21 ;  /* 0x001ca41501007387 */ /* 0x000fe20000100800 */
[----:B------:R-:W-:-:S02]  /*12910*/  MOV R146, UR56 ;  /* 0x0000003800927c02 */ /* 0x000fc40008000f00 */
[----:B------:R-:W-:Y:S01]  /*12920*/  PRMT R160, RZ, 0x7610, R160 ;  /* 0x00007610ffa07816 */ /* 0x000fe200000000a0 */
[----:B------:R-:W-:Y:S01]  /*12930*/  STL [R1+0x1ca0], R20 ;  /* 0x001ca01401007387 */ /* 0x000fe20000100800 */
[----:B------:R-:W-:Y:S02]  /*12940*/  PRMT R161, RZ, 0x7610, R161 ;  /* 0x00007610ffa17816 */ /* 0x000fe400000000a1 */
[----:B------:R-:W-:Y:S01]  /*12950*/  ISETP.GT.AND P1, PT, R23, 0x1, PT ;  /* 0x000000011700780c */ /* 0x000fe20003f24270 */
[----:B------:R-:W3:Y:S04]  /*12960*/  @P0 LDG.E.U16 R14, desc[UR60][R156.64] ;  /* 0x0000003c9c0e0981 */ /* 0x000ee8000c1e1500 */
[----:B------:R-:W-:Y:S04]  /*12970*/  STL [R1+0x1c9c], R17 ;  /* 0x001c9c1101007387 */ /* 0x000fe80000100800 */
[----:B------:R-:W-:Y:S04]  /*12980*/  STL [R1+0x1c98], R16 ;  /* 0x001c981001007387 */ /* 0x000fe80000100800 */
[----:B------:R-:W-:Y:S04]  /*12990*/  STL [R1+0x2628], R151 ;  /* 0x0026289701007387 */ /* 0x000fe80000100800 */
[----:B------:R-:W4:Y:S04]  /*129a0*/  @P0 LDG.E.U16 R30, desc[UR60][R154.64] ;  /* 0x0000003c9a1e0981 */ /* 0x000f28000c1e1500 */
[----:B------:R-:W-:Y:S04]  /*129b0*/  STL [R1+0x262c], R150 ;  /* 0x00262c9601007387 */ /* 0x000fe80000100800 */
[----:B------:R-:W-:Y:S04]  /*129c0*/  STL [R1+0x2630], R149 ;  /* 0x0026309501007387 */ /* 0x000fe80000100800 */
[----:B------:R-:W-:Y:S04]  /*129d0*/  STL [R1+0x2634], R148 ;  /* 0x0026349401007387 */ /* 0x000fe80000100800 */
[----:B------:R-:W-:Y:S04]  /*129e0*/  STL [R1+0x2638], R147 ;  /* 0x0026389301007387 */ /* 0x000fe80000100800 */
[----:B------:R-:W-:Y:S04]  /*129f0*/  STL [R1+0x263c], R146 ;  /* 0x00263c9201007387 */ /* 0x000fe80000100800 */
[----:B------:R-:W2:Y:S04]  /*12a00*/  @P0 LDG.E.U16 R160, desc[UR60][R18.64] ;  /* 0x0000003c12a00981 */ /* 0x000ea8000c1e1500 */
[----:B------:R-:W2:Y:S04]  /*12a10*/  @P0 LDG.E.U16 R161, desc[UR60][R152.64] ;  /* 0x0000003c98a10981 */ /* 0x000ea8000c1e1500 */
[----:B---3--:R0:W-:Y:S04]  /*12a20*/  STL [R1+0xff4], R14 ;  /* 0x000ff40e01007387 */ /* 0x0081e80000100800 */
[----:B0-----:R-:W3:Y:S04]  /*12a30*/  LDL R14, [R1+0x1c2c] ;  /* 0x001c2c00010e7983 */ /* 0x001ee80000100800 */
[----:B------:R-:W-:Y:S04]  /*12a40*/  STL [R1+0x2648], R156 ;  /* 0x0026489c01007387 */ /* 0x000fe80000100800 */
[----:B------:R0:W-:Y:S04]  /*12a50*/  STL [R1+0x2640], R157 ;  /* 0x0026409d01007387 */ /* 0x0001e80000100800 */
[----:B------:R-:W3:Y:S04]  /*12a60*/  LDL R43, [R1+0x1c28] ;  /* 0x001c2800012b7983 */ /* 0x000ee80000100800 */
[----:B------:R-:W3:Y:S04]  /*12a70*/  LDL R40, [R1+0x1c20] ;  /* 0x001c200001287983 */ /* 0x000ee80000100800 */
[----:B----4-:R1:W-:Y:S01]  /*12a80*/  STL [R1+0xff0], R30 ;  /* 0x000ff01e01007387 */ /* 0x0103e20000100800 */
[----:B0-----:R-:W-:-:S03]  /*12a90*/  PRMT R157, RZ, 0x7610, R157 ;  /* 0x00007610ff9d7816 */ /* 0x001fc6000000009d */
[----:B-1----:R-:W4:Y:S04]  /*12aa0*/  LDL R30, [R1+0x1c24] ;  /* 0x001c2400011e7983 */ /* 0x002f280000100800 */
[----:B------:R-:W-:Y:S04]  /*12ab0*/  STL [R1+0x2650], R154 ;  /* 0x0026509a01007387 */ /* 0x000fe80000100800 */
[----:B------:R-:W-:Y:S04]  /*12ac0*/  STL [R1+0x264c], R155 ;  /* 0x00264c9b01007387 */ /* 0x000fe80000100800 */
[----:B------:R-:W-:Y:S04]  /*12ad0*/  STL [R1+0x2658], R152 ;  /* 0x0026589801007387 */ /* 0x000fe80000100800 */
[----:B------:R-:W-:Y:S04]  /*12ae0*/  STL [R1+0x2654], R153 ;  /* 0x0026549901007387 */ /* 0x000fe80000100800 */
[----:B------:R-:W-:Y:S04]  /*12af0*/  STL [R1+0x2660], R18 ;  /* 0x0026601201007387 */ /* 0x000fe80000100800 */
[----:B------:R-:W-:Y:S04]  /*12b00*/  STL [R1+0x265c], R19 ;  /* 0x00265c1301007387 */ /* 0x000fe80000100800 */
[----:B--2---:R3:W-:Y:S04]  /*12b10*/  STL [R1+0xfe8], R160 ;  /* 0x000fe8a001007387 */ /* 0x0047e80000100800 */
[----:B------:R0:W-:Y:S01]  /*12b20*/  STL [R1+0xfec], R161 ;  /* 0x000feca101007387 */ /* 0x0001e20000100800 */
[----:B---3--:R-:W-:Y:S01]  /*12b30*/  @P1 IMAD.MOV.U32 R160, RZ, RZ, R14 ;  /* 0x000000ffffa01224 */ /* 0x008fe200078e000e */
[----:B------:R-:W-:-:S02]  /*12b40*/  PRMT R146, RZ, 0x7610, R146 ;  /* 0x00007610ff927816 */ /* 0x000fc40000000092 */
[----:B------:R-:W2:Y:S01]  /*12b50*/  LDL R14, [R1+0x1c0c] ;  /* 0x001c0c00010e7983 */ /* 0x000ea20000100800 */
[----:B0-----:R-:W-:-:S03]  /*12b60*/  @P1 IMAD.MOV.U32 R161, RZ, RZ, R43 ;  /* 0x000000ffffa11224 */ /* 0x001fc600078e002b */
[----:B------:R-:W3:Y:S04]  /*12b70*/  LDL R43, [R1+0x1c08] ;  /* 0x001c0800012b7983 */ /* 0x000ee80000100800 */
[----:B------:R0:W2:Y:S02]  /*12b80*/  @P1 LDG.E.U16 R157, desc[UR60][R160.64] ;  /* 0x0000003ca09d1981 */ /* 0x0000a4000c1e1500 */
[----:B0-----:R-:W-:Y:S02]  /*12b90*/  @P1 IMAD.MOV.U32 R161, RZ, RZ, R40 ;  /* 0x000000ffffa11224 */ /* 0x001fe400078e0028 */
[----:B----4-:R-:W-:-:S05]  /*12ba0*/  @P1 IMAD.MOV.U32 R160, RZ, RZ, R30 ;  /* 0x000000ffffa01224 */ /* 0x010fca00078e001e */
[----:B------:R-:W4:Y:S04]  /*12bb0*/  @P1 LDG.E.U16 R146, desc[UR60][R160.64] ;  /* 0x0000003ca0921981 */ /* 0x000f28000c1e1500 */
[----:B--2---:R-:W-:Y:S04]  /*12bc0*/  STL [R1+0x2664], R157 ;  /* 0x0026649d01007387 */ /* 0x004fe80000100800 */
[----:B------:R-:W2:Y:S04]  /*12bd0*/  LDL R160, [R1+0x1c18] ;  /* 0x001c180001a07983 */ /* 0x000ea80000100800 */
[----:B------:R-:W2:Y:S01]  /*12be0*/  LDL R161, [R1+0x1c1c] ;  /* 0x001c1c0001a17983 */ /* 0x000ea20000100800 */
[----:B------:R-:W-:-:S03]  /*12bf0*/  PRMT R147, RZ, 0x7610, R147 ;  /* 0x00007610ff937816 */ /* 0x000fc60000000093 */
[----:B------:R-:W3:Y:S04]  /*12c00*/  LDL R40, [R1+0x1c00] ;  /* 0x001c000001287983 */ /* 0x000ee80000100800 */
[----:B------:R-:W3:Y:S04]  /*12c10*/  LDL R30, [R1+0x1c04] ;  /* 0x001c0400011e7983 */ /* 0x000ee80000100800 */
[----:B----4-:R-:W-:Y:S01]  /*12c20*/  STL [R1+0x2668], R146 ;  /* 0x0026689201007387 */ /* 0x010fe20000100800 */
[----:B--2---:R-:W-:-:S04]  /*12c30*/  @P1 LOP3.LUT R161, R161, R160, RZ, 0x3c, !PT ;  /* 0x000000a0a1a11212 */ /* 0x004fc800078e3cff */
[----:B------:R-:W-:-:S04]  /*12c40*/  @P1 LOP3.LUT R160, R161, R160, RZ, 0x3c, !PT ;  /* 0x000000a0a1a01212 */ /* 0x000fc800078e3cff */
[----:B------:R-:W-:-:S05]  /*12c50*/  @P1 LOP3.LUT R161, R161, R160, RZ, 0x3c, !PT ;  /* 0x000000a0a1a11212 */ /* 0x000fca00078e3cff */
[----:B------:R0:W2:Y:S04]  /*12c60*/  @P1 LDG.E.U16 R147, desc[UR60][R160.64] ;  /* 0x0000003ca0931981 */ /* 0x0000a8000c1e1500 */
[----:B------:R-:W0:Y:S04]  /*12c70*/  LDL R160, [R1+0x1c10] ;  /* 0x001c100001a07983 */ /* 0x000e280000100800 */
[----:B------:R-:W0:Y:S01]  /*12c80*/  LDL R161, [R1+0x1c14] ;  /* 0x001c140001a17983 */ /* 0x000e220000100800 */
[----:B------:R-:W-:Y:S02]  /*12c90*/  ISETP.GT.AND P0, PT, R23, 0x2, PT ;  /* 0x000000021700780c */ /* 0x000fe40003f04270 */
[----:B------:R-:W-:-:S02]  /*12ca0*/  PRMT R148, RZ, 0x7610, R148 ;  /* 0x00007610ff947816 */ /* 0x000fc40000000094 */
[----:B------:R-:W-:Y:S02]  /*12cb0*/  PRMT R56, RZ, 0x7610, R56 ;  /* 0x00007610ff387816 */ /* 0x000fe40000000038 */
[----:B0-----:R-:W-:-:S04]  /*12cc0*/  @P1 LOP3.LUT R161, R161, R160, RZ, 0x3c, !PT ;  /* 0x000000a0a1a11212 */ /* 0x001fc800078e3cff */
[----:B------:R-:W-:-:S04]  /*12cd0*/  @P1 LOP3.LUT R160, R161, R160, RZ, 0x3c, !PT ;  /* 0x000000a0a1a01212 */ /* 0x000fc800078e3cff */
[----:B------:R-:W-:-:S05]  /*12ce0*/  @P1 LOP3.LUT R161, R161, R160, RZ, 0x3c, !PT ;  /* 0x000000a0a1a11212 */ /* 0x000fca00078e3cff */
[----:B------:R0:W4:Y:S02]  /*12cf0*/  @P1 LDG.E.U16 R148, desc[UR60][R160.64] ;  /* 0x0000003ca0941981 */ /* 0x000124000c1e1500 */
[----:B0-----:R-:W-:Y:S02]  /*12d00*/  @P0 IMAD.MOV.U32 R160, RZ, RZ, R14 ;  /* 0x000000ffffa00224 */ /* 0x001fe400078e000e */
[----:B---3--:R-:W-:-:S05]  /*12d10*/  @P0 IMAD.MOV.U32 R161, RZ, RZ, R43 ;  /* 0x000000ffffa10224 */ /* 0x008fca00078e002b */
[----:B------:R0:W3:Y:S01]  /*12d20*/  @P0 LDG.E.U16 R56, desc[UR60][R160.64] ;  /* 0x0000003ca0380981 */ /* 0x0000e2000c1e1500 */
[----:B------:R-:W-:-:S03]  /*12d30*/  PRMT R57, RZ, 0x7610, R57 ;  /* 0x00007610ff397816 */ /* 0x000fc60000000039 */
[----:B--2---:R-:W-:Y:S01]  /*12d40*/  STL [R1+0x266c], R147 ;  /* 0x00266c9301007387 */ /* 0x004fe20000100800 */
[----:B0-----:R-:W-:Y:S02]  /*12d50*/  @P0 IMAD.MOV.U32 R160, RZ, RZ, R30 ;  /* 0x000000ffffa00224 */ /* 0x001fe400078e001e */
[----:B------:R-:W-:-:S05]  /*12d60*/  @P0 IMAD.MOV.U32 R161, RZ, RZ, R40 ;  /* 0x000000ffffa10224 */ /* 0x000fca00078e0028 */
[----:B------:R-:W2:Y:S04]  /*12d70*/  @P0 LDG.E.U16 R57, desc[UR60][R160.64] ;  /* 0x0000003ca0390981 */ /* 0x000ea8000c1e1500 */
[----:B----4-:R-:W-:Y:S04]  /*12d80*/  STL [R1+0x2670], R148 ;  /* 0x0026709401007387 */ /* 0x010fe80000100800 */
[----:B------:R-:W4:Y:S04]  /*12d90*/  LDL R43, [R1+0x1be8] ;  /* 0x001be800012b7983 */ /* 0x000f280000100800 */
[----:B------:R-:W4:Y:S04]  /*12da0*/  LDL R14, [R1+0x1bec] ;  /* 0x001bec00010e7983 */ /* 0x000f280000100800 */
[----:B---3--:R-:W-:Y:S04]  /*12db0*/  STL [R1+0x2674], R56 ;  /* 0x0026743801007387 */ /* 0x008fe80000100800 */
[----:B------:R-:W3:Y:S04]  /*12dc0*/  LDL R160, [R1+0x1bf8] ;  /* 0x001bf80001a07983 */ /* 0x000ee80000100800 */
[----:B------:R-:W3:Y:S01]  /*12dd0*/  LDL R161, [R1+0x1bfc] ;  /* 0x001bfc0001a17983 */ /* 0x000ee20000100800 */
[----:B------:R-:W-:-:S03]  /*12de0*/  PRMT R58, RZ, 0x7610, R58 ;  /* 0x00007610ff3a7816 */ /* 0x000fc6000000003a */
[----:B------:R-:W4:Y:S04]  /*12df0*/  LDL R40, [R1+0x1be0] ;  /* 0x001be00001287983 */ /* 0x000f280000100800 */
[----:B------:R-:W4:Y:S04]  /*12e00*/  LDL R30, [R1+0x1be4] ;  /* 0x001be400011e7983 */ /* 0x000f280000100800 */
[----:B--2---:R-:W-:Y:S01]  /*12e10*/  STL [R1+0x2678], R57 ;  /* 0x0026783901007387 */ /* 0x004fe20000100800 */
[----:B---3--:R-:W-:-:S04]  /*12e20*/  @P0 LOP3.LUT R161, R161, R160, RZ, 0x3c, !PT ;  /* 0x000000a0a1a10212 */ /* 0x008fc800078e3cff */
        /* <DEDUP_REMOVED lines=11> */
[----:B------:R4:W3:Y:S02]  /*12ee0*/  @P0 LDG.E.U16 R59, desc[UR60][R160.64] ;  /* 0x0000003ca03b0981 */ /* 0x0008e4000c1e1500 */
[----:B----4-:R-:W-:Y:S02]  /*12ef0*/  @P1 IMAD.MOV.U32 R160, RZ, RZ, R14 ;  /* 0x000000ffffa01224 */ /* 0x010fe400078e000e */
[----:B------:R-:W-:-:S05]  /*12f00*/  @P1 IMAD.MOV.U32 R161, RZ, RZ, R43 ;  /* 0x000000ffffa11224 */ /* 0x000fca00078e002b */
[----:B------:R0:W4:Y:S01]  /*12f10*/  @P1 LDG.E.U16 R71, desc[UR60][R160.64] ;  /* 0x0000003ca0471981 */ /* 0x000122000c1e1500 */
[----:B------:R-:W-:-:S03]  /*12f20*/  PRMT R72, RZ, 0x7610, R72 ;  /* 0x00007610ff487816 */ /* 0x000fc60000000048 */
[----:B--2---:R-:W-:Y:S01]  /*12f30*/  STL [R1+0x267c], R58 ;  /* 0x00267c3a01007387 */ /* 0x004fe20000100800 */
[----:B0-----:R-:W-:Y:S02]  /*12f40*/  @P1 IMAD.MOV.U32 R160, RZ, RZ, R30 ;  /* 0x000000ffffa01224 */ /* 0x001fe400078e001e */
[----:B------:R-:W-:-:S05]  /*12f50*/  @P1 IMAD.MOV.U32 R161, RZ, RZ, R40 ;  /* 0x000000ffffa11224 */ /* 0x000fca00078e0028 */
[----:B------:R0:W2:Y:S04]  /*12f60*/  @P1 LDG.E.U16 R72, desc[UR60][R160.64] ;  /* 0x0000003ca0481981 */ /* 0x0000a8000c1e1500 */
[----:B---3--:R-:W-:Y:S04]  /*12f70*/  STL [R1+0x2680], R59 ;  /* 0x0026803b01007387 */ /* 0x008fe80000100800 */
[----:B------:R-:W3:Y:S04]  /*12f80*/  LDL R43, [R1+0x1bc0] ;  /* 0x001bc000012b7983 */ /* 0x000ee80000100800 */
[----:B------:R-:W2:Y:S04]  /*12f90*/  LDL R14, [R1+0x1bc4] ;  /* 0x001bc400010e7983 */ /* 0x000ea80000100800 */
[----:B----4-:R1:W-:Y:S04]  /*12fa0*/  STL [R1+0x2684], R71 ;  /* 0x0026844701007387 */ /* 0x0103e80000100800 */
[----:B------:R-:W0:Y:S04]  /*12fb0*/  LDL R160, [R1+0x1bd8] ;  /* 0x001bd80001a07983 */ /* 0x000e280000100800 */
[----:B------:R-:W0:Y:S01]  /*12fc0*/  LDL R161, [R1+0x1bdc] ;  /* 0x001bdc0001a17983 */ /* 0x000e220000100800 */
[----:B------:R-:W-:-:S02]  /*12fd0*/  PRMT R73, RZ, 0x7610, R73 ;  /* 0x00007610ff497816 */ /* 0x000fc40000000049 */
[----:B------:R-:W-:Y:S01]  /*12fe0*/  PRMT R74, RZ, 0x7610, R74 ;  /* 0x00007610ff4a7816 */ /* 0x000fe2000000004a */
[----:B-1----:R-:W4:Y:S04]  /*12ff0*/  LDL R71, [R1+0x1bcc] ;  /* 0x001bcc0001477983 */ /* 0x002f280000100800 */
[----:B------:R-:W3:Y:S04]  /*13000*/  LDL R40, [R1+0x1bb8] ;  /* 0x001bb80001287983 */ /* 0x000ee80000100800 */
[----:B------:R-:W3:Y:S01]  /*13010*/  LDL R30, [R1+0x1bbc] ;  /* 0x001bbc00011e7983 */ /* 0x000ee20000100800 */
[----:B0-----:R-:W-:-:S04]  /*13020*/  @P1 LOP3.LUT R161, R161, R160, RZ, 0x3c, !PT ;  /* 0x000000a0a1a11212 */ /* 0x001fc800078e3cff */
[----:B------:R-:W-:-:S04]  /*13030*/  @P1 LOP3.LUT R160, R161, R160, RZ, 0x3c, !PT ;  /* 0x000000a0a1a01212 */ /* 0x000fc800078e3cff */
[----:B------:R-:W-:-:S05]  /*13040*/  @P1 LOP3.LUT R161, R161, R160, RZ, 0x3c, !PT ;  /* 0x000000a0a1a11212 */ /* 0x000fca00078e3cff */
[----:B------:R0:W3:Y:S04]  /*13050*/  @P1 LDG.E.U16 R73, desc[UR60][R160.64] ;  /* 0x0000003ca0491981 */ /* 0x0000e8000c1e1500 */
[----:B------:R-:W0:Y:S04]  /*13060*/  LDL R160, [R1+0x1bd0] ;  /* 0x001bd00001a07983 */ /* 0x000e280000100800 */
[----:B------:R-:W0:Y:S01]  /*13070*/  LDL R161, [R1+0x1bd4] ;  /* 0x001bd40001a17983 */ /* 0x000e220000100800 */
[----:B------:R-:W-:Y:S02]  /*13080*/  ISETP.GT.AND P0, PT, R23, 0x4, PT ;  /* 0x000000041700780c */ /* 0x000fe40003f04270 */
[----:B0-----:R-:W-:-:S04]  /*13090*/  @P1 LOP3.LUT R161, R161, R160, RZ, 0x3c, !PT ;  /* 0x000000a0a1a11212 */ /* 0x001fc800078e3cff */
[----:B------:R-:W-:-:S04]  /*130a0*/  @P1 LOP3.LUT R160, R161, R160, RZ, 0x3c, !PT ;  /* 0x000000a0a1a01212 */ /* 0x000fc800078e3cff */
[----:B------:R-:W-:-:S05]  /*130b0*/  @P1 LOP3.LUT R161, R161, R160, RZ, 0x3c, !PT ;  /* 0x000000a0a1a11212 */ /* 0x000fca00078e3cff */
[----:B------:R4:W3:Y:S04]  /*130c0*/  @P1 LDG.E.U16 R74, desc[UR60][R160.64] ;  /* 0x0000003ca04a1981 */ /* 0x0008e8000c1e1500 */
[----:B------:R-:W2:Y:S01]  /*130d0*/  LDL R161, [R1+0x1bc8] ;  /* 0x001bc80001a17983 */ /* 0x000ea20000100800 */
[----:B------:R-:W-:Y:S01]  /*130e0*/  PRMT R6, RZ, 0x7610, R6 ;  /* 0x00007610ff067816 */ /* 0x000fe20000000006 */
[----:B----4-:R-:W-:Y:S01]  /*130f0*/  @P0 IMAD.MOV.U32 R160, RZ, RZ, R71 ;  /* 0x000000ffffa00224 */ /* 0x010fe200078e0047 */
[----:B------:R-:W-:Y:S01]  /*13100*/  PRMT R5, RZ, 0x7610, R5 ;  /* 0x00007610ff057816 */ /* 0x000fe20000000005 */
[----:B------:R-:W4:Y:S01]  /*13110*/  LDL R71, [R1+0x1ba4] ;  /* 0x001ba40001477983 */ /* 0x000f220000100800 */
[----:B------:R-:W-:-:S03]  /*13120*/  PRMT R4, RZ, 0x7610, R4 ;  /* 0x00007610ff047816 */ /* 0x000fc60000000004 */
[----:B--2---:R0:W2:Y:S02]  /*13130*/  @P0 LDG.E.U16 R6, desc[UR60][R160.64] ;  /* 0x0000003ca0060981 */ /* 0x0040a4000c1e1500 */
[----:B0-----:R-:W-:Y:S02]  /*13140*/  @P0 IMAD.MOV.U32 R160, RZ, RZ, R14 ;  /* 0x000000ffffa00224 */ /* 0x001fe400078e000e */
[----:B---3--:R-:W-:Y:S01]  /*13150*/  @P0 IMAD.MOV.U32 R161, RZ, RZ, R43 ;  /* 0x000000ffffa10224 */ /* 0x008fe200078e002b */
[----:B------:R-:W-:Y:S01]  /*13160*/  PRMT R3, RZ, 0x7610, R3 ;  /* 0x00007610ff037816 */ /* 0x000fe20000000003 */
[----:B------:R-:W3:Y:S04]  /*13170*/  LDL R43, [R1+0x1b98] ;  /* 0x001b9800012b7983 */ /* 0x000ee80000100800 */
[----:B------:R0:W2:Y:S01]  /*13180*/  @P0 LDG.E.U16 R5, desc[UR60][R160.64] ;  /* 0x0000003ca0050981 */ /* 0x0000a2000c1e1500 */
[----:B------:R-:W-:-:S02]  /*13190*/  ISETP.GT.AND P1, PT, R23, 0x5, PT ;  /* 0x000000051700780c */ /* 0x000fc40003f24270 */
[----:B------:R-:W-:Y:S01]  /*131a0*/  PRMT R44, RZ, 0x7610, R44 ;  /* 0x00007610ff2c7816 */ /* 0x000fe2000000002c */
[----:B------:R-:W3:Y:S01]  /*131b0*/  LDL R14, [R1+0x1b9c] ;  /* 0x001b9c00010e7983 */ /* 0x000ee20000100800 */
[----:B0-----:R-:W-:Y:S02]  /*131c0*/  @P0 IMAD.MOV.U32 R160, RZ, RZ, R30 ;  /* 0x000000ffffa00224 */ /* 0x001fe400078e001e */
[----:B------:R-:W-:Y:S01]  /*131d0*/  @P0 IMAD.MOV.U32 R161, RZ, RZ, R40 ;  /* 0x000000ffffa10224 */ /* 0x000fe200078e0028 */
[----:B------:R-:W2:Y:S04]  /*131e0*/  LDL R30, [R1+0x1b94] ;  /* 0x001b9400011e7983 */ /* 0x000ea80000100800 */
[----:B------:R0:W2:Y:S04]  /*131f0*/  @P0 LDG.E.U16 R4, desc[UR60][R160.64] ;  /* 0x0000003ca0040981 */ /* 0x0000a8000c1e1500 */
[----:B------:R-:W2:Y:S04]  /*13200*/  LDL R40, [R1+0x1b90] ;  /* 0x001b900001287983 */ /* 0x000ea80000100800 */
[----:B------:R-:W0:Y:S04]  /*13210*/  LDL R160, [R1+0x1bb0] ;  /* 0x001bb00001a07983 */ /* 0x000e280000100800 */
[----:B------:R-:W0:Y:S02]  /*13220*/  LDL R161, [R1+0x1bb4] ;  /* 0x001bb40001a17983 */ /* 0x000e240000100800 */
[----:B0-----:R-:W-:-:S04]  /*13230*/  @P0 LOP3.LUT R161, R161, R160, RZ, 0x3c, !PT ;  /* 0x000000a0a1a10212 */ /* 0x001fc800078e3cff */
[----:B------:R-:W-:-:S04]  /*13240*/  @P0 LOP3.LUT R160, R161, R160, RZ, 0x3c, !PT ;  /* 0x000000a0a1a00212 */ /* 0x000fc800078e3cff */
[----:B------:R-:W-:-:S05]  /*13250*/  @P0 LOP3.LUT R161, R161, R160, RZ, 0x3c, !PT ;  /* 0x000000a0a1a10212 */ /* 0x000fca00078e3cff */
[----:B------:R0:W2:Y:S04]  /*13260*/  @P0 LDG.E.U16 R3, desc[UR60][R160.64] ;  /* 0x0000003ca0030981 */ /* 0x0000a8000c1e1500 */
[----:B------:R-:W0:Y:S04]  /*13270*/  LDL R160, [R1+0x1ba8] ;  /* 0x001ba80001a07983 */ /* 0x000e280000100800 */
[----:B------:R-:W0:Y:S02]  /*13280*/  LDL R161, [R1+0x1bac] ;  /* 0x001bac0001a17983 */ /* 0x000e240000100800 */
[----:B0-----:R-:W-:-:S04]  /*13290*/  @P1 LOP3.LUT R161, R161, R160, RZ, 0x3c, !PT ;  /* 0x000000a0a1a11212 */ /* 0x001fc800078e3cff */
[----:B------:R-:W-:-:S04]  /*132a0*/  @P1 LOP3.LUT R160, R161, R160, RZ, 0x3c, !PT ;  /* 0x000000a0a1a01212 */ /* 0x000fc800078e3cff */
[----:B------:R-:W-:-:S05]  /*132b0*/  @P1 LOP3.LUT R161, R161, R160, RZ, 0x3c, !PT ;  /* 0x000000a0a1a11212 */ /* 0x000fca00078e3cff */
[----:B------:R4:W2:Y:S04]  /*132c0*/  @P1 LDG.E.U16 R44, desc[UR60][R160.64] ;  /* 0x0000003ca02c1981 */ /* 0x0008a8000c1e1500 */
[----:B------:R-:W3:Y:S01]  /*132d0*/  LDL R161, [R1+0x1ba0] ;  /* 0x001ba00001a17983 */ /* 0x000ee20000100800 */
[----:B------:R-:W-:Y:S01]  /*132e0*/  PRMT R42, RZ, 0x7610, R42 ;  /* 0x00007610ff2a7816 */ /* 0x000fe2000000002a */
[----:B----4-:R-:W-:Y:S01]  /*132f0*/  @P1 IMAD.MOV.U32 R160, RZ, RZ, R71 ;  /* 0x000000ffffa01224 */ /* 0x010fe200078e0047 */
[----:B------:R-:W-:Y:S01]  /*13300*/  PRMT R41, RZ, 0x7610, R41 ;  /* 0x00007610ff297816 */ /* 0x000fe20000000029 */
[----:B------:R-:W4:Y:S01]  /*13310*/  LDL R71, [R1+0x1b7c] ;  /* 0x001b7c0001477983 */ /* 0x000f220000100800 */
[----:B------:R-:W-:-:S03]  /*13320*/  PRMT R39, RZ, 0x7610, R39 ;  /* 0x00007610ff277816 */ /* 0x000fc60000000027 */
[----:B---3--:R0:W3:Y:S02]  /*13330*/  @P1 LDG.E.U16 R42, desc[UR60][R160.64] ;  /* 0x0000003ca02a1981 */ /* 0x0080e4000c1e1500 */
[----:B0-----:R-:W-:Y:S02]  /*13340*/  @P1 IMAD.MOV.U32 R160, RZ, RZ, R14 ;  /* 0x000000ffffa01224 */ /* 0x001fe400078e000e */
[----:B------:R-:W-:Y:S01]  /*13350*/  @P1 IMAD.MOV.U32 R161, RZ, RZ, R43 ;  /* 0x000000ffffa11224 */ /* 0x000fe200078e002b */
[----:B------:R-:W-:Y:S01]  /*13360*/  ISETP.GT.AND P0, PT, R23, 0x6, PT ;  /* 0x000000061700780c */ /* 0x000fe20003f04270 */
[----:B------:R-:W3:Y:S04]  /*13370*/  LDL R43, [R1+0x1b70] ;  /* 0x001b7000012b7983 */ /* 0x000ee80000100800 */
[----:B------:R2:W3:Y:S01]  /*13380*/  @P1 LDG.E.U16 R41, desc[UR60][R160.64] ;  /* 0x0000003ca0291981 */ /* 0x0004e2000c1e1500 */
[----:B------:R-:W-:-:S02]  /*13390*/  PRMT R26, RZ, 0x7610, R26 ;  /* 0x00007610ff1a7816 */ /* 0x000fc4000000001a */
[----:B------:R-:W-:Y:S01]  /*133a0*/  PRMT R25, RZ, 0x7610, R25 ;  /* 0x00007610ff197816 */ /* 0x000fe20000000019 */
[----:B------:R-:W3:Y:S01]  /*133b0*/  LDL R14, [R1+0x1b74] ;  /* 0x001b7400010e7983 */ /* 0x000ee20000100800 */
[----:B--2---:R-:W-:Y:S02]  /*133c0*/  @P1 IMAD.MOV.U32 R160, RZ, RZ, R30 ;  /* 0x000000ffffa01224 */ /* 0x004fe400078e001e */
        /* <DEDUP_REMOVED lines=17> */
[----:B------:R-:W-:Y:S01]  /*134e0*/  ISETP.GT.AND P1, PT, R23, 0x7, PT ;  /* 0x000000071700780c */ /* 0x000fe20003f24270 */
[----:B----4-:R-:W-:Y:S01]  /*134f0*/  @P0 IMAD.MOV.U32 R160, RZ, RZ, R71 ;  /* 0x000000ffffa00224 */ /* 0x010fe200078e0047 */
[----:B------:R-:W-:Y:S01]  /*13500*/  PRMT R24, RZ, 0x7610, R24 ;  /* 0x00007610ff187816 */ /* 0x000fe20000000018 */
[----:B------:R-:W4:Y:S01]  /*13510*/  LDL R71, [R1+0x1b54] ;  /* 0x001b540001477983 */ /* 0x000f220000100800 */
[----:B------:R-:W-:Y:S02]  /*13520*/  PRMT R21, RZ, 0x7610, R21 ;  /* 0x00007610ff157816 */ /* 0x000fe40000000015 */
[----:B------:R-:W-:-:S02]  /*13530*/  PRMT R114, RZ, 0x7610, R114 ;  /* 0x00007610ff727816 */ /* 0x000fc40000000072 */
[----:B---3--:R0:W3:Y:S02]  /*13540*/  @P0 LDG.E.U16 R24, desc[UR60][R160.64] ;  /* 0x0000003ca0180981 */ /* 0x0080e4000c1e1500 */
[----:B0-----:R-:W-:Y:S02]  /*13550*/  @P0 IMAD.MOV.U32 R160, RZ, RZ, R14 ;  /* 0x000000ffffa00224 */ /* 0x001fe400078e000e */
[----:B------:R-:W-:Y:S01]  /*13560*/  @P0 IMAD.MOV.U32 R161, RZ, RZ, R43 ;  /* 0x000000ffffa10224 */ /* 0x000fe200078e002b */
[----:B------:R-:W-:Y:S01]  /*13570*/  PRMT R113, RZ, 0x7610, R113 ;  /* 0x00007610ff717816 */ /* 0x000fe20000000071 */
[----:B------:R-:W3:Y:S04]  /*13580*/  LDL R43, [R1+0x1b48] ;  /* 0x001b4800012b7983 */ /* 0x000ee80000100800 */
[----:B------:R2:W3:Y:S01]  /*13590*/  @P0 LDG.E.U16 R21, desc[UR60][R160.64] ;  /* 0x0000003ca0150981 */ /* 0x0004e2000c1e1500 */
[----:B------:R-:W-:-:S03]  /*135a0*/  PRMT R112, RZ, 0x7610, R112 ;  /* 0x00007610ff707816 */ /* 0x000fc60000000070 */
        /* <DEDUP_REMOVED lines=25> */
[----:B---3--:R0:W3:Y:S05]  /*13740*/  @P1 LDG.E.U16 R111, desc[UR60][R160.64] ;  /* 0x0000003ca06f1981 */ /* 0x0080ea000c1e1500 */
        /* <DEDUP_REMOVED lines=19> */
[----:B------:R-:W0:Y:S01]  /*13880*/  LDL R161, [R1+0x1b34] ;  /* 0x001b340001a17983 */ /* 0x000e220000100800 */
[----:B------:R-:W-:Y:S02]  /*13890*/  ISETP.GT.AND P1, PT, R23, 0x9, PT ;  /* 0x000000091700780c */ /* 0x000fe40003f24270 */
        /* <DEDUP_REMOVED lines=13> */
[----:B------:R-:W-:Y:S01]  /*13970*/  PRMT R48, RZ, 0x7610, R48 ;  /* 0x00007610ff307816 */ /* 0x000fe20000000030 */
[----:B------:R-:W3:Y:S04]  /*13980*/  LDL R43, [R1+0x1af8] ;  /* 0x001af800012b7983 */ /* 0x000ee80000100800 */
[----:B------:R2:W3:Y:S01]  /*13990*/  @P1 LDG.E.U16 R150, desc[UR60][R160.64] ;  /* 0x0000003ca0961981 */ /* 0x0004e2000c1e1500 */
[----:B------:R-:W-:-:S02]  /*139a0*/  ISETP.GT.AND P0, PT, R23, 0xa, PT ;  /* 0x0000000a1700780c */ /* 0x000fc40003f04270 */
        /* <DEDUP_REMOVED lines=699> */
[----:B------:R-:W-:Y:S01]  /*16560*/  ISETP.GT.AND P1, PT, R23, 0x25, PT ;  /* 0x000000251700780c */ /* 0x000fe20003f24270 */
[----:B------:R-:W4:Y:S01]  /*16570*/  LDL R71, [R1+0x1794] ;  /* 0x0017940001477983 */ /* 0x000f220000100800 */
[----:B------:R-:W-:Y:S02]  /*16580*/  PRMT R237, RZ, 0x7610, R237 ;  /* 0x00007610ffed7816 */ /* 0x000fe400000000ed */
[----:B------:R-:W-:Y:S01]  /*16590*/  PRMT R236, RZ, 0x7610, R236 ;  /* 0x00007610ffec7816 */ /* 0x000fe200000000ec */
[----:B---3--:R0:W3:Y:S02]  /*165a0*/  @P0 LDG.E.U16 R238, desc[UR60][R160.64] ;  /* 0x0000003ca0ee0981 */ /* 0x0080e4000c1e1500 */
[----:B0-----:R-:W-:-:S02]  /*165b0*/  @P0 IMAD.MOV.U32 R160, RZ, RZ, R14 ;  /* 0x000000ffffa00224 */ /* 0x001fc400078e000e */
        /* <DEDUP_REMOVED lines=486> */
[----:B------:R-:W4:Y:S04]  /*18420*/  LDL R14, [R1+0x14ec] ;  /* 0x0014ec00010e7983 */ /* 0x000f280000100800 */
        /* <DEDUP_REMOVED lines=47> */
[----:B------:R-:W3:Y:S01]  /*18720*/  LDL R161, [R1+0x1590] ;  /* 0x0015900001a17983 */ /* 0x000ee20000100800 */
[----:B----4-:R-:W-:Y:S01]  /*18730*/  @P1 IMAD.MOV.U32 R160, RZ, RZ, R14 ;  /* 0x000000ffffa01224 */ /* 0x010fe200078e000e */
[----:B------:R-:W-:Y:S02]  /*18740*/  ISETP.GT.AND P2, PT, R23, 0x3c, PT ;  /* 0x0000003c1700780c */ /* 0x000fe40003f44270 */
[----:B------:R-:W-:Y:S01]  /*18750*/  PRMT R167, RZ, 0x7610, R167 ;  /* 0x00007610ffa77816 */ /* 0x000fe200000000a7 */
[----:B------:R-:W4:Y:S04]  /*18760*/  LDL R14, [R1+0x14b4] ;  /* 0x0014b400010e7983 */ /* 0x000f280000100800 */
[----:B---3--:R0:W3:Y:S04]  /*18770*/  @P1 LDG.E.U16 R169, desc[UR60][R160.64] ;  /* 0x0000003ca0a91981 */ /* 0x0080e8000c1e1500 */
[----:B------:R-:W2:Y:S02]  /*18780*/  LDL R161, [R1+0x14c8] ;  /* 0x0014c80001a17983 */ /* 0x000ea40000100800 */
[----:B0-----:R-:W-:Y:S01]  /*18790*/  @P2 IMAD.MOV.U32 R160, RZ, RZ, R43 ;  /* 0x000000ffffa02224 */ /* 0x001fe200078e002b */
[----:B------:R-:W-:Y:S01]  /*187a0*/  PRMT R166, RZ, 0x7610, R166 ;  /* 0x00007610ffa67816 */ /* 0x000fe200000000a6 */
[----:B------:R-:W3:Y:S04]  /*187b0*/  LDL R43, [R1+0x14ac] ;  /* 0x0014ac00012b7983 */ /* 0x000ee80000100800 */
[----:B--2---:R0:W2:Y:S04]  /*187c0*/  @P2 LDG.E.U16 R168, desc[UR60][R160.64] ;  /* 0x0000003ca0a82981 */ /* 0x0040a8000c1e1500 */
[----:B------:R-:W4:Y:S01]  /*187d0*/  LDL R161, [R1+0x14c0] ;  /* 0x0014c00001a17983 */ /* 0x000f220000100800 */
[----:B0-----:R-:W-:-:S03]  /*187e0*/  @P2 IMAD.MOV.U32 R160, RZ, RZ, R40 ;  /* 0x000000ffffa02224 */ /* 0x001fc600078e0028 */
[----:B------:R-:W2:Y:S04]  /*187f0*/  LDL R40, [R1+0x14a4] ;  /* 0x0014a40001287983 */ /* 0x000ea80000100800 */
[----:B----4-:R0:W4:Y:S02]  /*18800*/  @P2 LDG.E.U16 R167, desc[UR60][R160.64] ;  /* 0x0000003ca0a72981 */ /* 0x010124000c1e1500 */
[----:B0-----:R-:W-:Y:S02]  /*18810*/  @P2 IMAD.MOV.U32 R160, RZ, RZ, R30 ;  /* 0x000000ffffa02224 */ /* 0x001fe400078e001e */
[----:B------:R-:W-:Y:S02]  /*18820*/  @P2 IMAD.MOV.U32 R161, RZ, RZ, R71 ;  /* 0x000000ffffa12224 */ /* 0x000fe400078e0047 */
[----:B------:R-:W4:Y:S04]  /*18830*/  LDL R71, [R1+0x1494] ;  /* 0x0014940001477983 */ /* 0x000f280000100800 */
[----:B------:R-:W4:Y:S04]  /*18840*/  LDL.LU R30, [R1+0x1490] ;  /* 0x00149000011e7983 */ /* 0x000f280000300800 */
[----:B------:R0:W4:Y:S04]  /*18850*/  @P2 LDG.E.U16 R166, desc[UR60][R160.64] ;  /* 0x0000003ca0a62981 */ /* 0x000128000c1e1500 */
[----:B------:R-:W3:Y:S01]  /*18860*/  LDL R161, [R1+0x14b0] ;  /* 0x0014b00001a17983 */ /* 0x000ee20000100800 */
[----:B------:R-:W-:Y:S01]  /*18870*/  PRMT R165, RZ, 0x7610, R165 ;  /* 0x00007610ffa57816 */ /* 0x000fe200000000a5 */
[----:B0-----:R-:W-:Y:S01]  /*18880*/  @P2 IMAD.MOV.U32 R160, RZ, RZ, R14 ;  /* 0x000000ffffa02224 */ /* 0x001fe200078e000e */
[----:B------:R-:W-:Y:S01]  /*18890*/  ISETP.GT.AND P1, PT, R23, 0x3d, PT ;  /* 0x0000003d1700780c */ /* 0x000fe20003f24270 */
[----:B------:R-:W4:Y:S01]  /*188a0*/  LDL R14, [R1+0x1654] ;  /* 0x00165400010e7983 */ /* 0x000f220000100800 */
[----:B------:R-:W-:-:S03]  /*188b0*/  PRMT R164, RZ, 0x7610, R164 ;  /* 0x00007610ffa47816 */ /* 0x000fc600000000a4 */
[----:B---3--:R0:W3:Y:S04]  /*188c0*/  @P2 LDG.E.U16 R165, desc[UR60][R160.64] ;  /* 0x0000003ca0a52981 */ /* 0x0080e8000c1e1500 */
[----:B------:R-:W2:Y:S04]  /*188d0*/  LDL R161, [R1+0x14a8] ;  /* 0x0014a80001a17983 */ /* 0x000ea80000100800 */
[----:B0-----:R-:W-:Y:S01]  /*188e0*/  @P1 IMAD.MOV.U32 R160, RZ, RZ, R43 ;  /* 0x000000ffffa01224 */ /* 0x001fe200078e002b */
[----:B------:R-:W-:Y:S02]  /*188f0*/  PRMT R163, RZ, 0x7610, R163 ;  /* 0x00007610ffa37816 */ /* 0x000fe400000000a3 */
[----:B------:R-:W-:Y:S01]  /*18900*/  PRMT R162, RZ, 0x7610, R162 ;  /* 0x00007610ffa27816 */ /* 0x000fe200000000a2 */
[----:B------:R-:W3:Y:S04]  /*18910*/  LDL R43, [R1+0x158c] ;  /* 0x00158c00012b7983 */ /* 0x000ee80000100800 */
[----:B--2---:R0:W2:Y:S04]  /*18920*/  @P1 LDG.E.U16 R164, desc[UR60][R160.64] ;  /* 0x0000003ca0a41981 */ /* 0x0040a8000c1e1500 */
[----:B------:R-:W4:Y:S01]  /*18930*/  LDL R161, [R1+0x14a0] ;  /* 0x0014a00001a17983 */ /* 0x000f220000100800 */
[----:B0-----:R-:W-:Y:S01]  /*18940*/  @P1 IMAD.MOV.U32 R160, RZ, RZ, R40 ;  /* 0x000000ffffa01224 */ /* 0x001fe200078e0028 */
[----:B------:R-:W-:-:S02]  /*18950*/  PRMT R159, RZ, 0x7610, R159 ;  /* 0x00007610ff9f7816 */ /* 0x000fc4000000009f */
[----:B------:R-:W-:Y:S01]  /*18960*/  PRMT R91, RZ, 0x7610, R91 ;  /* 0x00007610ff5b7816 */ /* 0x000fe2000000005b */
[----:B------:R-:W2:Y:S04]  /*18970*/  LDL R40, [R1+0x1584] ;  /* 0x0015840001287983 */ /* 0x000ea80000100800 */
[----:B----4-:R0:W4:Y:S04]  /*18980*/  @P1 LDG.E.U16 R163, desc[UR60][R160.64] ;  /* 0x0000003ca0a31981 */ /* 0x010128000c1e1500 */
[----:B------:R-:W0:Y:S04]  /*18990*/  LDL R160, [R1+0x1498] ;  /* 0x0014980001a07983 */ /* 0x000e280000100800 */
[----:B------:R-:W0:Y:S02]  /*189a0*/  LDL R161, [R1+0x149c] ;  /* 0x00149c0001a17983 */ /* 0x000e240000100800 */
[----:B0-----:R-:W-:-:S04]  /*189b0*/  @P1 LOP3.LUT R161, R161, R160, RZ, 0x3c, !PT ;  /* 0x000000a0a1a11212 */ /* 0x001fc800078e3cff */
[----:B------:R-:W-:-:S04]  /*189c0*/  @P1 LOP3.LUT R160, R161, R160, RZ, 0x3c, !PT ;  /* 0x000000a0a1a01212 */ /* 0x000fc800078e3cff */
[----:B------:R-:W-:-:S05]  /*189d0*/  @P1 LOP3.LUT R161, R161, R160, RZ, 0x3c, !PT ;  /* 0x000000a0a1a11212 */ /* 0x000fca00078e3cff */
[----:B------:R0:W4:Y:S02]  /*189e0*/  @P1 LDG.E.U16 R162, desc[UR60][R160.64] ;  /* 0x0000003ca0a21981 */ /* 0x000124000c1e1500 */
[----:B0-----:R-:W-:Y:S02]  /*189f0*/  @P1 IMAD.MOV.U32 R160, RZ, RZ, R71 ;  /* 0x000000ffffa01224 */ /* 0x001fe400078e0047 */
[----:B------:R-:W-:Y:S01]  /*18a00*/  @P1 IMAD.MOV.U32 R161, RZ, RZ, R30 ;  /* 0x000000ffffa11224 */ /* 0x000fe200078e001e */
[----:B------:R-:W-:Y:S01]  /*18a10*/  PRMT R122, RZ, 0x7610, R122 ;  /* 0x00007610ff7a7816 */ /* 0x000fe2000000007a */
[----:B------:R-:W4:Y:S04]  /*18a20*/  LDL R71, [R1+0x1574] ;  /* 0x0015740001477983 */ /* 0x000f280000100800 */
[----:B------:R0:W4:Y:S04]  /*18a30*/  @P1 LDG.E.U16 R159, desc[UR60][R160.64] ;  /* 0x0000003ca09f1981 */ /* 0x000128000c1e1500 */
[----:B------:R-:W3:Y:S01]  /*18a40*/  LDL R161, [R1+0x1650] ;  /* 0x0016500001a17983 */ /* 0x000ee20000100800 */
[----:B0-----:R-:W-:Y:S01]  /*18a50*/  @P0 IMAD.MOV.U32 R160, RZ, RZ, R14 ;  /* 0x000000ffffa00224 */ /* 0x001fe200078e000e */
[----:B------:R-:W-:-:S02]  /*18a60*/  ISETP.GT.AND P1, PT, R23, 0x36, PT ;  /* 0x000000361700780c */ /* 0x000fc40003f24270 */
[----:B------:R-:W-:Y:S01]  /*18a70*/  PRMT R121, RZ, 0x7610, R121 ;  /* 0x00007610ff797816 */ /* 0x000fe20000000079 */
[----:B------:R-:W4:Y:S04]  /*18a80*/  LDL R14, [R1+0x156c] ;  /* 0x00156c00010e7983 */ /* 0x000f280000100800 */
[----:B---3--:R0:W3:Y:S04]  /*18a90*/  @P0 LDG.E.U16 R91, desc[UR60][R160.64] ;  /* 0x0000003ca05b0981 */ /* 0x0080e8000c1e1500 */
[----:B------:R-:W2:Y:S02]  /*18aa0*/  LDL R161, [R1+0x1588] ;  /* 0x0015880001a17983 */ /* 0x000ea40000100800 */
[----:B0-----:R-:W-:Y:S01]  /*18ab0*/  @P1 IMAD.MOV.U32 R160, RZ, RZ, R43 ;  /* 0x000000ffffa01224 */ /* 0x001fe200078e002b */
[----:B------:R-:W-:-:S02]  /*18ac0*/  PRMT R120, RZ, 0x7610, R120 ;  /* 0x00007610ff787816 */ /* 0x000fc40000000078 */
[----:B------:R-:W-:Y:S01]  /*18ad0*/  PRMT R119, RZ, 0x7610, R119 ;  /* 0x00007610ff777816 */ /* 0x000fe20000000077 */
[----:B------:R-:W3:Y:S04]  /*18ae0*/  LDL R43, [R1+0x1564] ;  /* 0x00156400012b7983 */ /* 0x000ee80000100800 */
[----:B--2---:R0:W2:Y:S04]  /*18af0*/  @P1 LDG.E.U16 R122, desc[UR60][R160.64] ;  /* 0x0000003ca07a1981 */ /* 0x0040a8000c1e1500 */
[----:B------:R-:W4:Y:S01]  /*18b00*/  LDL R161, [R1+0x1580] ;  /* 0x0015800001a17983 */ /* 0x000f220000100800 */
[----:B0-----:R-:W-:Y:S01]  /*18b10*/  @P1 IMAD.MOV.U32 R160, RZ, RZ, R40 ;  /* 0x000000ffffa01224 */ /* 0x001fe200078e0028 */
[----:B------:R-:W-:-:S02]  /*18b20*/  ISETP.GT.AND P0, PT, R23, 0x37, PT ;  /* 0x000000371700780c */ /* 0x000fc40003f04270 */
        /* <DEDUP_REMOVED lines=8> */
[----:B------:R0:W4:Y:S04]  /*18bb0*/  @P1 LDG.E.U16 R120, desc[UR60][R160.64] ;  /* 0x0000003ca0781981 */ /* 0x000128000c1e1500 */
[----:B------:R-:W3:Y:S01]  /*18bc0*/  LDL R161, [R1+0x1570] ;  /* 0x0015700001a17983 */ /* 0x000ee20000100800 */
[----:B0-----:R-:W-:Y:S01]  /*18bd0*/  @P1 IMAD.MOV.U32 R160, RZ, RZ, R71 ;  /* 0x000000ffffa01224 */ /* 0x001fe200078e0047 */
[----:B------:R-:W-:Y:S02]  /*18be0*/  PRMT R89, RZ, 0x7610, R89 ;  /* 0x00007610ff597816 */ /* 0x000fe40000000059 */
[----:B------:R-:W4:Y:S04]  /*18bf0*/  LDL R71, [R1+0x148c] ;  /* 0x00148c0001477983 */ /* 0x000f280000100800 */
[----:B---3--:R0:W3:Y:S04]  /*18c00*/  @P1 LDG.E.U16 R119, desc[UR60][R160.64] ;  /* 0x0000003ca0771981 */ /* 0x0080e8000c1e1500 */
[----:B------:R-:W2:Y:S01]  /*18c10*/  LDL R161, [R1+0x1568] ;  /* 0x0015680001a17983 */ /* 0x000ea20000100800 */
[----:B0-----:R-:W-:-:S03]  /*18c20*/  @P0 IMAD.MOV.U32 R160, RZ, RZ, R14 ;  /* 0x000000ffffa00224 */ /* 0x001fc600078e000e */
[----:B------:R-:W3:Y:S04]  /*18c30*/  LDL R14, [R1+0x1484] ;  /* 0x00148400010e7983 */ /* 0x000ee80000100800 */
[----:B--2---:R0:W2:Y:S04]  /*18c40*/  @P0 LDG.E.U16 R90, desc[UR60][R160.64] ;  /* 0x0000003ca05a0981 */ /* 0x0040a8000c1e1500 */
[----:B------:R-:W4:Y:S01]  /*18c50*/  LDL R161, [R1+0x1560] ;  /* 0x0015600001a17983 */ /* 0x000f220000100800 */
[----:B0-----:R-:W-:-:S03]  /*18c60*/  @P0 IMAD.MOV.U32 R160, RZ, RZ, R43 ;  /* 0x000000ffffa00224 */ /* 0x001fc600078e002b */
[----:B------:R-:W2:Y:S01]  /*18c70*/  LDL.LU R43, [R1+0x147c] ;  /* 0x00147c00012b7983 */ /* 0x000ea20000300800 */
[----:B------:R-:W-:-:S03]  /*18c80*/  PRMT R88, RZ, 0x7610, R88 ;  /* 0x00007610ff587816 */ /* 0x000fc60000000058 */
[----:B----4-:R0:W4:Y:S04]  /*18c90*/  @P0 LDG.E.U16 R89, desc[UR60][R160.64] ;  /* 0x0000003ca0590981 */ /* 0x010128000c1e1500 */
[----:B------:R-:W3:Y:S01]  /*18ca0*/  LDL R161, [R1+0x1558] ;  /* 0x0015580001a17983 */ /* 0x000ee20000100800 */
[----:B0-----:R-:W-:-:S03]  /*18cb0*/  @P0 IMAD.MOV.U32 R160, RZ, RZ, R40 ;  /* 0x000000ffffa00224 */ /* 0x001fc600078e0028 */
[----:B------:R-:W4:Y:S04]  /*18cc0*/  LDL.LU R40, [R1+0x1474] ;  /* 0x0014740001287983 */ /* 0x000f280000300800 */
[----:B---3--:R0:W3:Y:S04]  /*18cd0*/  @P0 LDG.E.U16 R88, desc[UR60][R160.64] ;  /* 0x0000003ca0580981 */ /* 0x0080e8000c1e1500 */
[----:B------:R-:W0:Y:S04]  /*18ce0*/  LDL R160, [R1+0x1550] ;  /* 0x0015500001a07983 */ /* 0x000e280000100800 */
[----:B------:R-:W0:Y:S01]  /*18cf0*/  LDL R161, [R1+0x1554] ;  /* 0x0015540001a17983 */ /* 0x000e220000100800 */
[----:B------:R-:W-:-:S02]  /*18d00*/  PRMT R87, RZ, 0x7610, R87 ;  /* 0x00007610ff577816 */ /* 0x000fc40000000057 */
[----:B------:R-:W-:Y:S02]  /*18d10*/  ISETP.GT.AND P1, PT, R23, 0x3e, PT ;  /* 0x0000003e1700780c */ /* 0x000fe40003f24270 */
[----:B0-----:R-:W-:-:S04]  /*18d20*/  @P0 LOP3.LUT R161, R161, R160, RZ, 0x3c, !PT ;  /* 0x000000a0a1a10212 */ /* 0x001fc800078e3cff */
[----:B------:R-:W-:-:S04]  /*18d30*/  @P0 LOP3.LUT R160, R161, R160, RZ, 0x3c, !PT ;  /* 0x000000a0a1a00212 */ /* 0x000fc800078e3cff */
[----:B------:R-:W-:-:S05]  /*18d40*/  @P0 LOP3.LUT R161, R161, R160, RZ, 0x3c, !PT ;  /* 0x000000a0a1a10212 */ /* 0x000fca00078e3cff */
[----:B------:R0:W3:Y:S04]  /*18d50*/  @P0 LDG.E.U16 R87, desc[UR60][R160.64] ;  /* 0x0000003ca0570981 */ /* 0x0000e8000c1e1500 */
[----:B------:R-:W2:Y:S01]  /*18d60*/  LDL R161, [R1+0x1488] ;  /* 0x0014880001a17983 */ /* 0x000ea20000100800 */
[----:B------:R-:W-:Y:S01]  /*18d70*/  PRMT R118, RZ, 0x7610, R118 ;  /* 0x00007610ff767816 */ /* 0x000fe20000000076 */
[----:B0-----:R-:W-:Y:S02]  /*18d80*/  @P1 IMAD.MOV.U32 R160, RZ, RZ, R71 ;  /* 0x000000ffffa01224 */ /* 0x001fe400078e0047 */
[----:B------:R-:W3:Y:S01]  /*18d90*/  LDL.LU R71, [R1+0xff4] ;  /* 0x000ff40001477983 */ /* 0x000ee20000300800 */
[----:B------:R-:W-:-:S03]  /*18da0*/  PRMT R117, RZ, 0x7610, R117 ;  /* 0x00007610ff757816 */ /* 0x000fc60000000075 */
[----:B--2---:R0:W2:Y:S04]  /*18db0*/  @P1 LDG.E.U16 R118, desc[UR60][R160.64] ;  /* 0x0000003ca0761981 */ /* 0x0040a8000c1e1500 */
[----:B------:R-:W4:Y:S01]  /*18dc0*/  LDL R161, [R1+0x1480] ;  /* 0x0014800001a17983 */ /* 0x000f220000100800 */
[----:B0-----:R-:W-:Y:S01]  /*18dd0*/  @P1 IMAD.MOV.U32 R160, RZ, RZ, R14 ;  /* 0x000000ffffa01224 */ /* 0x001fe200078e000e */
[----:B------:R-:W-:Y:S02]  /*18de0*/  PRMT R116, RZ, 0x7610, R116 ;  /* 0x00007610ff747816 */ /* 0x000fe40000000074 */
[----:B------:R-:W3:Y:S04]  /*18df0*/  LDL R14, [R1+0x1450] ;  /* 0x00145000010e7983 */ /* 0x000ee80000100800 */
[----:B------:R0:W-:Y:S04]  /*18e00*/  STL [R1+0x1d54], R158 ;  /* 0x001d549e01007387 */ /* 0x0001e80000100800 */
[----:B----4-:R1:W4:Y:S02]  /*18e10*/  @P1 LDG.E.U16 R117, desc[UR60][R160.64] ;  /* 0x0000003ca0751981 */ /* 0x010324000c1e1500 */
[----:B-1----:R-:W-:-:S02]  /*18e20*/  @P1 IMAD.MOV.U32 R160, RZ, RZ, R43 ;  /* 0x000000ffffa01224 */ /* 0x002fc400078e002b */
[----:B------:R-:W-:Y:S02]  /*18e30*/  @P1 IMAD.MOV.U32 R161, RZ, RZ, R158 ;  /* 0x000000ffffa11224 */ /* 0x000fe400078e009e */
[----:B0-----:R-:W2:Y:S04]  /*18e40*/  LDL.LU R158, [R1+0x1454] ;  /* 0x00145400019e7983 */ /* 0x001ea80000300800 */
[----:B------:R0:W4:Y:S04]  /*18e50*/  @P1 LDG.E.U16 R116, desc[UR60][R160.64] ;  /* 0x0000003ca0741981 */ /* 0x000128000c1e1500 */
[----:B------:R-:W3:Y:S01]  /*18e60*/  LDL R161, [R1+0x1470] ;  /* 0x0014700001a17983 */ /* 0x000ee20000100800 */
[----:B------:R-:W-:Y:S01]  /*18e70*/  PRMT R115, RZ, 0x7610, R115 ;  /* 0x00007610ff737816 */ /* 0x000fe20000000073 */
[----:B0-----:R-:W-:Y:S01]  /*18e80*/  @P1 IMAD.MOV.U32 R160, RZ, RZ, R40 ;  /* 0x000000ffffa01224 */ /* 0x001fe200078e0028 */
[----:B------:R-:W-:-:S04]  /*18e90*/  ISETP.GT.AND P0, PT, R23, 0x3f, PT ;  /* 0x0000003f1700780c */ /* 0x000fc80003f04270 */
[----:B---3--:R0:W3:Y:S04]  /*18ea0*/  @P1 LDG.E.U16 R115, desc[UR60][R160.64] ;  /* 0x0000003ca0731981 */ /* 0x0080e8000c1e1500 */
[----:B------:R-:W0:Y:S04]  /*18eb0*/  LDL R160, [R1+0x1468] ;  /* 0x0014680001a07983 */ /* 0x000e280000100800 */
[----:B------:R-:W0:Y:S01]  /*18ec0*/  LDL R161, [R1+0x146c] ;  /* 0x00146c0001a17983 */ /* 0x000e220000100800 */
[----:B------:R-:W-:Y:S02]  /*18ed0*/  PRMT R86, RZ, 0x7610, R86 ;  /* 0x00007610ff567816 */ /* 0x000fe40000000056 */
[----:B0-----:R-:W-:-:S04]  /*18ee0*/  @P0 LOP3.LUT R161, R161, R160, RZ, 0x3c, !PT ;  /* 0x000000a0a1a10212 */ /* 0x001fc800078e3cff */
[----:B------:R-:W-:-:S04]  /*18ef0*/  @P0 LOP3.LUT R160, R161, R160, RZ, 0x3c, !PT ;  /* 0x000000a0a1a00212 */ /* 0x000fc800078e3cff */
[----:B------:R-:W-:-:S05]  /*18f00*/  @P0 LOP3.LUT R161, R161, R160, RZ, 0x3c, !PT ;  /* 0x000000a0a1a10212 */ /* 0x000fca00078e3cff */
[----:B------:R0:W3:Y:S04]  /*18f10*/  @P0 LDG.E.U16 R86, desc[UR60][R160.64] ;  /* 0x0000003ca0560981 */ /* 0x0000e8000c1e1500 */
        /* <DEDUP_REMOVED lines=10> */
[----:B------:R-:W-:Y:S01]  /*18fc0*/  PRMT R83, RZ, 0x7610, R83 ;  /* 0x00007610ff537816 */ /* 0x000fe20000000053 */
[----:B--2---:R1:W-:Y:S01]  /*18fd0*/  STL [R1+0x1d58], R158 ;  /* 0x001d589e01007387 */ /* 0x0043e20000100800 */
[----:B0-----:R-:W-:-:S04]  /*18fe0*/  @P0 LOP3.LUT R161, R161, R160, RZ, 0x3c, !PT ;  /* 0x000000a0a1a10212 */ /* 0x001fc800078e3cff */
[----:B------:R-:W-:-:S04]  /*18ff0*/  @P0 LOP3.LUT R160, R161, R160, RZ, 0x3c, !PT ;  /* 0x000000a0a1a00212 */ /* 0x000fc800078e3cff */
[----:B------:R-:W-:-:S05]  /*19000*/  @P0 LOP3.LUT R161, R161, R160, RZ, 0x3c, !PT ;  /* 0x000000a0a1a10212 */ /* 0x000fca00078e3cff */
[----:B------:R0:W2:Y:S02]  /*19010*/  @P0 LDG.E.U16 R84, desc[UR60][R160.64] ;  /* 0x0000003ca0540981 */ /* 0x0000a4000c1e1500 */
[----:B0-----:R-:W-:Y:S02]  /*19020*/  @P0 IMAD.MOV.U32 R161, RZ, RZ, R14 ;  /* 0x000000ffffa10224 */ /* 0x001fe400078e000e */
[----:B------:R-:W0:Y:S01]  /*19030*/  S2R R14, SR_TID.X ;  /* 0x00000000000e7919 */ /* 0x000e220000002100 */
[----:B------:R-:W-:Y:S02]  /*19040*/  @P0 IMAD.MOV.U32 R160, RZ, RZ, R158 ;  /* 0x000000ffffa00224 */ /* 0x000fe400078e009e */
[----:B-1----:R-:W4:Y:S04]  /*19050*/  LDL.LU R158, [R1+0xfe8] ;  /* 0x000fe800019e7983 */ /* 0x002f280000300800 */
[----:B------:R1:W2:Y:S04]  /*19060*/  @P0 LDG.E.U16 R83, desc[UR60][R160.64] ;  /* 0x0000003ca0530981 */ /* 0x0002a8000c1e1500 */
[----:B------:R-:W3:Y:S04]  /*19070*/  LDL.LU R160, [R1+0xff0] ;  /* 0x000ff00001a07983 */ /* 0x000ee80000300800 */
[----:B------:R-:W4:Y:S01]  /*19080*/  LDL.LU R161, [R1+0xfec] ;  /* 0x000fec0001a17983 */ /* 0x000f220000300800 */
[----:B0-----:R-:W-:-:S04]  /*19090*/  LOP3.LUT R14, R14, 0x3f, RZ, 0xc0, !PT ;  /* 0x0000003f0e0e7812 */ /* 0x001fc800078ec0ff */
[----:B------:R-:W-:Y:S02]  /*190a0*/  ISETP.GE.AND P0, PT, R14, R23, PT ;  /* 0x000000170e00720c */ /* 0x000fe40003f06270 */
[----:B------:R-:W2:Y:S01]  /*190b0*/  LDL.LU R14, [R1+0x2688] ;  /* 0x00268800010e7983 */ /* 0x000ea20000300800 */
[----:B------:R-:W-:Y:S06]  /*190c0*/  BAR.SYNC.DEFER_BLOCKING 0x0 ;  /* 0x0000000000007b1d */ /* 0x000fec0000010000 */
[----:B--2---:R0:W-:Y:S04]  /*190d0*/  STS.U16 [R14], R71 ;  /* 0x000000470e007388 */ /* 0x0041e80000000400 */
[----:B------:R2:W-:Y:S04]  /*190e0*/  STS.U16 [R14+0x400], R59 ;  /* 0x0004003b0e007388 */ /* 0x0005e80000000400 */
[----:B------:R1:W-:Y:S04]  /*190f0*/  STS.U16 [R14+0x4400], R58 ;  /* 0x0044003a0e007388 */ /* 0x0003e80000000400 */
[----:B0-----:R-:W4:Y:S04]  /*19100*/  LDL.LU R71, [R1+0x2684] ;  /* 0x0026840001477983 */ /* 0x001f280000300800 */
[----:B--2---:R-:W2:Y:S04]  /*19110*/  LDL.LU R59, [R1+0x2680] ;  /* 0x00268000013b7983 */ /* 0x004ea80000300800 */
[----:B-1----:R-:W2:Y:S04]  /*19120*/  LDL.LU R58, [R1+0x267c] ;  /* 0x00267c00013a7983 */ /* 0x002ea80000300800 */
[----:B------:R0:W-:Y:S04]  /*19130*/  STS.U16 [R14+0x8400], R57 ;  /* 0x008400390e007388 */ /* 0x0001e80000000400 */
[----:B------:R1:W-:Y:S04]  /*19140*/  STS.U16 [R14+0xc400], R56 ;  /* 0x00c400380e007388 */ /* 0x0003e80000000400 */
[----:B------:R3:W-:Y:S04]  /*19150*/  STS.U16 [R14+0x800], R148 ;  /* 0x000800940e007388 */ /* 0x0007e80000000400 */
[----:B0-----:R-:W2:Y:S04]  /*19160*/  LDL.LU R57, [R1+0x2678] ;  /* 0x0026780001397983 */ /* 0x001ea80000300800 */
[----:B-1----:R-:W2:Y:S04]  /*19170*/  LDL.LU R56, [R1+0x2674] ;  /* 0x0026740001387983 */ /* 0x002ea80000300800 */
[----:B---3--:R-:W3:Y:S04]  /*19180*/  LDL.LU R148, [R1+0x2670] ;  /* 0x0026700001947983 */ /* 0x008ee80000300800 */
[----:B------:R0:W-:Y:S04]  /*19190*/  STS.U16 [R14+0x4800], R147 ;  /* 0x004800930e007388 */ /* 0x0001e80000000400 */
[----:B------:R1:W-:Y:S04]  /*191a0*/  STS.U16 [R14+0x8800], R146 ;  /* 0x008800920e007388 */ /* 0x0003e80000000400 */
[----:B------:R1:W-:Y:S04]  /*191b0*/  STS.U16 [R14+0xc800], R157 ;  /* 0x00c8009d0e007388 */ /* 0x0003e80000000400 */
[----:B0-----:R-:W2:Y:S04]  /*191c0*/  LDL.LU R147, [R1+0x266c] ;  /* 0x00266c0001937983 */ /* 0x001ea80000300800 */
[----:B-1----:R-:W3:Y:S04]  /*191d0*/  LDL.LU R146, [R1+0x2668] ;  /* 0x0026680001927983 */ /* 0x002ee80000300800 */
[----:B------:R-:W2:Y:S04]  /*191e0*/  LDL.LU R157, [R1+0x2664] ;  /* 0x00266400019d7983 */ /* 0x000ea80000300800 */
[----:B------:R0:W-:Y:S04]  /*191f0*/  STS.U16 [R14+0xc00], R18 ;  /* 0x000c00120e007388 */ /* 0x0001e80000000400 */
[----:B------:R1:W-:Y:S04]  /*19200*/  STS.U16 [R14+0x4c00], R19 ;  /* 0x004c00130e007388 */ /* 0x0003e80000000400 */
[----:B------:R1:W-:Y:S04]  /*19210*/  STS.U16 [R14+0x8c00], R152 ;  /* 0x008c00980e007388 */ /* 0x0003e80000000400 */
[----:B0-----:R-:W3:Y:S04]  /*19220*/  LDL.LU R18, [R1+0x2660] ;  /* 0x0026600001127983 */ /* 0x001ee80000300800 */
[----:B-1----:R-:W3:Y:S04]  /*19230*/  LDL.LU R19, [R1+0x265c] ;  /* 0x00265c0001137983 */ /* 0x002ee80000300800 */
[----:B------:R-:W3:Y:S04]  /*19240*/  LDL.LU R152, [R1+0x2658] ;  /* 0x0026580001987983 */ /* 0x000ee80000300800 */
        /* <DEDUP_REMOVED lines=8> */
[----:B0-----:R-:W3:Y:S04]  /*192d0*/  LDL.LU R156, [R1+0x2648] ;  /* 0x00264800019c7983 */ /* 0x001ee80000300800 */
[----:B-1----:R-:W2:Y:S04]  /*192e0*/  LDL.LU R13, [R1+0x2644] ;  /* 0x00264400010d7983 */ /* 0x002ea80000300800 */
[----:B------:R-:W-:Y:S04]  /*192f0*/  STS.U16 [R14+0x4000], R160 ;  /* 0x004000a00e007388 */ /* 0x000fe80000000400 */
[----:B----4-:R-:W-:Y:S04]  /*19300*/  STS.U16 [R14+0x8000], R161 ;  /* 0x008000a10e007388 */ /* 0x010fe80000000400 */
[----:B------:R-:W-:Y:S04]  /*19310*/  STS.U16 [R14+0xc000], R158 ;  /* 0x00c0009e0e007388 */ /* 0x000fe80000000400 */
        /* <DEDUP_REMOVED lines=12> */
[----:B------:R-:W-:Y:S04]  /*193e0*/  STL [R1+0x1cac], R14 ;  /* 0x001cac0e01007387 */ /* 0x000fe80000100800 */
[----:B--2---:R0:W-:Y:S04]  /*193f0*/  STS.U16 [R13+0x80], R157 ;  /* 0x0000809d0d007388 */ /* 0x0041e80000000400 */
[----:B---3--:R1:W-:Y:S04]  /*19400*/  STS.U16 [R13+0x4080], R146 ;  /* 0x004080920d007388 */ /* 0x0083e80000000400 */
[----:B------:R2:W-:Y:S04]  /*19410*/  STS.U16 [R13+0x8080], R147 ;  /* 0x008080930d007388 */ /* 0x0005e80000000400 */
[----:B0-----:R-:W3:Y:S04]  /*19420*/  LDL.LU R157, [R1+0x2640] ;  /* 0x00264000019d7983 */ /* 0x001ee80000300800 */
[----:B-1----:R-:W4:Y:S04]  /*19430*/  LDL.LU R146, [R1+0x263c] ;  /* 0x00263c0001927983 */ /* 0x002f280000300800 */
[----:B--2---:R-:W4:Y:S04]  /*19440*/  LDL.LU R147, [R1+0x2638] ;  /* 0x0026380001937983 */ /* 0x004f280000300800 */
[----:B------:R0:W-:Y:S04]  /*19450*/  STS.U16 [R13+0xc080], R148 ;  /* 0x00c080940d007388 */ /* 0x0001e80000000400 */
[----:B------:R1:W-:Y:S04]  /*19460*/  STS.U16 [R13+0x480], R149 ;  /* 0x000480950d007388 */ /* 0x0003e80000000400 */
[----:B------:R2:W-:Y:S04]  /*19470*/  STS.U16 [R13+0x4480], R150 ;  /* 0x004480960d007388 */ /* 0x0005e80000000400 */
[----:B0-----:R-:W3:Y:S04]  /*19480*/  LDL.LU R148, [R1+0x2634] ;  /* 0x0026340001947983 */ /* 0x001ee80000300800 */
[----:B-1----:R-:W3:Y:S04]  /*19490*/  LDL.LU R149, [R1+0x2630] ;  /* 0x0026300001957983 */ /* 0x002ee80000300800 */
[----:B--2---:R-:W2:Y:S04]  /*194a0*/  LDL.LU R150, [R1+0x262c] ;  /* 0x00262c0001967983 */ /* 0x004ea80000300800 */
[----:B------:R0:W-:Y:S04]  /*194b0*/  STS.U16 [R13+0x8480], R151 ;  /* 0x008480970d007388 */ /* 0x0001e80000000400 */
[----:B------:R1:W-:Y:S04]  /*194c0*/  STS.U16 [R13+0xc480], R48 ;  /* 0x00c480300d007388 */ /* 0x0003e80000000400 */
[----:B------:R1:W-:Y:S04]  /*194d0*/  STS.U16 [R13+0x880], R49 ;  /* 0x000880310d007388 */ /* 0x0003e80000000400 */
[----:B0-----:R-:W2:Y:S04]  /*194e0*/  LDL.LU R151, [R1+0x2628] ;  /* 0x0026280001977983 */ /* 0x001ea80000300800 */
[----:B-1----:R-:W4:Y:S04]  /*194f0*/  LDL.LU R48, [R1+0x2624] ;  /* 0x0026240001307983 */ /* 0x002f280000300800 */
[----:B------:R-:W3:Y:S04]  /*19500*/  LDL.LU R49, [R1+0x2620] ;  /* 0x0026200001317983 */ /* 0x000ee80000300800 */
        /* <DEDUP_REMOVED lines=10> */
[----:B-1----:R-:W2:Y:S04]  /*195b0*/  LDL.LU R54, [R1+0x260c] ;  /* 0x00260c0001367983 */ /* 0x002ea80000300800 */
[----:B------:R-:W3:Y:S04]  /*195c0*/  LDL.LU R55, [R1+0x2608] ;  /* 0x0026080001377983 */ /* 0x000ee80000300800 */
[----:B------:R0:W-:Y:S04]  /*195d0*/  STS.U16 [R13+0xcc80], R12 ;  /* 0x00cc800c0d007388 */ /* 0x0001e80000000400 */
[----:B0-----:R-:W4:Y:S04]  /*195e0*/  LDL.LU R12, [R1+0x2604] ;  /* 0x00260400010c7983 */ /* 0x001f280000300800 */
        /* <DEDUP_REMOVED lines=17> */
[----:B----4-:R0:W-:Y:S04]  /*19700*/  STS.U16 [R12+0x100], R56 ;  /* 0x000100380c007388 */ /* 0x0101e80000000400 */
[----:B------:R1:W-:Y:S04]  /*19710*/  STS.U16 [R12+0x4100], R57 ;  /* 0x004100390c007388 */ /* 0x0003e80000000400 */
[----:B------:R4:W-:Y:S04]  /*19720*/  STS.U16 [R12+0x8100], R58 ;  /* 0x0081003a0c007388 */ /* 0x0009e80000000400 */
[----:B0-----:R-:W2:Y:S04]  /*19730*/  LDL.LU R56, [R1+0x2600] ;  /* 0x0026000001387983 */ /* 0x001ea80000300800 */
[----:B-1----:R-:W3:Y:S04]  /*19740*/  LDL.LU R57, [R1+0x25fc] ;  /* 0x0025fc0001397983 */ /* 0x002ee80000300800 */
[----:B----4-:R-:W4:Y:S04]  /*19750*/  LDL.LU R58, [R1+0x25f8] ;  /* 0x0025f800013a7983 */ /* 0x010f280000300800 */
[----:B------:R0:W-:Y:S04]  /*19760*/  STS.U16 [R12+0xc100], R59 ;  /* 0x00c1003b0c007388 */ /* 0x0001e80000000400 */
[----:B------:R1:W-:Y:S04]  /*19770*/  STS.U16 [R12+0x500], R60 ;  /* 0x0005003c0c007388 */ /* 0x0003e80000000400 */
[----:B------:R1:W-:Y:S04]  /*19780*/  STS.U16 [R12+0x4500], R61 ;  /* 0x0045003d0c007388 */ /* 0x0003e80000000400 */
[----:B0-----:R-:W2:Y:S04]  /*19790*/  LDL.LU R59, [R1+0x25f4] ;  /* 0x0025f400013b7983 */ /* 0x001ea80000300800 */
[----:B-1----:R-:W3:Y:S04]  /*197a0*/  LDL.LU R60, [R1+0x25f0] ;  /* 0x0025f000013c7983 */ /* 0x002ee80000300800 */
[----:B------:R-:W4:Y:S04]  /*197b0*/  LDL.LU R61, [R1+0x25ec] ;  /* 0x0025ec00013d7983 */ /* 0x000f280000300800 */
        /* <DEDUP_REMOVED lines=19> */
[----:B0-----:R-:W2:Y:S04]  /*198f0*/  LDL.LU R11, [R1+0x25c4] ;  /* 0x0025c400010b7983 */ /* 0x001ea80000300800 */
        /* <DEDUP_REMOVED lines=18> */
[----:B------:R1:W-:Y:S04]  /*19a20*/  STS.U16 [R11+0x4180], R72 ;  /* 0x004180480b007388 */ /* 0x0003e80000000400 */
[----:B------:R2:W-:Y:S04]  /*19a30*/  STS.U16 [R11+0x8180], R73 ;  /* 0x008180490b007388 */ /* 0x0005e80000000400 */
[----:B0-----:R-:W3:Y:S04]  /*19a40*/  LDL.LU R71, [R1+0x25c0] ;  /* 0x0025c00001477983 */ /* 0x001ee80000300800 */
[----:B-1----:R-:W4:Y:S04]  /*19a50*/  LDL.LU R72, [R1+0x25bc] ;  /* 0x0025bc0001487983 */ /* 0x002f280000300800 */
[----:B--2---:R-:W2:Y:S04]  /*19a60*/  LDL.LU R73, [R1+0x25b8] ;  /* 0x0025b80001497983 */ /* 0x004ea80000300800 */
[----:B------:R0:W-:Y:S04]  /*19a70*/  STS.U16 [R11+0xc180], R74 ;  /* 0x00c1804a0b007388 */ /* 0x0001e80000000400 */
[----:B------:R1:W-:Y:S04]  /*19a80*/  STS.U16 [R11+0x580], R75 ;  /* 0x0005804b0b007388 */ /* 0x0003e80000000400 */
[----:B------:R1:W-:Y:S04]  /*19a90*/  STS.U16 [R11+0x4580], R76 ;  /* 0x0045804c0b007388 */ /* 0x0003e80000000400 */
[----:B0-----:R-:W3:Y:S04]  /*19aa0*/  LDL.LU R74, [R1+0x25b4] ;  /* 0x0025b400014a7983 */ /* 0x001ee80000300800 */
[----:B-1----:R-:W4:Y:S04]  /*19ab0*/  LDL.LU R75, [R1+0x25b0] ;  /* 0x0025b000014b7983 */ /* 0x002f280000300800 */
[----:B------:R-:W2:Y:S04]  /*19ac0*/  LDL.LU R76, [R1+0x25ac] ;  /* 0x0025ac00014c7983 */ /* 0x000ea80000300800 */
        /* <DEDUP_REMOVED lines=14> */
[----:B0-----:R-:W3:Y:S04]  /*19bb0*/  LDL.LU R10, [R1+0x2590] ;  /* 0x00259000010a7983 */ /* 0x001ee80000300800 */
[----:B-1----:R-:W4:Y:S04]  /*19bc0*/  LDL.LU R9, [R1+0x258c] ;  /* 0x00258c0001097983 */ /* 0x002f280000300800 */
[----:B------:R0:W-:Y:S04]  /*19bd0*/  STS.U16 [R11+0x8d80], R8 ;  /* 0x008d80080b007388 */ /* 0x0001e80000000400 */
[----:B0-----:R-:W2:Y:S04]  /*19be0*/  LDL.LU R8, [R1+0x2588] ;  /* 0x0025880001087983 */ /* 0x001ea80000300800 */
[----:B------:R0:W-:Y:S04]  /*19bf0*/  STS.U16 [R11+0xcd80], R7 ;  /* 0x00cd80070b007388 */ /* 0x0001e80000000400 */
[----:B------:R-:W-:Y:S04]  /*19c00*/  STS.U16 [R11+0x1180], R244 ;  /* 0x001180f40b007388 */ /* 0x000fe80000000400 */
[----:B------:R-:W-:Y:S04]  /*19c10*/  STS.U16 [R11+0x5180], R243 ;  /* 0x005180f30b007388 */ /* 0x000fe80000000400 */
        /* <DEDUP_REMOVED lines=16> */
[----:B---3--:R0:W-:Y:S04]  /*19d20*/  STS.U16 [R10+0x200], R6 ;  /* 0x000200060a007388 */ /* 0x0081e80000000400 */
        /* <DEDUP_REMOVED lines=8> */
[----:B0-----:R-:W3:Y:S04]  /*19db0*/  LDL.LU R3, [R1+0x2574] ;  /* 0x0025740001037983 */ /* 0x001ee80000300800 */
[----:B-1----:R-:W3:Y:S01]  /*19dc0*/  LDL.LU R0, [R1+0x2570] ;  /* 0x0025700001007983 */ /* 0x002ee20000300800 */
[----:B------:R-:W-:Y:S01]  /*19dd0*/  PRMT R48, RZ, 0x7610, R48 ;  /* 0x00007610ff307816 */ /* 0x000fe20000000030 */
[----:B----4-:R-:W0:Y:S02]  /*19de0*/  LDC R15, c[0x0][0x238] ;  /* 0x00008e00ff0f7b82 */ /* 0x010e240000000800 */
        /* <DEDUP_REMOVED lines=27> */
[----:B------:R1:W-:Y:S04]  /*19fa0*/  STS.U16 [R9+0xce80], R22 ;  /* 0x00ce801609007388 */ /* 0x0003e80000000400 */
        /* <DEDUP_REMOVED lines=14> */
[----:B------:R4:W-:Y:S04]  /*1a090*/  STS.U16 [R9+0x8e80], R27 ;  /* 0x008e801b09007388 */ /* 0x0009e80000000400 */
[----:B-1----:R-:W3:Y:S04]  /*1a0a0*/  LDL.LU R22, [R1+0x1098] ;  /* 0x0010980001167983 */ /* 0x002ee80000300800 */
        /* <DEDUP_REMOVED lines=18> */
[----:B----4-:R-:W2:Y:S04]  /*1a1d0*/  LDL R27, [R1+0x1c6c] ;  /* 0x001c6c00011b7983 */ /* 0x010ea80000100800 */
[----:B-1----:R-:W4:Y:S04]  /*1a1e0*/  LDL R26, [R1+0x1c70] ;  /* 0x001c7000011a7983 */ /* 0x002f280000100800 */
[----:B------:R-:W2:Y:S04]  /*1a1f0*/  LDL.LU R28, [R1+0x1094] ;  /* 0x00109400011c7983 */ /* 0x000ea80000300800 */
[----:B------:R-:W4:Y:S04]  /*1a200*/  LDL R33, [R1+0x1c38] ;  /* 0x001c380001217983 */ /* 0x000f280000100800 */
[----:B------:R-:W4:Y:S04]  /*1a210*/  LDL R29, [R1+0x1c60] ;  /* 0x001c6000011d7983 */ /* 0x000f280000100800 */
[----:B------:R1:W-:Y:S04]  /*1a220*/  STS.U16 [R8+0x4300], R25 ;  /* 0x0043001908007388 */ /* 0x0003e80000000400 */
[----:B------:R-:W4:Y:S04]  /*1a230*/  LDL R32, [R1+0x1c4c] ;  /* 0x001c4c0001207983 */ /* 0x000f280000100800 */
[----:B------:R0:W-:Y:S04]  /*1a240*/  STS.U16 [R8+0x8300], R24 ;  /* 0x0083001808007388 */ /* 0x0001e80000000400 */
[----:B-1----:R-:W4:Y:S04]  /*1a250*/  LDL R25, [R1+0x1c50] ;  /* 0x001c500001197983 */ /* 0x002f280000100800 */
[----:B------:R-:W-:Y:S04]  /*1a260*/  STS.U16 [R8+0xc300], R21 ;  /* 0x00c3001508007388 */ /* 0x000fe80000000400 */
[----:B------:R-:W-:Y:S04]  /*1a270*/  STS.U16 [R8+0x700], R20 ;  /* 0x0007001408007388 */ /* 0x000fe80000000400 */
[----:B------:R-:W-:Y:S04]  /*1a280*/  STS.U16 [R8+0x4700], R17 ;  /* 0x0047001108007388 */ /* 0x000fe80000000400 */
[----:B------:R-:W-:Y:S04]  /*1a290*/  STS.U16 [R8+0x8700], R16 ;  /* 0x0087001008007388 */ /* 0x000fe80000000400 */
[----:B------:R-:W4:Y:S04]  /*1a2a0*/  LDL R35, [R1+0x142c] ;  /* 0x00142c0001237983 */ /* 0x000f280000100800 */
[----:B------:R-:W4:Y:S04]  /*1a2b0*/  LDL R34, [R1+0x1430] ;  /* 0x0014300001227983 */ /* 0x000f280000100800 */
[----:B------:R1:W-:Y:S04]  /*1a2c0*/  STS.U16 [R8+0xc700], R2 ;  /* 0x00c7000208007388 */ /* 0x0003e80000000400 */
[----:B------:R-:W4:Y:S04]  /*1a2d0*/  LDL R31, [R1+0x140c] ;  /* 0x00140c00011f7983 */ /* 0x000f280000100800 */
[----:B0-----:R-:W4:Y:S04]  /*1a2e0*/  LDL R24, [R1+0x1410] ;  /* 0x0014100001187983 */ /* 0x001f280000100800 */
[----:B-1----:R-:W4:Y:S04]  /*1a2f0*/  LDL R2, [R1+0x13f0] ;  /* 0x0013f00001027983 */ /* 0x002f280000100800 */
[----:B------:R-:W4:Y:S04]  /*1a300*/  LDL.LU R9, [R1+0x10b0] ;  /* 0x0010b00001097983 */ /* 0x000f280000300800 */
        /* <DEDUP_REMOVED lines=8> */
[----:B------:R-:W4:Y:S01]  /*1a390*/  LDL.LU R16, [R1+0x10a4] ;  /* 0x0010a40001107983 */ /* 0x000f220000300800 */
[----:B---3--:R-:W-:-:S03]  /*1a3a0*/  @!P0 IMAD.MOV.U32 R160, RZ, RZ, R22 ;  /* 0x000000ffffa08224 */ /* 0x008fc600078e0016 */
[----:B------:R0:W-:Y:S04]  /*1a3b0*/  STL [R1+0x1cc4], R22 ;  /* 0x001cc41601007387 */ /* 0x0001e80000100800 */
[----:B0-----:R-:W3:Y:S01]  /*1a3c0*/  LDL.LU R22, [R1+0x10dc] ;  /* 0x0010dc0001167983 */ /* 0x001ee20000300800 */
[----:B------:R-:W-:Y:S02]  /*1a3d0*/  PRMT R82, RZ, 0x7610, R82 ;  /* 0x00007610ff527816 */ /* 0x000fe40000000052 */
[----:B------:R-:W-:Y:S01]  /*1a3e0*/  PRMT R81, RZ, 0x7610, R81 ;  /* 0x00007610ff517816 */ /* 0x000fe20000000051 */
[----:B------:R-:W3:Y:S01]  /*1a3f0*/  LDL R36, [R1+0x12ec] ;  /* 0x0012ec0001247983 */ /* 0x000ee20000100800 */
[----:B--2---:R-:W-:-:S05]  /*1a400*/  @!P0 IMAD.MOV.U32 R161, RZ, RZ, R28 ;  /* 0x000000ffffa18224 */ /* 0x004fca00078e001c */
[----:B------:R0:W2:Y:S02]  /*1a410*/  @!P0 LDG.E.U16 R48, desc[UR60][R160.64] ;  /* 0x0000003ca0308981 */ /* 0x0000a4000c1e1500 */
[----:B0-----:R-:W-:Y:S02]  /*1a420*/  @!P0 IMAD.MOV.U32 R161, RZ, RZ, R27 ;  /* 0x000000ffffa18224 */ /* 0x001fe400078e001b */
[----:B------:R-:W3:Y:S01]  /*1a430*/  LDL R27, [R1+0x13ec] ;  /* 0x0013ec00011b7983 */ /* 0x000ee20000100800 */
[----:B----4-:R-:W-:-:S03]  /*1a440*/  @!P0 IMAD.MOV.U32 R160, RZ, RZ, R26 ;  /* 0x000000ffffa08224 */ /* 0x010fc600078e001a */
[----:B------:R-:W4:Y:S04]  /*1a450*/  LDL R26, [R1+0x13d0] ;  /* 0x0013d000011a7983 */ /* 0x000f280000100800 */
[----:B------:R0:W2:Y:S02]  /*1a460*/  @!P0 LDG.E.U16 R82, desc[UR60][R160.64] ;  /* 0x0000003ca0528981 */ /* 0x0000a4000c1e1500 */
[----:B0-----:R-:W-:Y:S02]  /*1a470*/  @!P0 IMAD.MOV.U32 R161, RZ, RZ, R33 ;  /* 0x000000ffffa18224 */ /* 0x001fe400078e0021 */
[----:B------:R-:W2:Y:S01]  /*1a480*/  LDL R33, [R1+0x13cc] ;  /* 0x0013cc0001217983 */ /* 0x000ea20000100800 */
[----:B------:R-:W-:-:S03]  /*1a490*/  @!P0 IMAD.MOV.U32 R160, RZ, RZ, R29 ;  /* 0x000000ffffa08224 */ /* 0x000fc600078e001d */
[----:B------:R-:W2:Y:S01]  /*1a4a0*/  LDL R29, [R1+0x13b0] ;  /* 0x0013b000011d7983 */ /* 0x000ea20000100800 */
[----:B------:R-:W-:-:S03]  /*1a4b0*/  PRMT R80, RZ, 0x7610, R80 ;  /* 0x00007610ff507816 */ /* 0x000fc60000000050 */
[----:B------:R0:W2:Y:S01]  /*1a4c0*/  @!P0 LDG.E.U16 R81, desc[UR60][R160.64] ;  /* 0x0000003ca0518981 */ /* 0x0000a2000c1e1500 */
[----:B------:R-:W-:Y:S01]  /*1a4d0*/  PRMT R79, RZ, 0x7610, R79 ;  /* 0x00007610ff4f7816 */ /* 0x000fe2000000004f */
[----:B0-----:R-:W-:Y:S02]  /*1a4e0*/  @!P0 IMAD.MOV.U32 R160, RZ, RZ, R25 ;  /* 0x000000ffffa08224 */ /* 0x001fe400078e0019 */
[----:B------:R-:W-:Y:S01]  /*1a4f0*/  @!P0 IMAD.MOV.U32 R161, RZ, RZ, R32 ;  /* 0x000000ffffa18224 */ /* 0x000fe200078e0020 */
[----:B------:R-:W2:Y:S04]  /*1a500*/  LDL R25, [R1+0x1390] ;  /* 0x0013900001197983 */ /* 0x000ea80000100800 */
[----:B------:R-:W2:Y:S04]  /*1a510*/  LDL R32, [R1+0x13ac] ;  /* 0x0013ac0001207983 */ /* 0x000ea80000100800 */
[----:B------:R0:W2:Y:S01]  /*1a520*/  @!P0 LDG.E.U16 R80, desc[UR60][R160.64] ;  /* 0x0000003ca0508981 */ /* 0x0000a2000c1e1500 */
[----:B------:R-:W-:Y:S01]  /*1a530*/  PRMT R78, RZ, 0x7610, R78 ;  /* 0x00007610ff4e7816 */ /* 0x000fe2000000004e */
[----:B0-----:R-:W-:-:S02]  /*1a540*/  @!P0 IMAD.MOV.U32 R160, RZ, RZ, R34 ;  /* 0x000000ffffa08224 */ /* 0x001fc400078e0022 */
[----:B------:R-:W-:Y:S01]  /*1a550*/  @!P0 IMAD.MOV.U32 R161, RZ, RZ, R35 ;  /* 0x000000ffffa18224 */ /* 0x000fe200078e0023 */
[----:B------:R-:W2:Y:S04]  /*1a560*/  LDL R34, [R1+0x138c] ;  /* 0x00138c0001227983 */ /* 0x000ea80000100800 */
[----:B------:R0:W2:Y:S01]  /*1a570*/  @!P0 LDG.E.U16 R79, desc[UR60][R160.64] ;  /* 0x0000003ca04f8981 */ /* 0x0000a2000c1e1500 */
[----:B------:R-:W-:Y:S02]  /*1a580*/  PRMT R77, RZ, 0x7610, R77 ;  /* 0x00007610ff4d7816 */ /* 0x000fe4000000004d */
[----:B------:R-:W-:Y:S01]  /*1a590*/  PRMT R76, RZ, 0x7610, R76 ;  /* 0x00007610ff4c7816 */ /* 0x000fe2000000004c */
[----:B------:R-:W2:Y:S01]  /*1a5a0*/  LDL R35, [R1+0x12f0] ;  /* 0x0012f00001237983 */ /* 0x000ea20000100800 */
[----:B0-----:R-:W-:-:S03]  /*1a5b0*/  @!P0 IMAD.MOV.U32 R161, RZ, RZ, R31 ;  /* 0x000000ffffa18224 */ /* 0x001fc600078e001f */
[----:B------:R-:W2:Y:S01]  /*1a5c0*/  LDL R31, [R1+0x136c] ;  /* 0x00136c00011f7983 */ /* 0x000ea20000100800 */
[----:B------:R-:W-:-:S03]  /*1a5d0*/  @!P0 IMAD.MOV.U32 R160, RZ, RZ, R24 ;  /* 0x000000ffffa08224 */ /* 0x000fc600078e0018 */
[----:B------:R-:W2:Y:S04]  /*1a5e0*/  LDL R24, [R1+0x1370] ;  /* 0x0013700001187983 */ /* 0x000ea80000100800 */
[----:B------:R0:W2:Y:S02]  /*1a5f0*/  @!P0 LDG.E.U16 R78, desc[UR60][R160.64] ;  /* 0x0000003ca04e8981 */ /* 0x0000a4000c1e1500 */
[----:B0-----:R-:W-:Y:S02]  /*1a600*/  @!P0 IMAD.MOV.U32 R160, RZ, RZ, R2 ;  /* 0x000000ffffa08224 */ /* 0x001fe400078e0002 */
[----:B------:R-:W2:Y:S01]  /*1a610*/  LDL R2, [R1+0x1350] ;  /* 0x0013500001027983 */ /* 0x000ea20000100800 */
[----:B---3--:R-:W-:-:S03]  /*1a620*/  @!P0 IMAD.MOV.U32 R161, RZ, RZ, R27 ;  /* 0x000000ffffa18224 */ /* 0x008fc600078e001b */
[----:B------:R-:W3:Y:S04]  /*1a630*/  LDL R27, [R1+0x134c] ;  /* 0x00134c00011b7983 */ /* 0x000ee80000100800 */
[----:B------:R4:W3:Y:S02]  /*1a640*/  @!P0 LDG.E.U16 R77, desc[UR60][R160.64] ;  /* 0x0000003ca04d8981 */ /* 0x0008e4000c1e1500 */
[----:B----4-:R-:W-:Y:S02]  /*1a650*/  @!P0 IMAD.MOV.U32 R160, RZ, RZ, R26 ;  /* 0x000000ffffa08224 */ /* 0x010fe400078e001a */
[----:B------:R-:W4:Y:S01]  /*1a660*/  LDL R26, [R1+0x1330] ;  /* 0x00133000011a7983 */ /* 0x000f220000100800 */
[----:B--2---:R-:W-:-:S03]  /*1a670*/  @!P0 IMAD.MOV.U32 R161, RZ, RZ, R33 ;  /* 0x000000ffffa18224 */ /* 0x004fc600078e0021 */
[----:B------:R-:W2:Y:S04]  /*1a680*/  LDL R33, [R1+0x132c] ;  /* 0x00132c0001217983 */ /* 0x000ea80000100800 */
[----:B------:R0:W2:Y:S01]  /*1a690*/  @!P0 LDG.E.U16 R76, desc[UR60][R160.64] ;  /* 0x0000003ca04c8981 */ /* 0x0000a2000c1e1500 */
[----:B------:R-:W-:Y:S01]  /*1a6a0*/  PRMT R75, RZ, 0x7610, R75 ;  /* 0x00007610ff4b7816 */ /* 0x000fe2000000004b */
[----:B0-----:R-:W-:Y:S02]  /*1a6b0*/  @!P0 IMAD.MOV.U32 R160, RZ, RZ, R29 ;  /* 0x000000ffffa08224 */ /* 0x001fe400078e001d */
[----:B------:R-:W2:Y:S01]  /*1a6c0*/  LDL R29, [R1+0x1310] ;  /* 0x00131000011d7983 */ /* 0x000ea20000100800 */
[----:B------:R-:W-:Y:S01]  /*1a6d0*/  PRMT R74, RZ, 0x7610, R74 ;  /* 0x00007610ff4a7816 */ /* 0x000fe2000000004a */
[----:B------:R-:W-:-:S02]  /*1a6e0*/  @!P0 IMAD.MOV.U32 R161, RZ, RZ, R32 ;  /* 0x000000ffffa18224 */ /* 0x000fc400078e0020 */
[----:B------:R-:W2:Y:S04]  /*1a6f0*/  LDL R32, [R1+0x130c] ;  /* 0x00130c0001207983 */ /* 0x000ea80000100800 */
[----:B------:R0:W2:Y:S01]  /*1a700*/  @!P0 LDG.E.U16 R75, desc[UR60][R160.64] ;  /* 0x0000003ca04b8981 */ /* 0x0000a2000c1e1500 */
[----:B------:R-:W-:Y:S01]  /*1a710*/  PRMT R73, RZ, 0x7610, R73 ;  /* 0x00007610ff497816 */ /* 0x000fe20000000049 */
[----:B0-----:R-:W-:Y:S02]  /*1a720*/  @!P0 IMAD.MOV.U32 R160, RZ, RZ, R25 ;  /* 0x000000ffffa08224 */ /* 0x001fe400078e0019 */
[----:B------:R-:W-:Y:S01]  /*1a730*/  @!P0 IMAD.MOV.U32 R161, RZ, RZ, R34 ;  /* 0x000000ffffa18224 */ /* 0x000fe200078e0022 */
[----:B------:R-:W2:Y:S04]  /*1a740*/  LDL R25, [R1+0x12d0] ;  /* 0x0012d00001197983 */ /* 0x000ea80000100800 */
[----:B------:R0:W2:Y:S01]  /*1a750*/  @!P0 LDG.E.U16 R74, desc[UR60][R160.64] ;  /* 0x0000003ca04a8981 */ /* 0x0000a2000c1e1500 */
[----:B------:R-:W-:-:S02]  /*1a760*/  PRMT R72, RZ, 0x7610, R72 ;  /* 0x00007610ff487816 */ /* 0x000fc40000000048 */
        /* <DEDUP_REMOVED lines=26> */
[----:B------:R-:W-:-:S05]  /*1a910*/  @!P0 IMAD.MOV.U32 R161, RZ, RZ, R36 ;  /* 0x000000ffffa18224 */ /* 0x000fca00078e0024 */
[----:B------:R0:W2:Y:S01]  /*1a920*/  @!P0 LDG.E.U16 R69, desc[UR60][R160.64] ;  /* 0x0000003ca0458981 */ /* 0x0000a2000c1e1500 */
[----:B------:R-:W-:Y:S01]  /*1a930*/  PRMT R67, RZ, 0x7610, R67 ;  /* 0x00007610ff437816 */ /* 0x000fe20000000043 */
[----:B0-----:R-:W-:Y:S02]  /*1a940*/  @!P0 IMAD.MOV.U32 R161, RZ, RZ, R31 ;  /* 0x000000ffffa18224 */ /* 0x001fe400078e001f */
        /* <DEDUP_REMOVED lines=9> */
[----:B0-----:R-:W-:Y:S02]  /*1a9e0*/  @!P0 IMAD.MOV.U32 R160, RZ, RZ, R2 ;  /* 0x000000ffffa08224 */ /* 0x001fe400078e0002 */
[----:B------:R-:W3:Y:S01]  /*1a9f0*/  LDL R2, [R1+0x11f0] ;  /* 0x0011f00001027983 */ /* 0x000ee20000100800 */
[----:B----4-:R-:W-:-:S03]  /*1aa00*/  @!P0 IMAD.MOV.U32 R161, RZ, RZ, R26 ;  /* 0x000000ffffa18224 */ /* 0x010fc600078e001a */
[----:B------:R-:W4:Y:S01]  /*1aa10*/  LDL R26, [R1+0x11ec] ;  /* 0x0011ec00011a7983 */ /* 0x000f220000100800 */
[----:B------:R-:W-:Y:S02]  /*1aa20*/  PRMT R66, RZ, 0x7610, R66 ;  /* 0x00007610ff427816 */ /* 0x000fe40000000042 */
[----:B------:R-:W-:-:S04]  /*1aa30*/  PRMT R65, RZ, 0x7610, R65 ;  /* 0x00007610ff417816 */ /* 0x000fc80000000041 */
[----:B------:R2:W4:Y:S02]  /*1aa40*/  @!P0 LDG.E.U16 R66, desc[UR60][R160.64] ;  /* 0x0000003ca0428981 */ /* 0x000524000c1e1500 */
[----:B--2---:R-:W-:Y:S02]  /*1aa50*/  @!P0 IMAD.MOV.U32 R160, RZ, RZ, R33 ;  /* 0x000000ffffa08224 */ /* 0x004fe400078e0021 */
[----:B------:R-:W-:Y:S01]  /*1aa60*/  @!P0 IMAD.MOV.U32 R161, RZ, RZ, R34 ;  /* 0x000000ffffa18224 */ /* 0x000fe200078e0022 */
[----:B------:R-:W2:Y:S04]  /*1aa70*/  LDL.LU R33, [R1+0x11cc] ;  /* 0x0011cc0001217983 */ /* 0x000ea80000300800 */
[----:B------:R0:W2:Y:S04]  /*1aa80*/  @!P0 LDG.E.U16 R65, desc[UR60][R160.64] ;  /* 0x0000003ca0418981 */ /* 0x0000a8000c1e1500 */
[----:B------:R-:W2:Y:S04]  /*1aa90*/  LDL R37, [R1+0x11b0] ;  /* 0x0011b00001257983 */ /* 0x000ea80000100800 */
[----:B------:R-:W2:Y:S01]  /*1aaa0*/  LDL R36, [R1+0x1190] ;  /* 0x0011900001247983 */ /* 0x000ea20000100800 */
[----:B0-----:R-:W-:-:S03]  /*1aab0*/  @!P0 IMAD.MOV.U32 R160, RZ, RZ, R29 ;  /* 0x000000ffffa08224 */ /* 0x001fc600078e001d */
[----:B------:R-:W2:Y:S04]  /*1aac0*/  LDL R29, [R1+0x1170] ;  /* 0x00117000011d7983 */ /* 0x000ea80000100800 */
[----:B------:R-:W2:Y:S04]  /*1aad0*/  LDL.LU R45, [R1+0x11d0] ;  /* 0x0011d000012d7983 */ /* 0x000ea80000300800 */
[----:B------:R-:W2:Y:S01]  /*1aae0*/  LDL.LU R42, [R1+0x11ac] ;  /* 0x0011ac00012a7983 */ /* 0x000ea20000300800 */
[----:B------:R-:W-:Y:S01]  /*1aaf0*/  PRMT R64, RZ, 0x7610, R64 ;  /* 0x00007610ff407816 */ /* 0x000fe20000000040 */
[----:B------:R-:W-:-:S02]  /*1ab00*/  @!P0 IMAD.MOV.U32 R161, RZ, RZ, R32 ;  /* 0x000000ffffa18224 */ /* 0x000fc400078e0020 */
[----:B------:R-:W2:Y:S01]  /*1ab10*/  LDL.LU R158, [R1+0x118c] ;  /* 0x00118c00019e7983 */ /* 0x000ea20000300800 */
[----:B------:R-:W-:-:S03]  /*1ab20*/  PRMT R63, RZ, 0x7610, R63 ;  /* 0x00007610ff3f7816 */ /* 0x000fc6000000003f */
[----:B------:R0:W2:Y:S01]  /*1ab30*/  @!P0 LDG.E.U16 R64, desc[UR60][R160.64] ;  /* 0x0000003ca0408981 */ /* 0x0000a2000c1e1500 */
[----:B------:R-:W-:-:S03]  /*1ab40*/  PRMT R62, RZ, 0x7610, R62 ;  /* 0x00007610ff3e7816 */ /* 0x000fc6000000003e */
[----:B------:R-:W2:Y:S04]  /*1ab50*/  LDL R34, [R1+0x112c] ;  /* 0x00112c0001227983 */ /* 0x000ea80000100800 */
        /* <DEDUP_REMOVED lines=14> */
[----:B------:R-:W4:Y:S04]  /*1ac40*/  LDL.LU R35, [R1+0x1130] ;  /* 0x0011300001237983 */ /* 0x000f280000300800 */
[----:B------:R-:W3:Y:S01]  /*1ac50*/  LDL.LU R26, [R1+0x1150] ;  /* 0x00115000011a7983 */ /* 0x000ee20000300800 */
[----:B------:R-:W-:Y:S02]  /*1ac60*/  PRMT R61, RZ, 0x7610, R61 ;  /* 0x00007610ff3d7816 */ /* 0x000fe4000000003d */
[----:B------:R-:W-:-:S04]  /*1ac70*/  PRMT R60, RZ, 0x7610, R60 ;  /* 0x00007610ff3c7816 */ /* 0x000fc8000000003c */
[----:B------:R2:W4:Y:S01]  /*1ac80*/  @!P0 LDG.E.U16 R61, desc[UR60][R160.64] ;  /* 0x0000003ca03d8981 */ /* 0x000522000c1e1500 */
[----:B------:R-:W-:Y:S01]  /*1ac90*/  PRMT R59, RZ, 0x7610, R59 ;  /* 0x00007610ff3b7816 */ /* 0x000fe2000000003b */
[----:B--2---:R-:W-:Y:S01]  /*1aca0*/  @!P0 IMAD.MOV.U32 R161, RZ, RZ, R33 ;  /* 0x000000ffffa18224 */ /* 0x004fe200078e0021 */
[----:B------:R-:W-:Y:S01]  /*1acb0*/  PRMT R58, RZ, 0x7610, R58 ;  /* 0x00007610ff3a7816 */ /* 0x000fe2000000003a */
[----:B------:R-:W-:-:S05]  /*1acc0*/  @!P0 IMAD.MOV.U32 R160, RZ, RZ, R45 ;  /* 0x000000ffffa08224 */ /* 0x000fca00078e002d */
[----:B------:R0:W2:Y:S02]  /*1acd0*/  @!P0 LDG.E.U16 R60, desc[UR60][R160.64] ;  /* 0x0000003ca03c8981 */ /* 0x0000a4000c1e1500 */
[----:B0-----:R-:W-:Y:S02]  /*1ace0*/  @!P0 IMAD.MOV.U32 R160, RZ, RZ, R37 ;  /* 0x000000ffffa08224 */ /* 0x001fe400078e0025 */
[----:B------:R-:W-:-:S05]  /*1acf0*/  @!P0 IMAD.MOV.U32 R161, RZ, RZ, R42 ;  /* 0x000000ffffa18224 */ /* 0x000fca00078e002a */
[----:B------:R0:W2:Y:S04]  /*1ad00*/  @!P0 LDG.E.U16 R59, desc[UR60][R160.64] ;  /* 0x0000003ca03b8981 */ /* 0x0000a8000c1e1500 */
[----:B------:R-:W-:Y:S01]  /*1ad10*/  STL [R1+0x1d5c], R158 ;  /* 0x001d5c9e01007387 */ /* 0x000fe20000100800 */
[----:B------:R-:W-:Y:S02]  /*1ad20*/  PRMT R57, RZ, 0x7610, R57 ;  /* 0x00007610ff397816 */ /* 0x000fe40000000039 */
[----:B------:R-:W-:Y:S01]  /*1ad30*/  PRMT R56, RZ, 0x7610, R56 ;  /* 0x00007610ff387816 */ /* 0x000fe20000000038 */
[----:B------:R-:W2:Y:S01]  /*1ad40*/  LDL R37, [R1+0x1c34] ;  /* 0x001c340001257983 */ /* 0x000ea20000100800 */
[----:B0-----:R-:W-:Y:S02]  /*1ad50*/  @!P0 IMAD.MOV.U32 R160, RZ, RZ, R36 ;  /* 0x000000ffffa08224 */ /* 0x001fe400078e0024 */
[----:B------:R-:W-:Y:S01]  /*1ad60*/  @!P0 IMAD.MOV.U32 R161, RZ, RZ, R158 ;  /* 0x000000ffffa18224 */ /* 0x000fe200078e009e */
[----:B------:R-:W-:Y:S01]  /*1ad70*/  PRMT R55, RZ, 0x7610, R55 ;  /* 0x00007610ff377816 */ /* 0x000fe20000000037 */
[----:B------:R-:W2:Y:S04]  /*1ad80*/  LDL R36, [R1+0x1444] ;  /* 0x0014440001247983 */ /* 0x000ea80000100800 */
[----:B------:R0:W2:Y:S02]  /*1ad90*/  @!P0 LDG.E.U16 R58, desc[UR60][R160.64] ;  /* 0x0000003ca03a8981 */ /* 0x0000a4000c1e1500 */
[----:B0-----:R-:W-:-:S02]  /*1ada0*/  @!P0 IMAD.MOV.U32 R161, RZ, RZ, R31 ;  /* 0x000000ffffa18224 */ /* 0x001fc400078e001f */
[----:B------:R-:W2:Y:S01]  /*1adb0*/  LDL R31, [R1+0x10d0] ;  /* 0x0010d000011f7983 */ /* 0x000ea20000100800 */
[----:B------:R-:W-:Y:S01]  /*1adc0*/  @!P0 IMAD.MOV.U32 R160, RZ, RZ, R29 ;  /* 0x000000ffffa08224 */ /* 0x000fe200078e001d */
[----:B------:R-:W-:Y:S02]  /*1add0*/  PRMT R54, RZ, 0x7610, R54 ;  /* 0x00007610ff367816 */ /* 0x000fe40000000036 */
[----:B------:R-:W2:Y:S04]  /*1ade0*/  LDL R29, [R1+0x144c] ;  /* 0x00144c00011d7983 */ /* 0x000ea80000100800 */
[----:B------:R0:W2:Y:S02]  /*1adf0*/  @!P0 LDG.E.U16 R57, desc[UR60][R160.64] ;  /* 0x0000003ca0398981 */ /* 0x0000a4000c1e1500 */
[----:B0-----:R-:W-:-:S02]  /*1ae00*/  @!P0 IMAD.MOV.U32 R161, RZ, RZ, R25 ;  /* 0x000000ffffa18224 */ /* 0x001fc400078e0019 */
[----:B------:R-:W2:Y:S01]  /*1ae10*/  LDL R25, [R1+0x1c44] ;  /* 0x001c440001197983 */ /* 0x000ea20000100800 */
[----:B---3--:R-:W-:-:S05]  /*1ae20*/  @!P0 IMAD.MOV.U32 R160, RZ, RZ, R26 ;  /* 0x000000ffffa08224 */ /* 0x008fca00078e001a */
[----:B------:R4:W3:Y:S02]  /*1ae30*/  @!P0 LDG.E.U16 R56, desc[UR60][R160.64] ;  /* 0x0000003ca0388981 */ /* 0x0008e4000c1e1500 */
[----:B----4-:R-:W-:Y:S02]  /*1ae40*/  @!P0 IMAD.MOV.U32 R160, RZ, RZ, R35 ;  /* 0x000000ffffa08224 */ /* 0x010fe400078e0023 */
[----:B------:R-:W-:Y:S02]  /*1ae50*/  @!P0 IMAD.MOV.U32 R161, RZ, RZ, R34 ;  /* 0x000000ffffa18224 */ /* 0x000fe400078e0022 */
[----:B------:R-:W4:Y:S04]  /*1ae60*/  LDL R34, [R1+0x1424] ;  /* 0x0014240001227983 */ /* 0x000f280000100800 */
[----:B------:R0:W3:Y:S02]  /*1ae70*/  @!P0 LDG.E.U16 R55, desc[UR60][R160.64] ;  /* 0x0000003ca0378981 */ /* 0x0000e4000c1e1500 */
[----:B0-----:R-:W-:-:S02]  /*1ae80*/  @!P0 IMAD.MOV.U32 R160, RZ, RZ, R24 ;  /* 0x000000ffffa08224 */ /* 0x001fc400078e0018 */
[----:B------:R-:W-:Y:S01]  /*1ae90*/  @!P0 IMAD.MOV.U32 R161, RZ, RZ, R32 ;  /* 0x000000ffffa18224 */ /* 0x000fe200078e0020 */
[----:B------:R-:W4:Y:S04]  /*1aea0*/  LDL R24, [R1+0x1c48] ;  /* 0x001c480001187983 */ /* 0x000f280000100800 */
[----:B------:R0:W3:Y:S02]  /*1aeb0*/  @!P0 LDG.E.U16 R54, desc[UR60][R160.64] ;  /* 0x0000003ca0368981 */ /* 0x0000e4000c1e1500 */
[----:B0-----:R-:W-:Y:S02]  /*1aec0*/  @!P0 IMAD.MOV.U32 R161, RZ, RZ, R27 ;  /* 0x000000ffffa18224 */ /* 0x001fe400078e001b */
[----:B------:R-:W-:Y:S01]  /*1aed0*/  @!P0 IMAD.MOV.U32 R160, RZ, RZ, R2 ;  /* 0x000000ffffa08224 */ /* 0x000fe200078e0002 */
[----:B------:R-:W3:Y:S04]  /*1aee0*/  LDL R27, [R1+0x1428] ;  /* 0x00142800011b7983 */ /* 0x000ee80000100800 */
[----:B------:R-:W4:Y:S01]  /*1aef0*/  LDL.LU R2, [R1+0x1c5c] ;  /* 0x001c5c0001027983 */ /* 0x000f220000300800 */
[----:B------:R-:W-:-:S02]  /*1af00*/  PRMT R53, RZ, 0x7610, R53 ;  /* 0x00007610ff357816 */ /* 0x000fc40000000035 */
[----:B------:R-:W-:Y:S01]  /*1af10*/  PRMT R52, RZ, 0x7610, R52 ;  /* 0x00007610ff347816 */ /* 0x000fe20000000034 */
[----:B------:R-:W3:Y:S04]  /*1af20*/  LDL R32, [R1+0x1404] ;  /* 0x0014040001207983 */ /* 0x000ee80000100800 */
[----:B------:R2:W3:Y:S01]  /*1af30*/  @!P0 LDG.E.U16 R53, desc[UR60][R160.64] ;  /* 0x0000003ca0358981 */ /* 0x0004e2000c1e1500 */
[----:B------:R-:W-:Y:S01]  /*1af40*/  PRMT R51, RZ, 0x7610, R51 ;  /* 0x00007610ff337816 */ /* 0x000fe20000000033 */
[----:B--2---:R-:W-:Y:S02]  /*1af50*/  @!P0 IMAD.MOV.U32 R160, RZ, RZ, R31 ;  /* 0x000000ffffa08224 */ /* 0x004fe400078e001f */
[----:B------:R-:W2:Y:S01]  /*1af60*/  LDL R31, [R1+0x1408] ;  /* 0x00140800011f7983 */ /* 0x000ea20000100800 */
[----:B------:R-:W-:-:S03]  /*1af70*/  @!P0 IMAD.MOV.U32 R161, RZ, RZ, R12 ;  /* 0x000000ffffa18224 */ /* 0x000fc600078e000c */
[----:B------:R0:W-:Y:S04]  /*1af80*/  STL [R1+0x1cc8], R12 ;  /* 0x001cc80c01007387 */ /* 0x0001e80000100800 */
[----:B------:R1:W2:Y:S04]  /*1af90*/  @!P0 LDG.E.U16 R52, desc[UR60][R160.64] ;  /* 0x0000003ca0348981 */ /* 0x0002a8000c1e1500 */
[----:B0-----:R-:W2:Y:S01]  /*1afa0*/  LDL.LU R12, [R1+0x10b8] ;  /* 0x0010b800010c7983 */ /* 0x001ea20000300800 */
[----:B-1----:R-:W-:Y:S02]  /*1afb0*/  @!P0 IMAD.MOV.U32 R160, RZ, RZ, R9 ;  /* 0x000000ffffa08224 */ /* 0x002fe400078e0009 */
[----:B------:R-:W-:Y:S01]  /*1afc0*/  @!P0 IMAD.MOV.U32 R161, RZ, RZ, R17 ;  /* 0x000000ffffa18224 */ /* 0x000fe200078e0011 */
[----:B------:R0:W-:Y:S04]  /*1afd0*/  STL [R1+0x1cd4], R9 ;  /* 0x001cd40901007387 */ /* 0x0001e80000100800 */
[----:B------:R1:W2:Y:S04]  /*1afe0*/  @!P0 LDG.E.U16 R51, desc[UR60][R160.64] ;  /* 0x0000003ca0338981 */ /* 0x0002a8000c1e1500 */
[----:B0-----:R-:W2:Y:S04]  /*1aff0*/  LDL.LU R9, [R1+0x10c8] ;  /* 0x0010c80001097983 */ /* 0x001ea80000300800 */
[----:B------:R0:W-:Y:S01]  /*1b000*/  STL [R1+0x1ccc], R17 ;  /* 0x001ccc1101007387 */ /* 0x0001e20000100800 */
[----:B-1----:R-:W-:Y:S01]  /*1b010*/  @!P0 IMAD.MOV.U32 R160, RZ, RZ, R25 ;  /* 0x000000ffffa08224 */ /* 0x002fe200078e0019 */
[----:B------:R-:W-:Y:S01]  /*1b020*/  PRMT R50, RZ, 0x7610, R50 ;  /* 0x00007610ff327816 */ /* 0x000fe20000000032 */
[----:B------:R-:W-:-:S05]  /*1b030*/  @!P0 IMAD.MOV.U32 R161, RZ, RZ, R29 ;  /* 0x000000ffffa18224 */ /* 0x000fca00078e001d */
[----:B------:R4:W2:Y:S04]  /*1b040*/  @!P0 LDG.E.U16 R50, desc[UR60][R160.64] ;  /* 0x0000003ca0328981 */ /* 0x0008a8000c1e1500 */
[----:B0-----:R-:W2:Y:S04]  /*1b050*/  LDL.LU R17, [R1+0x10e4] ;  /* 0x0010e40001117983 */ /* 0x001ea80000300800 */
[----:B------:R-:W2:Y:S04]  /*1b060*/  LDL R25, [R1+0x13e8] ;  /* 0x0013e80001197983 */ /* 0x000ea80000100800 */
[----:B------:R-:W2:Y:S01]  /*1b070*/  LDL R29, [R1+0x13e4] ;  /* 0x0013e400011d7983 */ /* 0x000ea20000100800 */
[----:B----4-:R-:W-:-:S03]  /*1b080*/  @!P0 IMAD.MOV.U32 R160, RZ, RZ, R2 ;  /* 0x000000ffffa08224 */ /* 0x010fc600078e0002 */
[----:B------:R0:W-:Y:S04]  /*1b090*/  STL [R1+0x1d50], R2 ;  /* 0x001d500201007387 */ /* 0x0001e80000100800 */
[----:B0-----:R-:W4:Y:S01]  /*1b0a0*/  LDL R2, [R1+0x13c8] ;  /* 0x0013c80001027983 */ /* 0x001f220000100800 */
[----:B------:R-:W-:Y:S01]  /*1b0b0*/  PRMT R49, RZ, 0x7610, R49 ;  /* 0x00007610ff317816 */ /* 0x000fe20000000031 */
[----:B------:R-:W-:Y:S01]  /*1b0c0*/  @!P0 IMAD.MOV.U32 R161, RZ, RZ, R37 ;  /* 0x000000ffffa18224 */ /* 0x000fe200078e0025 */
[----:B------:R-:W-:Y:S01]  /*1b0d0*/  PRMT R252, RZ, 0x7610, R252 ;  /* 0x00007610fffc7816 */ /* 0x000fe200000000fc */
[----:B------:R-:W4:Y:S04]  /*1b0e0*/  LDL R37, [R1+0x13a4] ;  /* 0x0013a40001257983 */ /* 0x000f280000100800 */
[----:B------:R0:W4:Y:S02]  /*1b0f0*/  @!P0 LDG.E.U16 R49, desc[UR60][R160.64] ;  /* 0x0000003ca0318981 */ /* 0x000124000c1e1500 */
[----:B0-----:R-:W-:-:S02]  /*1b100*/  @!P0 IMAD.MOV.U32 R160, RZ, RZ, R24 ;  /* 0x000000ffffa08224 */ /* 0x001fc400078e0018 */
[----:B------:R-:W-:Y:S01]  /*1b110*/  @!P0 IMAD.MOV.U32 R161, RZ, RZ, R36 ;  /* 0x000000ffffa18224 */ /* 0x000fe200078e0024 */
[----:B------:R-:W4:Y:S04]  /*1b120*/  LDL R24, [R1+0x13c4] ;  /* 0x0013c40001187983 */ /* 0x000f280000100800 */
[----:B------:R3:W4:Y:S01]  /*1b130*/  @!P0 LDG.E.U16 R252, desc[UR60][R160.64] ;  /* 0x0000003ca0fc8981 */ /* 0x000722000c1e1500 */
[----:B------:R-:W-:-:S03]  /*1b140*/  PRMT R251, RZ, 0x7610, R251 ;  /* 0x00007610fffb7816 */ /* 0x000fc600000000fb */
[----:B------:R-:W4:Y:S01]  /*1b150*/  LDL R36, [R1+0x1384] ;  /* 0x0013840001247983 */ /* 0x000f220000100800 */
[----:B---3--:R-:W-:-:S03]  /*1b160*/  @!P0 IMAD.MOV.U32 R160, RZ, RZ, R27 ;  /* 0x000000ffffa08224 */ /* 0x008fc600078e001b */
[----:B------:R-:W3:Y:S01]  /*1b170*/  LDL R27, [R1+0x13a8] ;  /* 0x0013a800011b7983 */ /* 0x000ee20000100800 */
[----:B------:R-:W-:-:S03]  /*1b180*/  @!P0 IMAD.MOV.U32 R161, RZ, RZ, R34 ;  /* 0x000000ffffa18224 */ /* 0x000fc600078e0022 */
[----:B------:R-:W3:Y:S04]  /*1b190*/  LDL R34, [R1+0x1388] ;  /* 0x0013880001227983 */ /* 0x000ee80000100800 */
[----:B------:R2:W3:Y:S02]  /*1b1a0*/  @!P0 LDG.E.U16 R251, desc[UR60][R160.64] ;  /* 0x0000003ca0fb8981 */ /* 0x0004e4000c1e1500 */
[----:B--2---:R-:W-:Y:S02]  /*1b1b0*/  @!P0 IMAD.MOV.U32 R160, RZ, RZ, R31 ;  /* 0x000000ffffa08224 */ /* 0x004fe400078e001f */
[----:B------:R-:W2:Y:S01]  /*1b1c0*/  LDL R31, [R1+0x1368] ;  /* 0x00136800011f7983 */ /* 0x000ea20000100800 */
[----:B------:R-:W-:Y:S01]  /*1b1d0*/  PRMT R250, RZ, 0x7610, R250 ;  /* 0x00007610fffa7816 */ /* 0x000fe200000000fa */
[----:B------:R-:W-:-:S02]  /*1b1e0*/  @!P0 IMAD.MOV.U32 R161, RZ, RZ, R32 ;  /* 0x000000ffffa18224 */ /* 0x000fc400078e0020 */
[----:B------:R-:W2:Y:S04]  /*1b1f0*/  LDL R32, [R1+0x1364] ;  /* 0x0013640001207983 */ /* 0x000ea80000100800 */
[----:B------:R0:W2:Y:S01]  /*1b200*/  @!P0 LDG.E.U16 R250, desc[UR60][R160.64] ;  /* 0x0000003ca0fa8981 */ /* 0x0000a2000c1e1500 */
[----:B------:R-:W-:Y:S01]  /*1b210*/  PRMT R249, RZ, 0x7610, R249 ;  /* 0x00007610fff97816 */ /* 0x000fe200000000f9 */
[----:B0-----:R-:W-:Y:S02]  /*1b220*/  @!P0 IMAD.MOV.U32 R160, RZ, RZ, R25 ;  /* 0x000000ffffa08224 */ /* 0x001fe400078e0019 */
[----:B------:R-:W2:Y:S01]  /*1b230*/  LDL R25, [R1+0x1348] ;  /* 0x0013480001197983 */ /* 0x000ea20000100800 */
[----:B------:R-:W-:-:S03]  /*1b240*/  @!P0 IMAD.MOV.U32 R161, RZ, RZ, R29 ;  /* 0x000000ffffa18224 */ /* 0x000fc600078e001d */
[----:B------:R-:W2:Y:S04]  /*1b250*/  LDL R29, [R1+0x1344] ;  /* 0x00134400011d7983 */ /* 0x000ea80000100800 */
[----:B------:R4:W2:Y:S02]  /*1b260*/  @!P0 LDG.E.U16 R249, desc[UR60][R160.64] ;  /* 0x0000003ca0f98981 */ /* 0x0008a4000c1e1500 */
[----:B----4-:R-:W-:Y:S02]  /*1b270*/  @!P0 IMAD.MOV.U32 R160, RZ, RZ, R2 ;  /* 0x000000ffffa08224 */ /* 0x010fe400078e0002 */
[----:B------:R-:W4:Y:S01]  /*1b280*/  LDL R2, [R1+0x1328] ;  /* 0x0013280001027983 */ /* 0x000f220000100800 */
[----:B------:R-:W-:Y:S02]  /*1b290*/  PRMT R248, RZ, 0x7610, R248 ;  /* 0x00007610fff87816 */ /* 0x000fe400000000f8 */
[----:B------:R-:W-:-:S02]  /*1b2a0*/  PRMT R247, RZ, 0x7610, R247 ;  /* 0x00007610fff77816 */ /* 0x000fc400000000f7 */
[----:B------:R-:W-:Y:S01]  /*1b2b0*/  PRMT R246, RZ, 0x7610, R246 ;  /* 0x00007610fff67816 */ /* 0x000fe200000000f6 */
[----:B------:R-:W-:Y:S02]  /*1b2c0*/  @!P0 IMAD.MOV.U32 R161, RZ, RZ, R24 ;  /* 0x000000ffffa18224 */ /* 0x000fe400078e0018 */
[----:B------:R-:W4:Y:S04]  /*1b2d0*/  LDL R24, [R1+0x1324] ;  /* 0x0013240001187983 */ /* 0x000f280000100800 */
[----:B------:R3:W4:Y:S02]  /*1b2e0*/  @!P0 LDG.E.U16 R248, desc[UR60][R160.64] ;  /* 0x0000003ca0f88981 */ /* 0x000724000c1e1500 */
[----:B---3--:R-:W-:Y:S02]  /*1b2f0*/  @!P0 IMAD.MOV.U32 R160, RZ, RZ, R27 ;  /* 0x000000ffffa08224 */ /* 0x008fe400078e001b */
[----:B------:R-:W-:Y:S01]  /*1b300*/  @!P0 IMAD.MOV.U32 R161, RZ, RZ, R37 ;  /* 0x000000ffffa18224 */ /* 0x000fe200078e0025 */
[----:B------:R-:W3:Y:S04]  /*1b310*/  LDL R27, [R1+0x1308] ;  /* 0x00130800011b7983 */ /* 0x000ee80000100800 */
[----:B------:R0:W3:Y:S01]  /*1b320*/  @!P0 LDG.E.U16 R247, desc[UR60][R160.64] ;  /* 0x0000003ca0f78981 */ /* 0x0000e2000c1e1500 */
[----:B------:R-:W-:-:S02]  /*1b330*/  PRMT R245, RZ, 0x7610, R245 ;  /* 0x00007610fff57816 */ /* 0x000fc400000000f5 */
[----:B------:R-:W-:Y:S01]  /*1b340*/  PRMT R244, RZ, 0x7610, R244 ;  /* 0x00007610fff47816 */ /* 0x000fe200000000f4 */
[----:B------:R-:W3:Y:S01]  /*1b350*/  LDL R37, [R1+0x12a4] ;  /* 0x0012a40001257983 */ /* 0x000ee20000100800 */
[----:B0-----:R-:W-:Y:S02]  /*1b360*/  @!P0 IMAD.MOV.U32 R160, RZ, RZ, R34 ;  /* 0x000000ffffa08224 */ /* 0x001fe400078e0022 */
[----:B------:R-:W-:Y:S01]  /*1b370*/  @!P0 IMAD.MOV.U32 R161, RZ, RZ, R36 ;  /* 0x000000ffffa18224 */ /* 0x000fe200078e0024 */
[----:B------:R-:W3:Y:S04]  /*1b380*/  LDL R34, [R1+0x1304] ;  /* 0x0013040001227983 */ /* 0x000ee80000100800 */
[----:B------:R2:W3:Y:S01]  /*1b390*/  @!P0 LDG.E.U16 R246, desc[UR60][R160.64] ;  /* 0x0000003ca0f68981 */ /* 0x0004e2000c1e1500 */
[----:B------:R-:W-:-:S03]  /*1b3a0*/  PRMT R243, RZ, 0x7610, R243 ;  /* 0x00007610fff37816 */ /* 0x000fc600000000f3 */
[----:B------:R-:W3:Y:S01]  /*1b3b0*/  LDL R36, [R1+0x1284] ;  /* 0x0012840001247983 */ /* 0x000ee20000100800 */
[----:B--2---:R-:W-:-:S03]  /*1b3c0*/  @!P0 IMAD.MOV.U32 R160, RZ, RZ, R31 ;  /* 0x000000ffffa08224 */ /* 0x004fc600078e001f */
[----:B------:R-:W2:Y:S01]  /*1b3d0*/  LDL R31, [R1+0x12e8] ;  /* 0x0012e800011f7983 */ /* 0x000ea20000100800 */
[----:B------:R-:W-:-:S03]  /*1b3e0*/  @!P0 IMAD.MOV.U32 R161, RZ, RZ, R32 ;  /* 0x000000ffffa18224 */ /* 0x000fc600078e0020 */
[----:B------:R-:W2:Y:S04]  /*1b3f0*/  LDL R32, [R1+0x12e4] ;  /* 0x0012e40001207983 */ /* 0x000ea80000100800 */
[----:B------:R0:W2:Y:S02]  /*1b400*/  @!P0 LDG.E.U16 R245, desc[UR60][R160.64] ;  /* 0x0000003ca0f58981 */ /* 0x0000a4000c1e1500 */
[----:B0-----:R-:W-:Y:S02]  /*1b410*/  @!P0 IMAD.MOV.U32 R160, RZ, RZ, R25 ;  /* 0x000000ffffa08224 */ /* 0x001fe400078e0019 */
[----:B------:R-:W2:Y:S01]  /*1b420*/  LDL R25, [R1+0x12c8] ;  /* 0x0012c80001197983 */ /* 0x000ea20000100800 */
[----:B------:R-:W-:-:S03]  /*1b430*/  @!P0 IMAD.MOV.U32 R161, RZ, RZ, R29 ;  /* 0x000000ffffa18224 */ /* 0x000fc600078e001d */
[----:B------:R-:W2:Y:S04]  /*1b440*/  LDL R29, [R1+0x12c4] ;  /* 0x0012c400011d7983 */ /* 0x000ea80000100800 */
[----:B------:R4:W2:Y:S02]  /*1b450*/  @!P0 LDG.E.U16 R244, desc[UR60][R160.64] ;  /* 0x0000003ca0f48981 */ /* 0x0008a4000c1e1500 */
[----:B----4-:R-:W-:Y:S02]  /*1b460*/  @!P0 IMAD.MOV.U32 R160, RZ, RZ, R2 ;  /* 0x000000ffffa08224 */ /* 0x010fe400078e0002 */
[----:B------:R-:W4:Y:S01]  /*1b470*/  LDL R2, [R1+0x12a8] ;  /* 0x0012a80001027983 */ /* 0x000f220000100800 */
[----:B------:R-:W-:Y:S01]  /*1b480*/  PRMT R242, RZ, 0x7610, R242 ;  /* 0x00007610fff27816 */ /* 0x000fe200000000f2 */
[----:B------:R-:W-:-:S02]  /*1b490*/  @!P0 IMAD.MOV.U32 R161, RZ, RZ, R24 ;  /* 0x000000ffffa18224 */ /* 0x000fc400078e0018 */
[----:B------:R-:W4:Y:S04]  /*1b4a0*/  LDL R24, [R1+0x1288] ;  /* 0x0012880001187983 */ /* 0x000f280000100800 */
[----:B------:R3:W4:Y:S02]  /*1b4b0*/  @!P0 LDG.E.U16 R243, desc[UR60][R160.64] ;  /* 0x0000003ca0f38981 */ /* 0x000724000c1e1500 */
[----:B---3--:R-:W-:Y:S02]  /*1b4c0*/  @!P0 IMAD.MOV.U32 R160, RZ, RZ, R27 ;  /* 0x000000ffffa08224 */ /* 0x008fe400078e001b */
        /* <DEDUP_REMOVED lines=19> */
[----:B------:R-:W-:Y:S01]  /*1b600*/  @!P0 IMAD.MOV.U32 R161, RZ, RZ, R37 ;  /* 0x000000ffffa18224 */ /* 0x000fe200078e0025 */
[----:B------:R-:W-:Y:S01]  /*1b610*/  PRMT R238, RZ, 0x7610, R238 ;  /* 0x00007610ffee7816 */ /* 0x000fe200000000ee */
[----:B------:R-:W4:Y:S04]  /*1b620*/  LDL R37, [R1+0x11e4] ;  /* 0x0011e40001257983 */ /* 0x000f280000100800 */
[----:B------:R0:W4:Y:S01]  /*1b630*/  @!P0 LDG.E.U16 R239, desc[UR60][R160.64] ;  /* 0x0000003ca0ef8981 */ /* 0x000122000c1e1500 */
[----:B------:R-:W-:Y:S01]  /*1b640*/  PRMT R237, RZ, 0x7610, R237 ;  /* 0x00007610ffed7816 */ /* 0x000fe200000000ed */
[----:B0-----:R-:W-:-:S02]  /*1b650*/  @!P0 IMAD.MOV.U32 R161, RZ, RZ, R36 ;  /* 0x000000ffffa18224 */ /* 0x001fc400078e0024 */
[----:B------:R-:W-:Y:S02]  /*1b660*/  @!P0 IMAD.MOV.U32 R160, RZ, RZ, R24 ;  /* 0x000000ffffa08224 */ /* 0x000fe400078e0018 */
[----:B------:R-:W4:Y:S04]  /*1b670*/  LDL R24, [R1+0x1204] ;  /* 0x0012040001187983 */ /* 0x000f280000100800 */
[----:B------:R3:W4:Y:S02]  /*1b680*/  @!P0 LDG.E.U16 R238, desc[UR60][R160.64] ;  /* 0x0000003ca0ee8981 */ /* 0x000724000c1e1500 */
[----:B---3--:R-:W-:Y:S02]  /*1b690*/  @!P0 IMAD.MOV.U32 R160, RZ, RZ, R27 ;  /* 0x000000ffffa08224 */ /* 0x008fe400078e001b */
[----:B------:R-:W3:Y:S01]  /*1b6a0*/  LDL R27, [R1+0x11e8] ;  /* 0x0011e800011b7983 */ /* 0x000ee20000100800 */
[----:B------:R-:W-:-:S05]  /*1b6b0*/  @!P0 IMAD.MOV.U32 R161, RZ, RZ, R34 ;  /* 0x000000ffffa18224 */ /* 0x000fca00078e0022 */
[----:B------:R2:W3:Y:S02]  /*1b6c0*/  @!P0 LDG.E.U16 R237, desc[UR60][R160.64] ;  /* 0x0000003ca0ed8981 */ /* 0x0004e4000c1e1500 */
[----:B--2---:R-:W-:Y:S02]  /*1b6d0*/  @!P0 IMAD.MOV.U32 R160, RZ, RZ, R31 ;  /* 0x000000ffffa08224 */ /* 0x004fe400078e001f */
[----:B------:R-:W2:Y:S01]  /*1b6e0*/  LDL R31, [R1+0x11c8] ;  /* 0x0011c800011f7983 */ /* 0x000ea20000100800 */
[----:B------:R-:W-:Y:S01]  /*1b6f0*/  PRMT R236, RZ, 0x7610, R236 ;  /* 0x00007610ffec7816 */ /* 0x000fe200000000ec */
[----:B------:R-:W-:Y:S02]  /*1b700*/  @!P0 IMAD.MOV.U32 R161, RZ, RZ, R32 ;  /* 0x000000ffffa18224 */ /* 0x000fe400078e0020 */
[----:B------:R-:W2:Y:S04]  /*1b710*/  LDL.LU R34, [R1+0x11a8] ;  /* 0x0011a80001227983 */ /* 0x000ea80000300800 */
[----:B------:R-:W2:Y:S04]  /*1b720*/  LDL R32, [R1+0x11c4] ;  /* 0x0011c40001207983 */ /* 0x000ea80000100800 */
[----:B------:R0:W2:Y:S04]  /*1b730*/  @!P0 LDG.E.U16 R236, desc[UR60][R160.64] ;  /* 0x0000003ca0ec8981 */ /* 0x0000a8000c1e1500 */
[----:B------:R-:W2:Y:S01]  /*1b740*/  LDL.LU R47, [R1+0x1184] ;  /* 0x00118400012f7983 */ /* 0x000ea20000300800 */
[----:B------:R-:W-:Y:S01]  /*1b750*/  PRMT R235, RZ, 0x7610, R235 ;  /* 0x00007610ffeb7816 */ /* 0x000fe200000000eb */
[----:B0-----:R-:W-:-:S02]  /*1b760*/  @!P0 IMAD.MOV.U32 R160, RZ, RZ, R25 ;  /* 0x000000ffffa08224 */ /* 0x001fc400078e0019 */
[----:B------:R-:W2:Y:S01]  /*1b770*/  LDL.LU R25, [R1+0x1188] ;  /* 0x0011880001197983 */ /* 0x000ea20000300800 */
[----:B------:R-:W-:-:S03]  /*1b780*/  @!P0 IMAD.MOV.U32 R161, RZ, RZ, R29 ;  /* 0x000000ffffa18224 */ /* 0x000fc600078e001d */
[----:B------:R-:W2:Y:S04]  /*1b790*/  LDL R38, [R1+0x11a4] ;  /* 0x0011a40001267983 */ /* 0x000ea80000100800 */
[----:B------:R4:W2:Y:S04]  /*1b7a0*/  @!P0 LDG.E.U16 R235, desc[UR60][R160.64] ;  /* 0x0000003ca0eb8981 */ /* 0x0008a8000c1e1500 */
[----:B------:R-:W2:Y:S01]  /*1b7b0*/  LDL R36, [R1+0x1128] ;  /* 0x0011280001247983 */ /* 0x000ea20000100800 */
[----:B----4-:R-:W-:-:S03]  /*1b7c0*/  @!P0 IMAD.MOV.U32 R160, RZ, RZ, R2 ;  /* 0x000000ffffa08224 */ /* 0x010fc600078e0002 */
[----:B------:R-:W4:Y:S04]  /*1b7d0*/  LDL R2, [R1+0x1144] ;  /* 0x0011440001027983 */ /* 0x000f280000100800 */
[----:B------:R-:W4:Y:S04]  /*1b7e0*/  LDL.LU R41, [R1+0x1164] ;  /* 0x0011640001297983 */ /* 0x000f280000300800 */
[----:B------:R-:W4:Y:S01]  /*1b7f0*/  LDL.LU R29, [R1+0x1168] ;  /* 0x00116800011d7983 */ /* 0x000f220000300800 */
[----:B------:R-:W-:Y:S02]  /*1b800*/  PRMT R234, RZ, 0x7610, R234 ;  /* 0x00007610ffea7816 */ /* 0x000fe400000000ea */
[----:B------:R-:W-:Y:S01]  /*1b810*/  PRMT R233, RZ, 0x7610, R233 ;  /* 0x00007610ffe97816 */ /* 0x000fe200000000e9 */
[----:B------:R-:W-:-:S02]  /*1b820*/  @!P0 IMAD.MOV.U32 R161, RZ, RZ, R24 ;  /* 0x000000ffffa18224 */ /* 0x000fc400078e0018 */
[----:B------:R-:W4:Y:S04]  /*1b830*/  LDL.LU R24, [R1+0x1148] ;  /* 0x0011480001187983 */ /* 0x000f280000300800 */
[----:B------:R3:W4:Y:S01]  /*1b840*/  @!P0 LDG.E.U16 R234, desc[UR60][R160.64] ;  /* 0x0000003ca0ea8981 */ /* 0x000722000c1e1500 */
[----:B------:R-:W-:Y:S02]  /*1b850*/  PRMT R232, RZ, 0x7610, R232 ;  /* 0x00007610ffe87816 */ /* 0x000fe400000000e8 */
[----:B------:R-:W-:Y:S01]  /*1b860*/  PRMT R231, RZ, 0x7610, R231 ;  /* 0x00007610ffe77816 */ /* 0x000fe200000000e7 */
[----:B------:R-:W4:Y:S01]  /*1b870*/  LDL R39, [R1+0x1c40] ;  /* 0x001c400001277983 */ /* 0x000f220000100800 */
[----:B---3--:R-:W-:Y:S02]  /*1b880*/  @!P0 IMAD.MOV.U32 R160, RZ, RZ, R27 ;  /* 0x000000ffffa08224 */ /* 0x008fe400078e001b */
[----:B------:R-:W-:Y:S01]  /*1b890*/  @!P0 IMAD.MOV.U32 R161, RZ, RZ, R37 ;  /* 0x000000ffffa18224 */ /* 0x000fe200078e0025 */
[----:B------:R-:W3:Y:S04]  /*1b8a0*/  LDL R27, [R1+0x1108] ;  /* 0x00110800011b7983 */ /* 0x000ee80000100800 */
[----:B------:R-:W3:Y:S04]  /*1b8b0*/  LDL R37, [R1+0x1124] ;  /* 0x0011240001257983 */ /* 0x000ee80000100800 */
[----:B------:R2:W3:Y:S02]  /*1b8c0*/  @!P0 LDG.E.U16 R233, desc[UR60][R160.64] ;  /* 0x0000003ca0e98981 */ /* 0x0004e4000c1e1500 */
[----:B--2---:R-:W-:-:S02]  /*1b8d0*/  @!P0 IMAD.MOV.U32 R160, RZ, RZ, R31 ;  /* 0x000000ffffa08224 */ /* 0x004fc400078e001f */
[----:B------:R-:W2:Y:S01]  /*1b8e0*/  LDL R31, [R1+0x1104] ;  /* 0x00110400011f7983 */ /* 0x000ea20000100800 */
[----:B------:R-:W-:-:S03]  /*1b8f0*/  @!P0 IMAD.MOV.U32 R161, RZ, RZ, R32 ;  /* 0x000000ffffa18224 */ /* 0x000fc600078e0020 */
[----:B------:R-:W2:Y:S04]  /*1b900*/  LDL R32, [R1+0x10e8] ;  /* 0x0010e80001207983 */ /* 0x000ea80000100800 */
[----:B------:R0:W2:Y:S01]  /*1b910*/  @!P0 LDG.E.U16 R232, desc[UR60][R160.64] ;  /* 0x0000003ca0e88981 */ /* 0x0000a2000c1e1500 */
[----:B------:R-:W-:Y:S01]  /*1b920*/  PRMT R230, RZ, 0x7610, R230 ;  /* 0x00007610ffe67816 */ /* 0x000fe200000000e6 */
[----:B0-----:R-:W-:Y:S02]  /*1b930*/  @!P0 IMAD.MOV.U32 R160, RZ, RZ, R34 ;  /* 0x000000ffffa08224 */ /* 0x001fe400078e0022 */
[----:B------:R-:W-:Y:S01]  /*1b940*/  @!P0 IMAD.MOV.U32 R161, RZ, RZ, R38 ;  /* 0x000000ffffa18224 */ /* 0x000fe200078e0026 */
[----:B------:R-:W-:Y:S01]  /*1b950*/  PRMT R229, RZ, 0x7610, R229 ;  /* 0x00007610ffe57816 */ /* 0x000fe200000000e5 */
[----:B------:R-:W2:Y:S04]  /*1b960*/  LDL R38, [R1+0x141c] ;  /* 0x00141c0001267983 */ /* 0x000ea80000100800 */
[----:B------:R0:W2:Y:S02]  /*1b970*/  @!P0 LDG.E.U16 R231, desc[UR60][R160.64] ;  /* 0x0000003ca0e78981 */ /* 0x0000a4000c1e1500 */
[----:B0-----:R-:W-:-:S02]  /*1b980*/  @!P0 IMAD.MOV.U32 R160, RZ, RZ, R25 ;  /* 0x000000ffffa08224 */ /* 0x001fc400078e0019 */
[----:B------:R-:W-:-:S05]  /*1b990*/  @!P0 IMAD.MOV.U32 R161, RZ, RZ, R47 ;  /* 0x000000ffffa18224 */ /* 0x000fca00078e002f */
[----:B------:R4:W2:Y:S02]  /*1b9a0*/  @!P0 LDG.E.U16 R230, desc[UR60][R160.64] ;  /* 0x0000003ca0e68981 */ /* 0x0008a4000c1e1500 */
[----:B----4-:R-:W-:Y:S02]  /*1b9b0*/  @!P0 IMAD.MOV.U32 R161, RZ, RZ, R41 ;  /* 0x000000ffffa18224 */ /* 0x010fe400078e0029 */
[----:B------:R-:W-:-:S05]  /*1b9c0*/  @!P0 IMAD.MOV.U32 R160, RZ, RZ, R29 ;  /* 0x000000ffffa08224 */ /* 0x000fca00078e001d */
[----:B------:R0:W4:Y:S02]  /*1b9d0*/  @!P0 LDG.E.U16 R229, desc[UR60][R160.64] ;  /* 0x0000003ca0e58981 */ /* 0x000124000c1e1500 */
[----:B0-----:R-:W-:Y:S02]  /*1b9e0*/  @!P0 IMAD.MOV.U32 R161, RZ, RZ, R2 ;  /* 0x000000ffffa18224 */ /* 0x001fe400078e0002 */
[----:B------:R-:W4:Y:S01]  /*1b9f0*/  LDL R2, [R1+0x1c68] ;  /* 0x001c680001027983 */ /* 0x000f220000100800 */
[----:B------:R-:W-:Y:S01]  /*1ba00*/  PRMT R228, RZ, 0x7610, R228 ;  /* 0x00007610ffe47816 */ /* 0x000fe200000000e4 */
[----:B------:R-:W-:Y:S01]  /*1ba10*/  @!P0 IMAD.MOV.U32 R160, RZ, RZ, R24 ;  /* 0x000000ffffa08224 */ /* 0x000fe200078e0018 */
[----:B------:R-:W-:-:S04]  /*1ba20*/  PRMT R227, RZ, 0x7610, R227 ;  /* 0x00007610ffe37816 */ /* 0x000fc800000000e3 */
[----:B------:R0:W4:Y:S02]  /*1ba30*/  @!P0 LDG.E.U16 R228, desc[UR60][R160.64] ;  /* 0x0000003ca0e48981 */ /* 0x000124000c1e1500 */
[----:B0-----:R-:W-:Y:S02]  /*1ba40*/  @!P0 IMAD.MOV.U32 R160, RZ, RZ, R36 ;  /* 0x000000ffffa08224 */ /* 0x001fe400078e0024 */
[----:B---3--:R-:W-:Y:S01]  /*1ba50*/  @!P0 IMAD.MOV.U32 R161, RZ, RZ, R37 ;  /* 0x000000ffffa18224 */ /* 0x008fe200078e0025 */
[----:B------:R-:W3:Y:S04]  /*1ba60*/  LDL R36, [R1+0x1c58] ;  /* 0x001c580001247983 */ /* 0x000ee80000100800 */
[----:B------:R-:W3:Y:S04]  /*1ba70*/  LDL R37, [R1+0x1c30] ;  /* 0x001c300001257983 */ /* 0x000ee80000100800 */
[----:B------:R0:W3:Y:S02]  /*1ba80*/  @!P0 LDG.E.U16 R227, desc[UR60][R160.64] ;  /* 0x0000003ca0e38981 */ /* 0x0000e4000c1e1500 */
[----:B0-----:R-:W-:-:S02]  /*1ba90*/  @!P0 IMAD.MOV.U32 R160, RZ, RZ, R27 ;  /* 0x000000ffffa08224 */ /* 0x001fc400078e001b */
[----:B------:R-:W3:Y:S01]  /*1baa0*/  LDL R27, [R1+0x1440] ;  /* 0x00144000011b7983 */ /* 0x000ee20000100800 */
[----:B--2---:R-:W-:-:S03]  /*1bab0*/  @!P0 IMAD.MOV.U32 R161, RZ, RZ, R31 ;  /* 0x000000ffffa18224 */ /* 0x004fc600078e001f */
[----:B------:R-:W2:Y:S01]  /*1bac0*/  LDL R31, [R1+0x143c] ;  /* 0x00143c00011f7983 */ /* 0x000ea20000100800 */
[----:B------:R-:W-:Y:S02]  /*1bad0*/  PRMT R226, RZ, 0x7610, R226 ;  /* 0x00007610ffe27816 */ /* 0x000fe400000000e2 */
[----:B------:R-:W-:-:S04]  /*1bae0*/  PRMT R225, RZ, 0x7610, R225 ;  /* 0x00007610ffe17816 */ /* 0x000fc800000000e1 */
[----:B------:R0:W2:Y:S01]  /*1baf0*/  @!P0 LDG.E.U16 R226, desc[UR60][R160.64] ;  /* 0x0000003ca0e28981 */ /* 0x0000a2000c1e1500 */
[----:B------:R-:W-:Y:S01]  /*1bb00*/  PRMT R224, RZ, 0x7610, R224 ;  /* 0x00007610ffe07816 */ /* 0x000fe200000000e0 */
[----:B0-----:R-:W-:Y:S02]  /*1bb10*/  @!P0 IMAD.MOV.U32 R160, RZ, RZ, R32 ;  /* 0x000000ffffa08224 */ /* 0x001fe400078e0020 */
[----:B------:R-:W-:Y:S01]  /*1bb20*/  @!P0 IMAD.MOV.U32 R161, RZ, RZ, R17 ;  /* 0x000000ffffa18224 */ /* 0x000fe200078e0011 */
[----:B------:R-:W2:Y:S04]  /*1bb30*/  LDL R32, [R1+0x1420] ;  /* 0x0014200001207983 */ /* 0x000ea80000100800 */
[----:B------:R0:W2:Y:S01]  /*1bb40*/  @!P0 LDG.E.U16 R225, desc[UR60][R160.64] ;  /* 0x0000003ca0e18981 */ /* 0x0000a2000c1e1500 */
[----:B------:R-:W-:-:S03]  /*1bb50*/  PRMT R223, RZ, 0x7610, R223 ;  /* 0x00007610ffdf7816 */ /* 0x000fc600000000df */
[----:B------:R-:W-:Y:S01]  /*1bb60*/  STL [R1+0x1cdc], R17 ;  /* 0x001cdc1101007387 */ /* 0x000fe20000100800 */
[----:B0-----:R-:W-:Y:S02]  /*1bb70*/  @!P0 IMAD.MOV.U32 R160, RZ, RZ, R9 ;  /* 0x000000ffffa08224 */ /* 0x001fe400078e0009 */
[----:B------:R-:W-:Y:S01]  /*1bb80*/  @!P0 IMAD.MOV.U32 R161, RZ, RZ, R14 ;  /* 0x000000ffffa18224 */ /* 0x000fe200078e000e */
[----:B------:R0:W-:Y:S04]  /*1bb90*/  STL [R1+0x1ce0], R9 ;  /* 0x001ce00901007387 */ /* 0x0001e80000100800 */
[----:B------:R1:W2:Y:S04]  /*1bba0*/  @!P0 LDG.E.U16 R224, desc[UR60][R160.64] ;  /* 0x0000003ca0e08981 */ /* 0x0002a8000c1e1500 */
[----:B0-----:R-:W2:Y:S01]  /*1bbb0*/  LDL.LU R9, [R1+0x10e0] ;  /* 0x0010e00001097983 */ /* 0x001ea20000300800 */
[----:B-1----:R-:W-:-:S02]  /*1bbc0*/  @!P0 IMAD.MOV.U32 R160, RZ, RZ, R11 ;  /* 0x000000ffffa08224 */ /* 0x002fc400078e000b */
[----:B------:R-:W-:Y:S01]  /*1bbd0*/  @!P0 IMAD.MOV.U32 R161, RZ, RZ, R16 ;  /* 0x000000ffffa18224 */ /* 0x000fe200078e0010 */
[----:B------:R0:W-:Y:S04]  /*1bbe0*/  STL [R1+0x1cd0], R14 ;  /* 0x001cd00e01007387 */ /* 0x0001e80000100800 */
[----:B------:R1:W2:Y:S04]  /*1bbf0*/  @!P0 LDG.E.U16 R223, desc[UR60][R160.64] ;  /* 0x0000003ca0df8981 */ /* 0x0002a8000c1e1500 */
[----:B0-----:R-:W2:Y:S04]  /*1bc00*/  LDL.LU R14, [R1+0x10c0] ;  /* 0x0010c000010e7983 */ /* 0x001ea80000300800 */
[----:B------:R-:W-:Y:S04]  /*1bc10*/  STL [R1+0x1ce4], R11 ;  /* 0x001ce40b01007387 */ /* 0x000fe80000100800 */
[----:B------:R0:W-:Y:S04]  /*1bc20*/  STL [R1+0x1cd8], R16 ;  /* 0x001cd81001007387 */ /* 0x0001e80000100800 */
[----:B0-----:R-:W2:Y:S01]  /*1bc30*/  LDL.LU R16, [R1+0x10f4] ;  /* 0x0010f40001107983 */ /* 0x001ea20000300800 */
[----:B------:R-:W-:Y:S01]  /*1bc40*/  PRMT R222, RZ, 0x7610, R222 ;  /* 0x00007610ffde7816 */ /* 0x000fe200000000de */
[----:B-1----:R-:W-:-:S02]  /*1bc50*/  @!P0 IMAD.MOV.U32 R161, RZ, RZ, R39 ;  /* 0x000000ffffa18224 */ /* 0x002fc400078e0027 */
[----:B------:R-:W2:Y:S01]  /*1bc60*/  LDL R11, [R1+0x13fc] ;  /* 0x0013fc00010b7983 */ /* 0x000ea20000100800 */
[----:B------:R-:W-:Y:S02]  /*1bc70*/  PRMT R221, RZ, 0x7610, R221 ;  /* 0x00007610ffdd7816 */ /* 0x000fe400000000dd */
[----:B------:R-:W-:Y:S01]  /*1bc80*/  PRMT R220, RZ, 0x7610, R220 ;  /* 0x00007610ffdc7816 */ /* 0x000fe200000000dc */
[----:B------:R-:W2:Y:S01]  /*1bc90*/  LDL R17, [R1+0x13a0] ;  /* 0x0013a00001117983 */ /* 0x000ea20000100800 */
[----:B------:R-:W-:Y:S02]  /*1bca0*/  PRMT R219, RZ, 0x7610, R219 ;  /* 0x00007610ffdb7816 */ /* 0x000fe400000000db */
[----:B------:R-:W-:Y:S01]  /*1bcb0*/  PRMT R218, RZ, 0x7610, R218 ;  /* 0x00007610ffda7816 */ /* 0x000fe200000000da */
[----:B------:R-:W2:Y:S01]  /*1bcc0*/  LDL R39, [R1+0x12dc] ;  /* 0x0012dc0001277983 */ /* 0x000ea20000100800 */
[----:B----4-:R-:W-:-:S03]  /*1bcd0*/  @!P0 IMAD.MOV.U32 R160, RZ, RZ, R2 ;  /* 0x000000ffffa08224 */ /* 0x010fc600078e0002 */
[----:B------:R-:W4:Y:S04]  /*1bce0*/  LDL R2, [R1+0x1400] ;  /* 0x0014000001027983 */ /* 0x000f280000100800 */
[----:B------:R3:W4:Y:S02]  /*1bcf0*/  @!P0 LDG.E.U16 R222, desc[UR60][R160.64] ;  /* 0x0000003ca0de8981 */ /* 0x000724000c1e1500 */
[----:B---3--:R-:W-:Y:S02]  /*1bd00*/  @!P0 IMAD.MOV.U32 R160, RZ, RZ, R36 ;  /* 0x000000ffffa08224 */ /* 0x008fe400078e0024 */
[----:B------:R-:W3:Y:S01]  /*1bd10*/  LDL R36, [R1+0x13e0] ;  /* 0x0013e00001247983 */ /* 0x000ee20000100800 */
[----:B------:R-:W-:-:S03]  /*1bd20*/  @!P0 IMAD.MOV.U32 R161, RZ, RZ, R37 ;  /* 0x000000ffffa18224 */ /* 0x000fc600078e0025 */
[----:B------:R-:W3:Y:S04]  /*1bd30*/  LDL R37, [R1+0x13dc] ;  /* 0x0013dc0001257983 */ /* 0x000ee80000100800 */
[----:B------:R0:W3:Y:S02]  /*1bd40*/  @!P0 LDG.E.U16 R221, desc[UR60][R160.64] ;  /* 0x0000003ca0dd8981 */ /* 0x0000e4000c1e1500 */
[----:B0-----:R-:W-:Y:S02]  /*1bd50*/  @!P0 IMAD.MOV.U32 R160, RZ, RZ, R27 ;  /* 0x000000ffffa08224 */ /* 0x001fe400078e001b */
[----:B------:R-:W3:Y:S01]  /*1bd60*/  LDL R27, [R1+0x13c0] ;  /* 0x0013c000011b7983 */ /* 0x000ee20000100800 */
[----:B--2---:R-:W-:-:S03]  /*1bd70*/  @!P0 IMAD.MOV.U32 R161, RZ, RZ, R31 ;  /* 0x000000ffffa18224 */ /* 0x004fc600078e001f */
[----:B------:R-:W2:Y:S04]  /*1bd80*/  LDL R31, [R1+0x13bc] ;  /* 0x0013bc00011f7983 */ /* 0x000ea80000100800 */
[----:B------:R0:W2:Y:S02]  /*1bd90*/  @!P0 LDG.E.U16 R220, desc[UR60][R160.64] ;  /* 0x0000003ca0dc8981 */ /* 0x0000a4000c1e1500 */
[----:B0-----:R-:W-:Y:S01]  /*1bda0*/  @!P0 IMAD.MOV.U32 R161, RZ, RZ, R38 ;  /* 0x000000ffffa18224 */ /* 0x001fe200078e0026 */
[----:B------:R-:W-:Y:S01]  /*1bdb0*/  PRMT R217, RZ, 0x7610, R217 ;  /* 0x00007610ffd97816 */ /* 0x000fe200000000d9 */
[----:B------:R-:W2:Y:S01]  /*1bdc0*/  LDL R38, [R1+0x12e0] ;  /* 0x0012e00001267983 */ /* 0x000ea20000100800 */
[----:B------:R-:W-:-:S03]  /*1bdd0*/  @!P0 IMAD.MOV.U32 R160, RZ, RZ, R32 ;  /* 0x000000ffffa08224 */ /* 0x000fc600078e0020 */
[----:B------:R-:W2:Y:S04]  /*1bde0*/  LDL R32, [R1+0x139c] ;  /* 0x00139c0001207983 */ /* 0x000ea80000100800 */
[----:B------:R4:W2:Y:S02]  /*1bdf0*/  @!P0 LDG.E.U16 R219, desc[UR60][R160.64] ;  /* 0x0000003ca0db8981 */ /* 0x0008a4000c1e1500 */
[----:B----4-:R-:W-:Y:S02]  /*1be00*/  @!P0 IMAD.MOV.U32 R160, RZ, RZ, R2 ;  /* 0x000000ffffa08224 */ /* 0x010fe400078e0002 */
[----:B------:R-:W4:Y:S01]  /*1be10*/  LDL R2, [R1+0x1380] ;  /* 0x0013800001027983 */ /* 0x000f220000100800 */
[----:B------:R-:W-:-:S03]  /*1be20*/  @!P0 IMAD.MOV.U32 R161, RZ, RZ, R11 ;  /* 0x000000ffffa18224 */ /* 0x000fc600078e000b */
        /* <DEDUP_REMOVED lines=10> */
[----:B------:R-:W2:Y:S01]  /*1bed0*/  LDL R31, [R1+0x133c] ;  /* 0x00133c00011f7983 */ /* 0x000ea20000100800 */
[----:B------:R-:W-:-:S06]  /*1bee0*/  PRMT R216, RZ, 0x7610, R216 ;  /* 0x00007610ffd87816 */ /* 0x000fcc00000000d8 */
        /* <DEDUP_REMOVED lines=11> */
[----:B------:R-:W4:Y:S01]  /*1bfa0*/  LDL R11, [R1+0x12fc] ;  /* 0x0012fc00010b7983 */ /* 0x000f220000100800 */
[----:B------:R-:W-:-:S03]  /*1bfb0*/  PRMT R213, RZ, 0x7610, R213 ;  /* 0x00007610ffd57816 */ /* 0x000fc600000000d5 */
[----:B------:R3:W4:Y:S02]  /*1bfc0*/  @!P0 LDG.E.U16 R214, desc[UR60][R160.64] ;  /* 0x0000003ca0d68981 */ /* 0x000724000c1e1500 */
[----:B---3--:R-:W-:Y:S01]  /*1bfd0*/  @!P0 IMAD.MOV.U32 R160, RZ, RZ, R36 ;  /* 0x000000ffffa08224 */ /* 0x008fe200078e0024 */
[----:B------:R-:W-:Y:S01]  /*1bfe0*/  PRMT R212, RZ, 0x7610, R212 ;  /* 0x00007610ffd47816 */ /* 0x000fe200000000d4 */
[----:B------:R-:W3:Y:S01]  /*1bff0*/  LDL R36, [R1+0x129c] ;  /* 0x00129c0001247983 */ /* 0x000ee20000100800 */
[----:B------:R-:W-:Y:S01]  /*1c000*/  @!P0 IMAD.MOV.U32 R161, RZ, RZ, R37 ;  /* 0x000000ffffa18224 */ /* 0x000fe200078e0025 */
[----:B------:R-:W-:Y:S02]  /*1c010*/  PRMT R211, RZ, 0x7610, R211 ;  /* 0x00007610ffd37816 */ /* 0x000fe400000000d3 */
[----:B------:R-:W3:Y:S04]  /*1c020*/  LDL R37, [R1+0x127c] ;  /* 0x00127c0001257983 */ /* 0x000ee80000100800 */
[----:B------:R0:W3:Y:S02]  /*1c030*/  @!P0 LDG.E.U16 R213, desc[UR60][R160.64] ;  /* 0x0000003ca0d58981 */ /* 0x0000e4000c1e1500 */
[----:B0-----:R-:W-:-:S02]  /*1c040*/  @!P0 IMAD.MOV.U32 R160, RZ, RZ, R27 ;  /* 0x000000ffffa08224 */ /* 0x001fc400078e001b */
[----:B------:R-:W3:Y:S01]  /*1c050*/  LDL R27, [R1+0x12c0] ;  /* 0x0012c000011b7983 */ /* 0x000ee20000100800 */
[----:B--2---:R-:W-:-:S03]  /*1c060*/  @!P0 IMAD.MOV.U32 R161, RZ, RZ, R31 ;  /* 0x000000ffffa18224 */ /* 0x004fc600078e001f */
        /* <DEDUP_REMOVED lines=13> */
[----:B------:R0:W4:Y:S02]  /*1c140*/  @!P0 LDG.E.U16 R210, desc[UR60][R160.64] ;  /* 0x0000003ca0d28981 */ /* 0x000124000c1e1500 */
[----:B0-----:R-:W-:-:S02]  /*1c150*/  @!P0 IMAD.MOV.U32 R160, RZ, RZ, R38 ;  /* 0x000000ffffa08224 */ /* 0x001fc400078e0026 */
[----:B------:R-:W-:-:S05]  /*1c160*/  @!P0 IMAD.MOV.U32 R161, RZ, RZ, R39 ;  /* 0x000000ffffa18224 */ /* 0x000fca00078e0027 */
[----:B------:R3:W4:Y:S02]  /*1c170*/  @!P0 LDG.E.U16 R209, desc[UR60][R160.64] ;  /* 0x0000003ca0d18981 */ /* 0x000724000c1e1500 */
[----:B---3--:R-:W-:Y:S02]  /*1c180*/  @!P0 IMAD.MOV.U32 R160, RZ, RZ, R27 ;  /* 0x000000ffffa08224 */ /* 0x008fe400078e001b */
        /* <DEDUP_REMOVED lines=10> */
[----:B------:R0:W2:Y:S04]  /*1c230*/  @!P0 LDG.E.U16 R207, desc[UR60][R160.64] ;  /* 0x0000003ca0cf8981 */ /* 0x0000a8000c1e1500 */
[----:B------:R-:W2:Y:S01]  /*1c240*/  LDL R36, [R1+0x121c] ;  /* 0x00121c0001247983 */ /* 0x000ea20000100800 */
[----:B0-----:R-:W-:-:S02]  /*1c250*/  @!P0 IMAD.MOV.U32 R160, RZ, RZ, R32 ;  /* 0x000000ffffa08224 */ /* 0x001fc400078e0020 */
[----:B------:R-:W-:-:S05]  /*1c260*/  @!P0 IMAD.MOV.U32 R161, RZ, RZ, R37 ;  /* 0x000000ffffa18224 */ /* 0x000fca00078e0025 */
[----:B------:R4:W2:Y:S02]  /*1c270*/  @!P0 LDG.E.U16 R206, desc[UR60][R160.64] ;  /* 0x0000003ca0ce8981 */ /* 0x0008a4000c1e1500 */
[----:B----4-:R-:W-:Y:S02]  /*1c280*/  @!P0 IMAD.MOV.U32 R160, RZ, RZ, R2 ;  /* 0x000000ffffa08224 */ /* 0x010fe400078e0002 */
[----:B------:R-:W4:Y:S01]  /*1c290*/  LDL R2, [R1+0x1200] ;  /* 0x0012000001027983 */ /* 0x000f220000100800 */
[----:B------:R-:W-:Y:S01]  /*1c2a0*/  PRMT R205, RZ, 0x7610, R205 ;  /* 0x00007610ffcd7816 */ /* 0x000fe200000000cd */
[----:B------:R-:W-:Y:S02]  /*1c2b0*/  @!P0 IMAD.MOV.U32 R161, RZ, RZ, R11 ;  /* 0x000000ffffa18224 */ /* 0x000fe400078e000b */
[----:B------:R-:W4:Y:S04]  /*1c2c0*/  LDL R11, [R1+0x11fc] ;  /* 0x0011fc00010b7983 */ /* 0x000f280000100800 */
[----:B------:R-:W4:Y:S04]  /*1c2d0*/  LDL.LU R44, [R1+0x11e0] ;  /* 0x0011e000012c7983 */ /* 0x000f280000300800 */
[----:B------:R3:W4:Y:S04]  /*1c2e0*/  @!P0 LDG.E.U16 R205, desc[UR60][R160.64] ;  /* 0x0000003ca0cd8981 */ /* 0x000728000c1e1500 */
[----:B------:R-:W4:Y:S01]  /*1c2f0*/  LDL.LU R32, [R1+0x11c0] ;  /* 0x0011c00001207983 */ /* 0x000f220000300800 */
[----:B---3--:R-:W-:-:S02]  /*1c300*/  @!P0 IMAD.MOV.U32 R160, RZ, RZ, R27 ;  /* 0x000000ffffa08224 */ /* 0x008fc400078e001b */
[----:B--2---:R-:W-:Y:S02]  /*1c310*/  @!P0 IMAD.MOV.U32 R161, RZ, RZ, R31 ;  /* 0x000000ffffa18224 */ /* 0x004fe400078e001f */
[----:B------:R-:W2:Y:S04]  /*1c320*/  LDL.LU R31, [R1+0x11a0] ;  /* 0x0011a000011f7983 */ /* 0x000ea80000300800 */
[----:B------:R-:W3:Y:S04]  /*1c330*/  LDL.LU R27, [R1+0x117c] ;  /* 0x00117c00011b7983 */ /* 0x000ee80000300800 */
[----:B------:R-:W2:Y:S04]  /*1c340*/  LDL R142, [R1+0x11dc] ;  /* 0x0011dc00018e7983 */ /* 0x000ea80000100800 */
[----:B------:R-:W3:Y:S04]  /*1c350*/  LDL R141, [R1+0x11bc] ;  /* 0x0011bc00018d7983 */ /* 0x000ee80000100800 */
[----:B------:R-:W3:Y:S04]  /*1c360*/  LDL R140, [R1+0x119c] ;  /* 0x00119c00018c7983 */ /* 0x000ee80000100800 */
[----:B------:R-:W3:Y:S04]  /*1c370*/  LDL.LU R46, [R1+0x1160] ;  /* 0x00116000012e7983 */ /* 0x000ee80000300800 */
[----:B------:R-:W3:Y:S04]  /*1c380*/  LDL.LU R37, [R1+0x115c] ;  /* 0x00115c0001257983 */ /* 0x000ee80000300800 */
[----:B------:R-:W3:Y:S01]  /*1c390*/  LDL R139, [R1+0x1180] ;  /* 0x00118000018b7983 */ /* 0x000ee20000100800 */
[----:B------:R-:W-:-:S03]  /*1c3a0*/  PRMT R204, RZ, 0x7610, R204 ;  /* 0x00007610ffcc7816 */ /* 0x000fc600000000cc */
[----:B------:R-:W3:Y:S04]  /*1c3b0*/  LDL R39, [R1+0x113c] ;  /* 0x00113c0001277983 */ /* 0x000ee80000100800 */
[----:B------:R-:W3:Y:S01]  /*1c3c0*/  LDL R38, [R1+0x1140] ;  /* 0x0011400001267983 */ /* 0x000ee20000100800 */
[----:B------:R-:W-:-:S03]  /*1c3d0*/  PRMT R203, RZ, 0x7610, R203 ;  /* 0x00007610ffcb7816 */ /* 0x000fc600000000cb */
[----:B------:R0:W3:Y:S01]  /*1c3e0*/  @!P0 LDG.E.U16 R204, desc[UR60][R160.64] ;  /* 0x0000003ca0cc8981 */ /* 0x0000e2000c1e1500 */
[----:B------:R-:W-:Y:S02]  /*1c3f0*/  PRMT R202, RZ, 0x7610, R202 ;  /* 0x00007610ffca7816 */ /* 0x000fe400000000ca */
[----:B------:R-:W-:Y:S01]  /*1c400*/  PRMT R201, RZ, 0x7610, R201 ;  /* 0x00007610ffc97816 */ /* 0x000fe200000000c9 */
[----:B------:R-:W3:Y:S01]  /*1c410*/  LDL R145, [R1+0x109c] ;  /* 0x00109c0001917983 */ /* 0x000ee20000100800 */
[----:B------:R-:W-:Y:S02]  /*1c420*/  PRMT R200, RZ, 0x7610, R200 ;  /* 0x00007610ffc87816 */ /* 0x000fe400000000c8 */
[----:B------:R-:W-:Y:S01]  /*1c430*/  PRMT R199, RZ, 0x7610, R199 ;  /* 0x00007610ffc77816 */ /* 0x000fe200000000c7 */
[----:B------:R-:W3:Y:S01]  /*1c440*/  LDL R144, [R1+0x1c3c] ;  /* 0x001c3c0001907983 */ /* 0x000ee20000100800 */
[----:B0-----:R-:W-:Y:S02]  /*1c450*/  @!P0 IMAD.MOV.U32 R160, RZ, RZ, R17 ;  /* 0x000000ffffa08224 */ /* 0x001fe400078e0011 */
[----:B------:R-:W-:Y:S01]  /*1c460*/  @!P0 IMAD.MOV.U32 R161, RZ, RZ, R36 ;  /* 0x000000ffffa18224 */ /* 0x000fe200078e0024 */
[----:B------:R-:W3:Y:S04]  /*1c470*/  LDL R17, [R1+0x1120] ;  /* 0x0011200001117983 */ /* 0x000ee80000100800 */
[----:B------:R-:W3:Y:S04]  /*1c480*/  LDL R36, [R1+0x111c] ;  /* 0x00111c0001247983 */ /* 0x000ee80000100800 */
[----:B------:R4:W3:Y:S01]  /*1c490*/  @!P0 LDG.E.U16 R203, desc[UR60][R160.64] ;  /* 0x0000003ca0cb8981 */ /* 0x0008e2000c1e1500 */
[----:B------:R-:W-:-:S02]  /*1c4a0*/  PRMT R198, RZ, 0x7610, R198 ;  /* 0x00007610ffc67816 */ /* 0x000fc400000000c6 */
[----:B------:R-:W-:Y:S01]  /*1c4b0*/  PRMT R197, RZ, 0x7610, R197 ;  /* 0x00007610ffc57816 */ /* 0x000fe200000000c5 */
[----:B------:R-:W3:Y:S01]  /*1c4c0*/  LDL R143, [R1+0x1448] ;  /* 0x00144800018f7983 */ /* 0x000ee20000100800 */
[----:B----4-:R-:W-:-:S03]  /*1c4d0*/  @!P0 IMAD.MOV.U32 R160, RZ, RZ, R2 ;  /* 0x000000ffffa08224 */ /* 0x010fc600078e0002 */
[----:B------:R-:W4:Y:S01]  /*1c4e0*/  LDL R2, [R1+0x1100] ;  /* 0x0011000001027983 */ /* 0x000f220000100800 */
[----:B------:R-:W-:Y:S01]  /*1c4f0*/  @!P0 IMAD.MOV.U32 R161, RZ, RZ, R11 ;  /* 0x000000ffffa18224 */ /* 0x000fe200078e000b */
[----:B------:R-:W-:Y:S02]  /*1c500*/  PRMT R196, RZ, 0x7610, R196 ;  /* 0x00007610ffc47816 */ /* 0x000fe400000000c4 */
[----:B------:R-:W4:Y:S04]  /*1c510*/  LDL R11, [R1+0x10fc] ;  /* 0x0010fc00010b7983 */ /* 0x000f280000100800 */
[----:B------:R0:W4:Y:S02]  /*1c520*/  @!P0 LDG.E.U16 R202, desc[UR60][R160.64] ;  /* 0x0000003ca0ca8981 */ /* 0x000124000c1e1500 */
[----:B0-----:R-:W-:Y:S01]  /*1c530*/  @!P0 IMAD.MOV.U32 R160, RZ, RZ, R44 ;  /* 0x000000ffffa08224 */ /* 0x001fe200078e002c */
[----:B------:R-:W-:Y:S01]  /*1c540*/  PRMT R195, RZ, 0x7610, R195 ;  /* 0x00007610ffc37816 */ /* 0x000fe200000000c3 */
[----:B--2---:R-:W-:-:S02]  /*1c550*/  @!P0 IMAD.MOV.U32 R161, RZ, RZ, R142 ;  /* 0x000000ffffa18224 */ /* 0x004fc400078e008e */
[----:B------:R-:W2:Y:S04]  /*1c560*/  LDL R142, [R1+0x1c54] ;  /* 0x001c5400018e7983 */ /* 0x000ea80000100800 */
[----:B------:R0:W2:Y:S02]  /*1c570*/  @!P0 LDG.E.U16 R201, desc[UR60][R160.64] ;  /* 0x0000003ca0c98981 */ /* 0x0000a4000c1e1500 */
[----:B0-----:R-:W-:Y:S02]  /*1c580*/  @!P0 IMAD.MOV.U32 R160, RZ, RZ, R32 ;  /* 0x000000ffffa08224 */ /* 0x001fe400078e0020 */
[----:B---3--:R-:W-:Y:S02]  /*1c590*/  @!P0 IMAD.MOV.U32 R161, RZ, RZ, R141 ;  /* 0x000000ffffa18224 */ /* 0x008fe400078e008d */
[----:B------:R-:W3:Y:S04]  /*1c5a0*/  LDL R141, [R1+0x1434] ;  /* 0x00143400018d7983 */ /* 0x000ee80000100800 */
[----:B------:R0:W3:Y:S02]  /*1c5b0*/  @!P0 LDG.E.U16 R200, desc[UR60][R160.64] ;  /* 0x0000003ca0c88981 */ /* 0x0000e4000c1e1500 */
[----:B0-----:R-:W-:-:S02]  /*1c5c0*/  @!P0 IMAD.MOV.U32 R160, RZ, RZ, R31 ;  /* 0x000000ffffa08224 */ /* 0x001fc400078e001f */
[----:B------:R-:W-:Y:S02]  /*1c5d0*/  @!P0 IMAD.MOV.U32 R161, RZ, RZ, R140 ;  /* 0x000000ffffa18224 */ /* 0x000fe400078e008c */
[----:B------:R-:W3:Y:S04]  /*1c5e0*/  LDL R140, [R1+0x1438] ;  /* 0x00143800018c7983 */ /* 0x000ee80000100800 */
[----:B------:R0:W3:Y:S02]  /*1c5f0*/  @!P0 LDG.E.U16 R199, desc[UR60][R160.64] ;  /* 0x0000003ca0c78981 */ /* 0x0000e4000c1e1500 */
[----:B0-----:R-:W-:Y:S02]  /*1c600*/  @!P0 IMAD.MOV.U32 R160, RZ, RZ, R139 ;  /* 0x000000ffffa08224 */ /* 0x001fe400078e008b */
[----:B------:R-:W-:Y:S01]  /*1c610*/  @!P0 IMAD.MOV.U32 R161, RZ, RZ, R27 ;  /* 0x000000ffffa18224 */ /* 0x000fe200078e001b */
[----:B------:R-:W3:Y:S04]  /*1c620*/  LDL R139, [R1+0x1414] ;  /* 0x00141400018b7983 */ /* 0x000ee80000100800 */
[----:B------:R0:W3:Y:S02]  /*1c630*/  @!P0 LDG.E.U16 R198, desc[UR60][R160.64] ;  /* 0x0000003ca0c68981 */ /* 0x0000e4000c1e1500 */
[----:B0-----:R-:W-:-:S02]  /*1c640*/  @!P0 IMAD.MOV.U32 R160, RZ, RZ, R46 ;  /* 0x000000ffffa08224 */ /* 0x001fc400078e002e */
[----:B------:R-:W-:-:S05]  /*1c650*/  @!P0 IMAD.MOV.U32 R161, RZ, RZ, R37 ;  /* 0x000000ffffa18224 */ /* 0x000fca00078e0025 */
[----:B------:R0:W3:Y:S02]  /*1c660*/  @!P0 LDG.E.U16 R197, desc[UR60][R160.64] ;  /* 0x0000003ca0c58981 */ /* 0x0000e4000c1e1500 */
[----:B0-----:R-:W-:Y:S02]  /*1c670*/  @!P0 IMAD.MOV.U32 R160, RZ, RZ, R38 ;  /* 0x000000ffffa08224 */ /* 0x001fe400078e0026 */
[----:B------:R-:W-:Y:S01]  /*1c680*/  @!P0 IMAD.MOV.U32 R161, RZ, RZ, R39 ;  /* 0x000000ffffa18224 */ /* 0x000fe200078e0027 */
[----:B------:R-:W3:Y:S04]  /*1c690*/  LDL R38, [R1+0x13f8] ;  /* 0x0013f80001267983 */ /* 0x000ee80000100800 */
[----:B------:R0:W3:Y:S04]  /*1c6a0*/  @!P0 LDG.E.U16 R196, desc[UR60][R160.64] ;  /* 0x0000003ca0c48981 */ /* 0x0000e8000c1e1500 */
[----:B------:R-:W3:Y:S01]  /*1c6b0*/  LDL R39, [R1+0x13f4] ;  /* 0x0013f40001277983 */ /* 0x000ee20000100800 */
[----:B0-----:R-:W-:-:S02]  /*1c6c0*/  @!P0 IMAD.MOV.U32 R160, RZ, RZ, R17 ;  /* 0x000000ffffa08224 */ /* 0x001fc400078e0011 */
[----:B------:R-:W-:Y:S02]  /*1c6d0*/  @!P0 IMAD.MOV.U32 R161, RZ, RZ, R36 ;  /* 0x000000ffffa18224 */ /* 0x000fe400078e0024 */
[----:B------:R-:W3:Y:S04]  /*1c6e0*/  LDL R36, [R1+0x1418] ;  /* 0x0014180001247983 */ /* 0x000ee80000100800 */
[----:B------:R4:W3:Y:S02]  /*1c6f0*/  @!P0 LDG.E.U16 R195, desc[UR60][R160.64] ;  /* 0x0000003ca0c38981 */ /* 0x0008e4000c1e1500 */
[----:B----4-:R-:W-:Y:S02]  /*1c700*/  @!P0 IMAD.MOV.U32 R160, RZ, RZ, R2 ;  /* 0x000000ffffa08224 */ /* 0x010fe400078e0002 */
[----:B------:R-:W4:Y:S01]  /*1c710*/  LDL.LU R2, [R1+0x1c64] ;  /* 0x001c640001027983 */ /* 0x000f220000300800 */
[----:B------:R-:W-:Y:S01]  /*1c720*/  PRMT R194, RZ, 0x7610, R194 ;  /* 0x00007610ffc27816 */ /* 0x000fe200000000c2 */
[----:B------:R-:W-:-:S02]  /*1c730*/  @!P0 IMAD.MOV.U32 R161, RZ, RZ, R11 ;  /* 0x000000ffffa18224 */ /* 0x000fc400078e000b */
[----:B------:R-:W3:Y:S04]  /*1c740*/  LDL.LU R11, [R1+0x1174] ;  /* 0x00117400010b7983 */ /* 0x000ee80000300800 */
[----:B------:R-:W3:Y:S04]  /*1c750*/  LDL.LU R17, [R1+0x10d8] ;  /* 0x0010d80001117983 */ /* 0x000ee80000300800 */
[----:B------:R0:W3:Y:S04]  /*1c760*/  @!P0 LDG.E.U16 R194, desc[UR60][R160.64] ;  /* 0x0000003ca0c28981 */ /* 0x0000e8000c1e1500 */
[----:B------:R1:W-:Y:S01]  /*1c770*/  STL [R1+0x1cec], R9 ;  /* 0x001cec0901007387 */ /* 0x0003e20000100800 */
[----:B0-----:R-:W-:-:S03]  /*1c780*/  @!P0 IMAD.MOV.U32 R160, RZ, RZ, R9 ;  /* 0x000000ffffa08224 */ /* 0x001fc600078e0009 */
[----:B-1----:R-:W3:Y:S04]  /*1c790*/  LDL.LU R9, [R1+0x10f8] ;  /* 0x0010f80001097983 */ /* 0x002ee80000300800 */
[----:B------:R0:W-:Y:S01]  /*1c7a0*/  STL [R1+0x1ce8], R22 ;  /* 0x001ce81601007387 */ /* 0x0001e20000100800 */
[----:B------:R-:W-:-:S03]  /*1c7b0*/  @!P0 IMAD.MOV.U32 R161, RZ, RZ, R22 ;  /* 0x000000ffffa18224 */ /* 0x000fc600078e0016 */
[----:B------:R-:W-:Y:S04]  /*1c7c0*/  STL [R1+0x1cf4], R14 ;  /* 0x001cf40e01007387 */ /* 0x000fe80000100800 */
[----:B------:R1:W-:Y:S04]  /*1c7d0*/  STL [R1+0x1cf0], R21 ;  /* 0x001cf01501007387 */ /* 0x0003e80000100800 */
[----:B------:R-:W-:Y:S01]  /*1c7e0*/  STL [R1+0x1cf8], R13 ;  /* 0x001cf80d01007387 */ /* 0x000fe20000100800 */
[----:B------:R-:W-:Y:S02]  /*1c7f0*/  PRMT R193, RZ, 0x7610, R193 ;  /* 0x00007610ffc17816 */ /* 0x000fe400000000c1 */
[----:B------:R-:W-:-:S04]  /*1c800*/  PRMT R192, RZ, 0x7610, R192 ;  /* 0x00007610ffc07816 */ /* 0x000fc800000000c0 */
[----:B------:R0:W3:Y:S01]  /*1c810*/  @!P0 LDG.E.U16 R193, desc[UR60][R160.64] ;  /* 0x0000003ca0c18981 */ /* 0x0000e2000c1e1500 */
[----:B------:R-:W-:Y:S01]  /*1c820*/  PRMT R191, RZ, 0x7610, R191 ;  /* 0x00007610ffbf7816 */ /* 0x000fe200000000bf */
[----:B0-----:R-:W-:Y:S02]  /*1c830*/  @!P0 IMAD.MOV.U32 R160, RZ, RZ, R14 ;  /* 0x000000ffffa08224 */ /* 0x001fe400078e000e */
[----:B------:R-:W-:-:S05]  /*1c840*/  @!P0 IMAD.MOV.U32 R161, RZ, RZ, R21 ;  /* 0x000000ffffa18224 */ /* 0x000fca00078e0015 */
[----:B------:R0:W3:Y:S02]  /*1c850*/  @!P0 LDG.E.U16 R192, desc[UR60][R160.64] ;  /* 0x0000003ca0c08981 */ /* 0x0000e4000c1e1500 */
[----:B0-----:R-:W-:Y:S02]  /*1c860*/  @!P0 IMAD.MOV.U32 R160, RZ, RZ, R13 ;  /* 0x000000ffffa08224 */ /* 0x001fe400078e000d */
[----:B------:R-:W-:-:S05]  /*1c870*/  @!P0 IMAD.MOV.U32 R161, RZ, RZ, R145 ;  /* 0x000000ffffa18224 */ /* 0x000fca00078e0091 */
[----:B------:R0:W3:Y:S04]  /*1c880*/  @!P0 LDG.E.U16 R191, desc[UR60][R160.64] ;  /* 0x0000003ca0bf8981 */ /* 0x0000e8000c1e1500 */
[----:B----4-:R4:W-:Y:S04]  /*1c890*/  STL [R1+0x1d60], R2 ;  /* 0x001d600201007387 */ /* 0x0109e80000100800 */
[----:B------:R-:W3:Y:S04]  /*1c8a0*/  LDL R22, [R1+0x13d4] ;  /* 0x0013d40001167983 */ /* 0x000ee80000100800 */
[----:B-1----:R-:W3:Y:S01]  /*1c8b0*/  LDL R21, [R1+0x13d8] ;  /* 0x0013d80001157983 */ /* 0x002ee20000100800 */
[----:B0-----:R-:W-:-:S03]  /*1c8c0*/  @!P0 IMAD.MOV.U32 R160, RZ, RZ, R2 ;  /* 0x000000ffffa08224 */ /* 0x001fc600078e0002 */
[----:B----4-:R-:W4:Y:S01]  /*1c8d0*/  LDL R2, [R1+0x13b8] ;  /* 0x0013b80001027983 */ /* 0x010f220000100800 */
[----:B------:R-:W-:Y:S01]  /*1c8e0*/  PRMT R190, RZ, 0x7610, R190 ;  /* 0x00007610ffbe7816 */ /* 0x000fe200000000be */
[----:B------:R-:W-:Y:S01]  /*1c8f0*/  @!P0 IMAD.MOV.U32 R161, RZ, RZ, R144 ;  /* 0x000000ffffa18224 */ /* 0x000fe200078e0090 */
[----:B------:R-:W-:Y:S01]  /*1c900*/  PRMT R189, RZ, 0x7610, R189 ;  /* 0x00007610ffbd7816 */ /* 0x000fe200000000bd */
[----:B------:R-:W4:Y:S04]  /*1c910*/  LDL R13, [R1+0x13b4] ;  /* 0x0013b400010d7983 */ /* 0x000f280000100800 */
[----:B------:R2:W4:Y:S01]  /*1c920*/  @!P0 LDG.E.U16 R190, desc[UR60][R160.64] ;  /* 0x0000003ca0be8981 */ /* 0x000522000c1e1500 */
[----:B------:R-:W-:Y:S02]  /*1c930*/  PRMT R188, RZ, 0x7610, R188 ;  /* 0x00007610ffbc7816 */ /* 0x000fe400000000bc */
[----:B------:R-:W-:Y:S01]  /*1c940*/  PRMT R187, RZ, 0x7610, R187 ;  /* 0x00007610ffbb7816 */ /* 0x000fe200000000bb */
[----:B------:R-:W4:Y:S01]  /*1c950*/  LDL R14, [R1+0x1398] ;  /* 0x00139800010e7983 */ /* 0x000f220000100800 */
[----:B--2---:R-:W-:-:S02]  /*1c960*/  @!P0 IMAD.MOV.U32 R160, RZ, RZ, R142 ;  /* 0x000000ffffa08224 */ /* 0x004fc400078e008e */
[----:B------:R-:W-:-:S05]  /*1c970*/  @!P0 IMAD.MOV.U32 R161, RZ, RZ, R143 ;  /* 0x000000ffffa18224 */ /* 0x000fca00078e008f */
[----:B------:R3:W2:Y:S02]  /*1c980*/  @!P0 LDG.E.U16 R189, desc[UR60][R160.64] ;  /* 0x0000003ca0bd8981 */ /* 0x0006a4000c1e1500 */
[----:B---3--:R-:W-:Y:S02]  /*1c990*/  @!P0 IMAD.MOV.U32 R160, RZ, RZ, R140 ;  /* 0x000000ffffa08224 */ /* 0x008fe400078e008c */
[----:B------:R-:W-:-:S05]  /*1c9a0*/  @!P0 IMAD.MOV.U32 R161, RZ, RZ, R141 ;  /* 0x000000ffffa18224 */ /* 0x000fca00078e008d */
[----:B------:R0:W3:Y:S01]  /*1c9b0*/  @!P0 LDG.E.U16 R188, desc[UR60][R160.64] ;  /* 0x0000003ca0bc8981 */ /* 0x0000e2000c1e1500 */
[----:B------:R-:W-:Y:S01]  /*1c9c0*/  PRMT R186, RZ, 0x7610, R186 ;  /* 0x00007610ffba7816 */ /* 0x000fe200000000ba */
[----:B0-----:R-:W-:Y:S02]  /*1c9d0*/  @!P0 IMAD.MOV.U32 R160, RZ, RZ, R36 ;  /* 0x000000ffffa08224 */ /* 0x001fe400078e0024 */
[----:B------:R-:W-:Y:S01]  /*1c9e0*/  @!P0 IMAD.MOV.U32 R161, RZ, RZ, R139 ;  /* 0x000000ffffa18224 */ /* 0x000fe200078e008b */
[----:B------:R-:W2:Y:S04]  /*1c9f0*/  LDL R36, [R1+0x1394] ;  /* 0x0013940001247983 */ /* 0x000ea80000100800 */
[----:B------:R0:W3:Y:S01]  /*1ca00*/  @!P0 LDG.E.U16 R187, desc[UR60][R160.64] ;  /* 0x0000003ca0bb8981 */ /* 0x0000e2000c1e1500 */
[----:B------:R-:W-:-:S02]  /*1ca10*/  PRMT R185, RZ, 0x7610, R185 ;  /* 0x00007610ffb97816 */ /* 0x000fc400000000b9 */
[----:B------:R-:W-:Y:S01]  /*1ca20*/  PRMT R184, RZ, 0x7610, R184 ;  /* 0x00007610ffb87816 */ /* 0x000fe200000000b8 */
[----:B------:R-:W3:Y:S01]  /*1ca30*/  LDL R139, [R1+0x1214] ;  /* 0x00121400018b7983 */ /* 0x000ee20000100800 */
[----:B0-----:R-:W-:Y:S02]  /*1ca40*/  @!P0 IMAD.MOV.U32 R160, RZ, RZ, R38 ;  /* 0x000000ffffa08224 */ /* 0x001fe400078e0026 */
[----:B------:R-:W-:Y:S01]  /*1ca50*/  @!P0 IMAD.MOV.U32 R161, RZ, RZ, R39 ;  /* 0x000000ffffa18224 */ /* 0x000fe200078e0027 */
[----:B------:R-:W3:Y:S04]  /*1ca60*/  LDL R38, [R1+0x1378] ;  /* 0x0013780001267983 */ /* 0x000ee80000100800 */
[----:B------:R-:W3:Y:S04]  /*1ca70*/  LDL R39, [R1+0x1374] ;  /* 0x0013740001277983 */ /* 0x000ee80000100800 */
[----:B------:R0:W3:Y:S02]  /*1ca80*/  @!P0 LDG.E.U16 R186, desc[UR60][R160.64] ;  /* 0x0000003ca0ba8981 */ /* 0x0000e4000c1e1500 */
[----:B0-----:R-:W-:-:S02]  /*1ca90*/  @!P0 IMAD.MOV.U32 R161, RZ, RZ, R22 ;  /* 0x000000ffffa18224 */ /* 0x001fc400078e0016 */
[----:B------:R-:W3:Y:S01]  /*1caa0*/  LDL R22, [R1+0x1354] ;  /* 0x0013540001167983 */ /* 0x000ee20000100800 */
[----:B------:R-:W-:-:S03]  /*1cab0*/  @!P0 IMAD.MOV.U32 R160, RZ, RZ, R21 ;  /* 0x000000ffffa08224 */ /* 0x000fc600078e0015 */
[----:B------:R-:W3:Y:S04]  /*1cac0*/  LDL R21, [R1+0x1358] ;  /* 0x0013580001157983 */ /* 0x000ee80000100800 */
[----:B------:R4:W3:Y:S02]  /*1cad0*/  @!P0 LDG.E.U16 R185, desc[UR60][R160.64] ;  /* 0x0000003ca0b98981 */ /* 0x0008e4000c1e1500 */
[----:B----4-:R-:W-:Y:S02]  /*1cae0*/  @!P0 IMAD.MOV.U32 R160, RZ, RZ, R2 ;  /* 0x000000ffffa08224 */ /* 0x010fe400078e0002 */
[----:B------:R-:W4:Y:S01]  /*1caf0*/  LDL R2, [R1+0x1338] ;  /* 0x0013380001027983 */ /* 0x000f220000100800 */
[----:B------:R-:W-:-:S03]  /*1cb00*/  @!P0 IMAD.MOV.U32 R161, RZ, RZ, R13 ;  /* 0x000000ffffa18224 */ /* 0x000fc600078e000d */
[----:B------:R-:W4:Y:S01]  /*1cb10*/  LDL R13, [R1+0x1334] ;  /* 0x00133400010d7983 */ /* 0x000f220000100800 */
[----:B------:R-:W-:-:S03]  /*1cb20*/  PRMT R183, RZ, 0x7610, R183 ;  /* 0x00007610ffb77816 */ /* 0x000fc600000000b7 */
[----:B------:R0:W4:Y:S01]  /*1cb30*/  @!P0 LDG.E.U16 R184, desc[UR60][R160.64] ;  /* 0x0000003ca0b88981 */ /* 0x000122000c1e1500 */
[----:B------:R-:W-:Y:S01]  /*1cb40*/  PRMT R182, RZ, 0x7610, R182 ;  /* 0x00007610ffb67816 */ /* 0x000fe200000000b6 */
[----:B0-----:R-:W-:Y:S02]  /*1cb50*/  @!P0 IMAD.MOV.U32 R160, RZ, RZ, R14 ;  /* 0x000000ffffa08224 */ /* 0x001fe400078e000e */
[----:B------:R-:W4:Y:S01]  /*1cb60*/  LDL R14, [R1+0x1318] ;  /* 0x00131800010e7983 */ /* 0x000f220000100800 */
[----:B--2---:R-:W-:-:S03]  /*1cb70*/  @!P0 IMAD.MOV.U32 R161, RZ, RZ, R36 ;  /* 0x000000ffffa18224 */ /* 0x004fc600078e0024 */
[----:B------:R-:W2:Y:S04]  /*1cb80*/  LDL R36, [R1+0x1314] ;  /* 0x0013140001247983 */ /* 0x000ea80000100800 */
[----:B------:R3:W2:Y:S02]  /*1cb90*/  @!P0 LDG.E.U16 R183, desc[UR60][R160.64] ;  /* 0x0000003ca0b78981 */ /* 0x0006a4000c1e1500 */
[----:B---3--:R-:W-:Y:S02]  /*1cba0*/  @!P0 IMAD.MOV.U32 R160, RZ, RZ, R38 ;  /* 0x000000ffffa08224 */ /* 0x008fe400078e0026 */
[----:B------:R-:W3:Y:S01]  /*1cbb0*/  LDL R38, [R1+0x12f8] ;  /* 0x0012f80001267983 */ /* 0x000ee20000100800 */
[----:B------:R-:W-:-:S03]  /*1cbc0*/  @!P0 IMAD.MOV.U32 R161, RZ, RZ, R39 ;  /* 0x000000ffffa18224 */ /* 0x000fc600078e0027 */
[----:B------:R-:W3:Y:S04]  /*1cbd0*/  LDL R39, [R1+0x12f4] ;  /* 0x0012f40001277983 */ /* 0x000ee80000100800 */
[----:B------:R0:W3:Y:S01]  /*1cbe0*/  @!P0 LDG.E.U16 R182, desc[UR60][R160.64] ;  /* 0x0000003ca0b68981 */ /* 0x0000e2000c1e1500 */
[----:B------:R-:W-:Y:S01]  /*1cbf0*/  PRMT R181, RZ, 0x7610, R181 ;  /* 0x00007610ffb57816 */ /* 0x000fe200000000b5 */
[----:B0-----:R-:W-:Y:S02]  /*1cc00*/  @!P0 IMAD.MOV.U32 R161, RZ, RZ, R22 ;  /* 0x000000ffffa18224 */ /* 0x001fe400078e0016 */
[----:B------:R-:W3:Y:S01]  /*1cc10*/  LDL R22, [R1+0x12d4] ;  /* 0x0012d40001167983 */ /* 0x000ee20000100800 */
[----:B------:R-:W-:-:S03]  /*1cc20*/  @!P0 IMAD.MOV.U32 R160, RZ, RZ, R21 ;  /* 0x000000ffffa08224 */ /* 0x000fc600078e0015 */
[----:B------:R-:W3:Y:S04]  /*1cc30*/  LDL R21, [R1+0x12d8] ;  /* 0x0012d80001157983 */ /* 0x000ee80000100800 */
[----:B------:R4:W3:Y:S02]  /*1cc40*/  @!P0 LDG.E.U16 R181, desc[UR60][R160.64] ;  /* 0x0000003ca0b58981 */ /* 0x0008e4000c1e1500 */
[----:B----4-:R-:W-:Y:S02]  /*1cc50*/  @!P0 IMAD.MOV.U32 R160, RZ, RZ, R2 ;  /* 0x000000ffffa08224 */ /* 0x010fe400078e0002 */
[----:B------:R-:W4:Y:S01]  /*1cc60*/  LDL R2, [R1+0x12b8] ;  /* 0x0012b80001027983 */ /* 0x000f220000100800 */
[----:B------:R-:W-:Y:S01]  /*1cc70*/  PRMT R180, RZ, 0x7610, R180 ;  /* 0x00007610ffb47816 */ /* 0x000fe200000000b4 */
[----:B------:R-:W-:-:S02]  /*1cc80*/  @!P0 IMAD.MOV.U32 R161, RZ, RZ, R13 ;  /* 0x000000ffffa18224 */ /* 0x000fc400078e000d */
        /* <DEDUP_REMOVED lines=29> */
[----:B--2---:R-:W-:Y:S02]  /*1ce60*/  @!P0 IMAD.MOV.U32 R161, RZ, RZ, R36 ;  /* 0x000000ffffa18224 */ /* 0x004fe400078e0024 */
[----:B------:R-:W2:Y:S04]  /*1ce70*/  LDL R36, [R1+0x1218] ;  /* 0x0012180001247983 */ /* 0x000ea80000100800 */
[----:B------:R3:W2:Y:S04]  /*1ce80*/  @!P0 LDG.E.U16 R175, desc[UR60][R160.64] ;  /* 0x0000003ca0af8981 */ /* 0x0006a8000c1e1500 */
[----:B------:R-:W2:Y:S01]  /*1ce90*/  LDL.LU R14, [R1+0x11f4] ;  /* 0x0011f400010e7983 */ /* 0x000ea20000300800 */
[----:B---3--:R-:W-:-:S02]  /*1cea0*/  @!P0 IMAD.MOV.U32 R160, RZ, RZ, R38 ;  /* 0x000000ffffa08224 */ /* 0x008fc400078e0026 */
[----:B------:R-:W-:Y:S02]  /*1ceb0*/  @!P0 IMAD.MOV.U32 R161, RZ, RZ, R39 ;  /* 0x000000ffffa18224 */ /* 0x000fe400078e0027 */
[----:B------:R-:W3:Y:S04]  /*1cec0*/  LDL.LU R39, [R1+0x11d4] ;  /* 0x0011d40001277983 */ /* 0x000ee80000300800 */
[----:B------:R0:W3:Y:S04]  /*1ced0*/  @!P0 LDG.E.U16 R174, desc[UR60][R160.64] ;  /* 0x0000003ca0ae8981 */ /* 0x0000e8000c1e1500 */
[----:B------:R-:W3:Y:S01]  /*1cee0*/  LDL R38, [R1+0x11d8] ;  /* 0x0011d80001267983 */ /* 0x000ee20000100800 */
[----:B------:R-:W-:Y:S01]  /*1cef0*/  PRMT R173, RZ, 0x7610, R173 ;  /* 0x00007610ffad7816 */ /* 0x000fe200000000ad */
[----:B0-----:R-:W-:-:S02]  /*1cf00*/  @!P0 IMAD.MOV.U32 R161, RZ, RZ, R22 ;  /* 0x000000ffffa18224 */ /* 0x001fc400078e0016 */
        /* <DEDUP_REMOVED lines=9> */
[----:B------:R-:W4:Y:S04]  /*1cfa0*/  LDL.LU R13, [R1+0x1194] ;  /* 0x00119400010d7983 */ /* 0x000f280000300800 */
[----:B------:R0:W4:Y:S01]  /*1cfb0*/  @!P0 LDG.E.U16 R172, desc[UR60][R160.64] ;  /* 0x0000003ca0ac8981 */ /* 0x000122000c1e1500 */
[----:B------:R-:W-:-:S03]  /*1cfc0*/  PRMT R170, RZ, 0x7610, R170 ;  /* 0x00007610ffaa7816 */ /* 0x000fc600000000aa */
[----:B------:R-:W4:Y:S04]  /*1cfd0*/  LDL R141, [R1+0x1198] ;  /* 0x00119800018d7983 */ /* 0x000f280000100800 */
[----:B------:R-:W4:Y:S01]  /*1cfe0*/  LDL R140, [R1+0x1154] ;  /* 0x00115400018c7983 */ /* 0x000f220000100800 */
[----:B0-----:R-:W-:-:S03]  /*1cff0*/  @!P0 IMAD.MOV.U32 R161, RZ, RZ, R139 ;  /* 0x000000ffffa18224 */ /* 0x001fc600078e008b */
[----:B------:R-:W4:Y:S01]  /*1d000*/  LDL R139, [R1+0x1134] ;  /* 0x00113400018b7983 */ /* 0x000f220000100800 */
[----:B--2---:R-:W-:-:S03]  /*1d010*/  @!P0 IMAD.MOV.U32 R160, RZ, RZ, R36 ;  /* 0x000000ffffa08224 */ /* 0x004fc600078e0024 */
[----:B------:R-:W2:Y:S04]  /*1d020*/  LDL.LU R36, [R1+0x1178] ;  /* 0x0011780001247983 */ /* 0x000ea80000300800 */
[----:B------:R0:W2:Y:S02]  /*1d030*/  @!P0 LDG.E.U16 R171, desc[UR60][R160.64] ;  /* 0x0000003ca0ab8981 */ /* 0x0000a4000c1e1500 */
[----:B0-----:R-:W-:Y:S01]  /*1d040*/  @!P0 IMAD.MOV.U32 R161, RZ, RZ, R14 ;  /* 0x000000ffffa18224 */ /* 0x001fe200078e000e */
[----:B------:R-:W-:Y:S01]  /*1d050*/  PRMT R169, RZ, 0x7610, R169 ;  /* 0x00007610ffa97816 */ /* 0x000fe200000000a9 */
[----:B---3--:R-:W-:Y:S02]  /*1d060*/  @!P0 IMAD.MOV.U32 R160, RZ, RZ, R22 ;  /* 0x000000ffffa08224 */ /* 0x008fe400078e0016 */
[----:B------:R-:W3:Y:S04]  /*1d070*/  LDL.LU R22, [R1+0x1158] ;  /* 0x0011580001167983 */ /* 0x000ee80000300800 */
[----:B------:R0:W3:Y:S02]  /*1d080*/  @!P0 LDG.E.U16 R170, desc[UR60][R160.64] ;  /* 0x0000003ca0aa8981 */ /* 0x0000e4000c1e1500 */
[----:B0-----:R-:W-:-:S02]  /*1d090*/  @!P0 IMAD.MOV.U32 R160, RZ, RZ, R38 ;  /* 0x000000ffffa08224 */ /* 0x001fc400078e0026 */
[----:B------:R-:W3:Y:S01]  /*1d0a0*/  LDL.LU R38, [R1+0x1138] ;  /* 0x0011380001267983 */ /* 0x000ee20000300800 */
[----:B------:R-:W-:-:S05]  /*1d0b0*/  @!P0 IMAD.MOV.U32 R161, RZ, RZ, R39 ;  /* 0x000000ffffa18224 */ /* 0x000fca00078e0027 */
[----:B------:R4:W3:Y:S02]  /*1d0c0*/  @!P0 LDG.E.U16 R169, desc[UR60][R160.64] ;  /* 0x0000003ca0a98981 */ /* 0x0008e4000c1e1500 */
[----:B----4-:R-:W-:Y:S02]  /*1d0d0*/  @!P0 IMAD.MOV.U32 R160, RZ, RZ, R2 ;  /* 0x000000ffffa08224 */ /* 0x010fe400078e0002 */
[----:B------:R-:W-:Y:S01]  /*1d0e0*/  @!P0 IMAD.MOV.U32 R161, RZ, RZ, R21 ;  /* 0x000000ffffa18224 */ /* 0x000fe200078e0015 */
[----:B------:R-:W4:Y:S04]  /*1d0f0*/  LDL R2, [R1+0x1118] ;  /* 0x0011180001027983 */ /* 0x000f280000100800 */
[----:B------:R-:W4:Y:S04]  /*1d100*/  LDL R21, [R1+0x1114] ;  /* 0x0011140001157983 */ /* 0x000f280000100800 */
[----:B------:R-:W-:Y:S04]  /*1d110*/  STL [R1+0x1d14], R11 ;  /* 0x001d140b01007387 */ /* 0x000fe80000100800 */
[----:B------:R-:W-:Y:S04]  /*1d120*/  STL.64 [R1+0x1fc0], R46 ;  /* 0x001fc02e01007387 */ /* 0x000fe80000100a00 */
[----:B------:R-:W-:Y:S04]  /*1d130*/  STL.64 [R1+0x1fb8], R44 ;  /* 0x001fb82c01007387 */ /* 0x000fe80000100a00 */
[----:B------:R-:W-:Y:S04]  /*1d140*/  STL.64 [R1+0x1fb0], R42 ;  /* 0x001fb02a01007387 */ /* 0x000fe80000100a00 */
[----:B------:R-:W-:Y:S01]  /*1d150*/  STL.64 [R1+0x1fa8], R40 ;  /* 0x001fa82801007387 */ /* 0x000fe20000100a00 */
[----:B------:R-:W-:-:S02]  /*1d160*/  PRMT R168, RZ, 0x7610, R168 ;  /* 0x00007610ffa87816 */ /* 0x000fc400000000a8 */
[----:B------:R-:W-:-:S04]  /*1d170*/  PRMT R167, RZ, 0x7610, R167 ;  /* 0x00007610ffa77816 */ /* 0x000fc800000000a7 */
[----:B------:R0:W4:Y:S01]  /*1d180*/  @!P0 LDG.E.U16 R168, desc[UR60][R160.64] ;  /* 0x0000003ca0a88981 */ /* 0x000122000c1e1500 */
[----:B------:R-:W-:Y:S01]  /*1d190*/  PRMT R166, RZ, 0x7610, R166 ;  /* 0x00007610ffa67816 */ /* 0x000fe200000000a6 */
[----:B0-----:R-:W-:Y:S02]  /*1d1a0*/  @!P0 IMAD.MOV.U32 R160, RZ, RZ, R141 ;  /* 0x000000ffffa08224 */ /* 0x001fe400078e008d */
[----:B------:R-:W-:-:S05]  /*1d1b0*/  @!P0 IMAD.MOV.U32 R161, RZ, RZ, R13 ;  /* 0x000000ffffa18224 */ /* 0x000fca00078e000d */
[----:B------:R2:W4:Y:S01]  /*1d1c0*/  @!P0 LDG.E.U16 R167, desc[UR60][R160.64] ;  /* 0x0000003ca0a78981 */ /* 0x000522000c1e1500 */
[----:B------:R-:W-:Y:S01]  /*1d1d0*/  PRMT R165, RZ, 0x7610, R165 ;  /* 0x00007610ffa57816 */ /* 0x000fe200000000a5 */
[----:B--2---:R-:W-:Y:S02]  /*1d1e0*/  @!P0 IMAD.MOV.U32 R160, RZ, RZ, R36 ;  /* 0x000000ffffa08224 */ /* 0x004fe400078e0024 */
[----:B------:R-:W-:-:S05]  /*1d1f0*/  @!P0 IMAD.MOV.U32 R161, RZ, RZ, R11 ;  /* 0x000000ffffa18224 */ /* 0x000fca00078e000b */
[----:B------:R0:W2:Y:S04]  /*1d200*/  @!P0 LDG.E.U16 R166, desc[UR60][R160.64] ;  /* 0x0000003ca0a68981 */ /* 0x0000a8000c1e1500 */
[----:B------:R-:W-:Y:S01]  /*1d210*/  STS.U16 [R8+0xb00], R138 ;  /* 0x000b008a08007388 */ /* 0x000fe20000000400 */
[----:B0-----:R-:W-:-:S03]  /*1d220*/  @!P0 IMAD.MOV.U32 R161, RZ, RZ, R140 ;  /* 0x000000ffffa18224 */ /* 0x001fc600078e008c */
        /* <DEDUP_REMOVED lines=44> */
[----:B---3--:R-:W-:Y:S04]  /*1d4f0*/  STL.64 [R1+0x1fa0], R38 ;  /* 0x001fa02601007387 */ /* 0x008fe80000100a00 */
        /* <DEDUP_REMOVED lines=11> */
[----:B------:R0:W-:Y:S04]  /*1d5b0*/  STL.64 [R1+0x1f68], R24 ;  /* 0x001f681801007387 */ /* 0x0001e80000100a00 */
        /* <DEDUP_REMOVED lines=8> */
[----:B------:R-:W-:Y:S01]  /*1d640*/  STL [R1+0x1d20], R6 ;  /* 0x001d200601007387 */ /* 0x000fe20000100800 */
[----:B------:R-:W-:-:S03]  /*1d650*/  @!P0 IMAD.MOV.U32 R160, RZ, RZ, R22 ;  /* 0x000000ffffa08224 */ /* 0x000fc600078e0016 */
[----:B------:R-:W-:Y:S04]  /*1d660*/  STL [R1+0x1d24], R5 ;  /* 0x001d240501007387 */ /* 0x000fe80000100800 */
[----:B------:R-:W-:Y:S04]  /*1d670*/  STL [R1+0x1d28], R4 ;  /* 0x001d280401007387 */ /* 0x000fe80000100800 */
[----:B------:R-:W-:Y:S04]  /*1d680*/  STL [R1+0x1d2c], R3 ;  /* 0x001d2c0301007387 */ /* 0x000fe80000100800 */
[----:B0-----:R-:W3:Y:S04]  /*1d690*/  LDL.LU.64 R24, [R1+0xa00] ;  /* 0x000a000001187983 */ /* 0x001ee80000300a00 */
[----:B------:R-:W2:Y:S04]  /*1d6a0*/  LDL.LU.64 R26, [R1+0xa08] ;  /* 0x000a0800011a7983 */ /* 0x000ea80000300a00 */
[----:B------:R-:W3:Y:S04]  /*1d6b0*/  LDL.LU.64 R28, [R1+0xa10] ;  /* 0x000a1000011c7983 */ /* 0x000ee80000300a00 */
[----:B------:R-:W2:Y:S04]  /*1d6c0*/  LDL.LU.64 R30, [R1+0xa18] ;  /* 0x000a1800011e7983 */ /* 0x000ea80000300a00 */
[----:B------:R-:W3:Y:S04]  /*1d6d0*/  LDL.LU.64 R32, [R1+0xa20] ;  /* 0x000a200001207983 */ /* 0x000ee80000300a00 */
[----:B------:R0:W2:Y:S04]  /*1d6e0*/  @!P0 LDG.E.U16 R165, desc[UR60][R160.64] ;  /* 0x0000003ca0a58981 */ /* 0x0000a8000c1e1500 */
[----:B------:R-:W3:Y:S04]  /*1d6f0*/  LDL.LU.64 R34, [R1+0xa28] ;  /* 0x000a280001227983 */ /* 0x000ee80000300a00 */
[----:B------:R-:W2:Y:S01]  /*1d700*/  LDL.LU.64 R36, [R1+0xa30] ;  /* 0x000a300001247983 */ /* 0x000ea20000300a00 */
        /* <DEDUP_REMOVED lines=12> */
[----:B------:R-:W3:Y:S04]  /*1d7d0*/  LDL.LU.64 R38, [R1+0xa38] ;  /* 0x000a380001267983 */ /* 0x000ee80000300a00 */
        /* <DEDUP_REMOVED lines=32> */
[----:B------:R-:W2:Y:S04]  /*1d9e0*/  LDL.LU.64 R40, [R1+0xa40] ;  /* 0x000a400001287983 */ /* 0x000ea80000300a00 */
        /* <DEDUP_REMOVED lines=66> */
[----:B------:R0:W-:Y:S04]  /*1de10*/  STS.U16 [R3+0x17f00], R48 ;  /* 0x017f003003007388 */ /* 0x0001e80000000400 */
[----:B------:R-:W3:Y:S04]  /*1de20*/  LDL.LU.64 R46, [R1+0xa58] ;  /* 0x000a5800012e7983 */ /* 0x000ee80000300a00 */
[----:B0-----:R-:W2:Y:S04]  /*1de30*/  LDL.LU.64 R48, [R1+0xa60] ;  /* 0x000a600001307983 */ /* 0x001ea80000300a00 */
[----:B------:R-:W3:Y:S04]  /*1de40*/  LDL.LU.64 R50, [R1+0xa68] ;  /* 0x000a680001327983 */ /* 0x000ee80000300a00 */
[----:B------:R-:W2:Y:S04]  /*1de50*/  LDL.LU.64 R52, [R1+0xa70] ;  /* 0x000a700001347983 */ /* 0x000ea80000300a00 */
        /* <DEDUP_REMOVED lines=38> */
[----:B------:R-:W3:Y:S01]  /*1e0c0*/  LDL.LU.64 R130, [R1+0xba8] ;  /* 0x000ba80001827983 */ /* 0x000ee20000300a00 */
[----:B------:R-:W-:Y:S01]  /*1e0d0*/  PRMT R164, RZ, 0x7610, R164 ;  /* 0x00007610ffa47816 */ /* 0x000fe200000000a4 */
[----:B------:R-:W-:Y:S01]  /*1e0e0*/  @!P0 IMAD.MOV.U32 R161, RZ, RZ, R139 ;  /* 0x000000ffffa18224 */ /* 0x000fe200078e008b */
[----:B------:R-:W-:-:S04]  /*1e0f0*/  PRMT R163, RZ, 0x7610, R163 ;  /* 0x00007610ffa37816 */ /* 0x000fc800000000a3 */
[----:B------:R4:W2:Y:S01]  /*1e100*/  @!P0 LDG.E.U16 R164, desc[UR60][R160.64] ;  /* 0x0000003ca0a48981 */ /* 0x0008a2000c1e1500 */
[----:B------:R-:W-:Y:S01]  /*1e110*/  PRMT R162, RZ, 0x7610, R162 ;  /* 0x00007610ffa27816 */ /* 0x000fe200000000a2 */
[----:B----4-:R-:W-:Y:S02]  /*1e120*/  @!P0 IMAD.MOV.U32 R160, RZ, RZ, R2 ;  /* 0x000000ffffa08224 */ /* 0x010fe400078e0002 */
[----:B------:R-:W-:-:S05]  /*1e130*/  @!P0 IMAD.MOV.U32 R161, RZ, RZ, R21 ;  /* 0x000000ffffa18224 */ /* 0x000fca00078e0015 */
[----:B------:R0:W4:Y:S01]  /*1e140*/  @!P0 LDG.E.U16 R163, desc[UR60][R160.64] ;  /* 0x0000003ca0a38981 */ /* 0x000122000c1e1500 */
[----:B------:R-:W-:Y:S01]  /*1e150*/  PRMT R159, RZ, 0x7610, R159 ;  /* 0x00007610ff9f7816 */ /* 0x000fe2000000009f */
[----:B0-----:R-:W-:Y:S02]  /*1e160*/  @!P0 IMAD.MOV.U32 R160, RZ, RZ, R9 ;  /* 0x000000ffffa08224 */ /* 0x001fe400078e0009 */
[----:B------:R-:W-:-:S05]  /*1e170*/  @!P0 IMAD.MOV.U32 R161, RZ, RZ, R16 ;  /* 0x000000ffffa18224 */ /* 0x000fca00078e0010 */
[----:B------:R0:W4:Y:S01]  /*1e180*/  @!P0 LDG.E.U16 R162, desc[UR60][R160.64] ;  /* 0x0000003ca0a28981 */ /* 0x000122000c1e1500 */
[----:B------:R-:W-:Y:S01]  /*1e190*/  PRMT R23, RZ, 0x7610, R23 ;  /* 0x00007610ff177816 */ /* 0x000fe20000000017 */
[----:B0-----:R-:W-:Y:S02]  /*1e1a0*/  @!P0 IMAD.MOV.U32 R160, RZ, RZ, R17 ;  /* 0x000000ffffa08224 */ /* 0x001fe400078e0011 */
[----:B------:R-:W-:-:S05]  /*1e1b0*/  @!P0 IMAD.MOV.U32 R161, RZ, RZ, R10 ;  /* 0x000000ffffa18224 */ /* 0x000fca00078e000a */
[----:B------:R0:W4:Y:S02]  /*1e1c0*/  @!P0 LDG.E.U16 R159, desc[UR60][R160.64] ;  /* 0x0000003ca09f8981 */ /* 0x000124000c1e1500 */
[----:B0-----:R-:W-:Y:S02]  /*1e1d0*/  @!P0 IMAD.MOV.U32 R160, RZ, RZ, R12 ;  /* 0x000000ffffa08224 */ /* 0x001fe400078e000c */
[----:B------:R-:W-:-:S05]  /*1e1e0*/  @!P0 IMAD.MOV.U32 R161, RZ, RZ, R20 ;  /* 0x000000ffffa18224 */ /* 0x000fca00078e0014 */
[----:B------:R-:W4:Y:S01]  /*1e1f0*/  @!P0 LDG.E.U16 R23, desc[UR60][R160.64] ;  /* 0x0000003ca0178981 */ /* 0x000f22000c1e1500 */
[----:B------:R-:W0:Y:S01]  /*1e200*/  S2R R4, SR_CgaCtaId ;  /* 0x0000000000047919 */ /* 0x000e220000008800 */
[----:B------:R-:W-:Y:S01]  /*1e210*/  IMAD.SHL.U32 R15, R15, 0x40, RZ ;  /* 0x000000400f0f7824 */ /* 0x000fe200078e00ff */
[----:B------:R-:W-:-:S03]  /*1e220*/  MOV R2, 0x400 ;  /* 0x0000040000027802 */ /* 0x000fc60000000f00 */
[----:B------:R-:W-:Y:S01]  /*1e230*/  IMAD.SHL.U32 R15, R15, 0x2, RZ ;  /* 0x000000020f0f7824 */ /* 0x000fe200078e00ff */
[----:B0-----:R-:W-:Y:S01]  /*1e240*/  LEA R2, R4, R2, 0x18 ;  /* 0x0000000204027211 */ /* 0x001fe200078ec0ff */
[----:B---3--:R-:W-:Y:S04]  /*1e250*/  STL.64 [R1+0x2568], R130 ;  /* 0x0025688201007387 */ /* 0x008fe80000100a00 */
[----:B--2---:R-:W-:Y:S04]  /*1e260*/  STL.64 [R1+0x2560], R128 ;  /* 0x0025608001007387 */ /* 0x004fe80000100a00 */
        /* <DEDUP_REMOVED lines=54> */
[----:B------:R-:W-:Y:S04]  /*1e5d0*/  STL.64 [R1+0x23a8], R14 ;  /* 0x0023a80e01007387 */ /* 0x000fe80000100a00 */
[----:B------:R0:W-:Y:S04]  /*1e5e0*/  STL [R1+0x23a0], R13 ;  /* 0x0023a00d01007387 */ /* 0x0001e80000100800 */
[----:B------:R-:W2:Y:S04]  /*1e5f0*/  LDL.LU.64 R4, [R1+0xc00] ;  /* 0x000c000001047983 */ /* 0x000ea80000300a00 */
[----:B------:R-:W2:Y:S04]  /*1e600*/  LDL.LU.64 R6, [R1+0xc08] ;  /* 0x000c080001067983 */ /* 0x000ea80000300a00 */
[----:B------:R-:W2:Y:S04]  /*1e610*/  LDL.LU.64 R8, [R1+0xc10] ;  /* 0x000c100001087983 */ /* 0x000ea80000300a00 */
[----:B------:R-:W2:Y:S04]  /*1e620*/  LDL.LU.64 R10, [R1+0xc18] ;  /* 0x000c1800010a7983 */ /* 0x000ea80000300a00 */
[----:B0-----:R-:W2:Y:S04]  /*1e630*/  LDL.LU.64 R12, [R1+0xc20] ;  /* 0x000c2000010c7983 */ /* 0x001ea80000300a00 */
[----:B------:R-:W2:Y:S04]  /*1e640*/  LDL.LU.64 R14, [R1+0xc28] ;  /* 0x000c2800010e7983 */ /* 0x000ea80000300a00 */
[----:B------:R-:W2:Y:S04]  /*1e650*/  LDL.LU.64 R16, [R1+0xc30] ;  /* 0x000c300001107983 */ /* 0x000ea80000300a00 */
[----:B------:R-:W2:Y:S04]  /*1e660*/  LDL.LU.64 R18, [R1+0xc38] ;  /* 0x000c380001127983 */ /* 0x000ea80000300a00 */
[----:B----4-:R0:W-:Y:S04]  /*1e670*/  STS.U16 [R3+0x17b00], R23 ;  /* 0x017b001703007388 */ /* 0x0101e80000000400 */
[----:B------:R-:W2:Y:S04]  /*1e680*/  LDL.LU.64 R20, [R1+0xc40] ;  /* 0x000c400001147983 */ /* 0x000ea80000300a00 */
[----:B0-----:R-:W2:Y:S04]  /*1e690*/  LDL.LU.64 R22, [R1+0xc48] ;  /* 0x000c480001167983 */ /* 0x001ea80000300a00 */
[----:B------:R-:W2:Y:S04]  /*1e6a0*/  LDL.LU.64 R24, [R1+0xc50] ;  /* 0x000c500001187983 */ /* 0x000ea80000300a00 */
        /* <DEDUP_REMOVED lines=82> */
[----:B------:R-:W-:Y:S01]  /*1ebd0*/  STS.U16 [R3+0x17700], R159 ;  /* 0x0177009f03007388 */ /* 0x000fe20000000400 */
[----:B------:R0:W-:Y:S06]  /*1ebe0*/  MEMBAR.ALL.CTA ;  /* 0x0000000000007992 */ /* 0x0001ec0000008000 */
[----:B0-----:R-:W0:Y:S01]  /*1ebf0*/  FENCE.VIEW.ASYNC.S ;  /* 0x00000000000073c6 */ /* 0x001e220000000000 */
[----:B------:R-:W-:Y:S01]  /*1ec00*/  SHF.R.U32.HI R2, RZ, 0x4, R2 ;  /* 0x00000004ff027819 */ /* 0x000fe20000011602 */
[----:B------:R-:W-:-:S02]  /*1ec10*/  UMOV UR17, 0x40000040 ;  /* 0x4000004000117882 */ /* 0x000fc40000000000 */
[----:B------:R-:W3:Y:S01]  /*1ec20*/  LDL.LU.64 R132, [R1+0xbb0] ;  /* 0x000bb00001847983 */ /* 0x000ee20000300a00 */
[----:B------:R-:W-:-:S03]  /*1ec30*/  SGXT.U32 R2, R2, 0xe ;  /* 0x0000000e0202781a */ /* 0x000fc60000000000 */
[----:B------:R-:W3:Y:S01]  /*1ec40*/  LDL.LU.64 R134, [R1+0xbb8] ;  /* 0x000bb80001867983 */ /* 0x000ee20000300a00 */
[----:B0-----:R-:W-:Y:S01]  /*1ec50*/  BAR.SYNC.DEFER_BLOCKING 0x0 ;  /* 0x0000000000007b1d */ /* 0x001fe20000010000 */
[----:B------:R-:W-:-:S05]  /*1ec60*/  R2UR UR16, R2 ;  /* 0x00000000021072ca */ /* 0x000fca00000e0000 */
[----:B------:R-:W3:Y:S04]  /*1ec70*/  LDL.LU.64 R136, [R1+0xbc0] ;  /* 0x000bc00001887983 */ /* 0x000ee80000300a00 */
[----:B------:R-:W3:Y:S04]  /*1ec80*/  LDL.LU.64 R138, [R1+0xbc8] ;  /* 0x000bc800018a7983 */ /* 0x000ee80000300a00 */
[----:B------:R-:W3:Y:S04]  /*1ec90*/  LDL.LU.64 R140, [R1+0xbd0] ;  /* 0x000bd000018c7983 */ /* 0x000ee80000300a00 */
[----:B------:R-:W3:Y:S04]  /*1eca0*/  LDL.LU.64 R142, [R1+0xbd8] ;  /* 0x000bd800018e7983 */ /* 0x000ee80000300a00 */
[----:B------:R-:W3:Y:S04]  /*1ecb0*/  LDL.LU.64 R144, [R1+0xbe0] ;  /* 0x000be00001907983 */ /* 0x000ee80000300a00 */
[----:B------:R-:W3:Y:S04]  /*1ecc0*/  LDL.LU.64 R146, [R1+0xbe8] ;  /* 0x000be80001927983 */ /* 0x000ee80000300a00 */
[----:B------:R-:W3:Y:S04]  /*1ecd0*/  LDL.LU.64 R148, [R1+0xbf0] ;  /* 0x000bf00001947983 */ /* 0x000ee80000300a00 */
[----:B------:R-:W3:Y:S01]  /*1ece0*/  LDL.LU.64 R150, [R1+0xbf8] ;  /* 0x000bf80001967983 */ /* 0x000ee20000300a00 */
[----:B--2---:R-:W-:-:S06]  /*1ecf0*/  WARPGROUP.ARRIVE ;  /* 0x00000000000079c5 */ /* 0x004fcc0000000000 */
[----:B------:R-:W-:Y:S03]  /*1ed00*/  HGMMA.64x256x16.F32.BF16 R4, gdesc[UR16].tnspA, R4, gsb0 ;  /* 0x23e00000100479f0 */ /* 0x000fe60008001804 */
[----:B------:R-:W-:Y:S02]  /*1ed10*/  WARPGROUP.DEPBAR.LE gsb0, 0x0 ;  /* 0x00008000000079c5 */ /* 0x000fe40000010000 */
[----:B------:R-:W-:-:S15]  /*1ed20*/  WARPGROUP.ARRIVE ;  /* 0x00000000000079c5 */ /* 0x000fde0000000000 */
[----:B------:R-:W-:-:S08]  /*1ed30*/  NOP ;  /* 0x0000000000007918 */ /* 0x000fd00000000000 */
        /* <DEDUP_REMOVED lines=74> */
[----:B0-----:R-:W3:Y:S04]  /*1f1e0*/  LDL.LU.64 R130, [R1+0x2568] ;  /* 0x0025680001827983 */ /* 0x001ee80000300a00 */
[----:B------:R-:W3:Y:S04]  /*1f1f0*/  LDL.LU.64 R128, [R1+0x2560] ;  /* 0x0025600001807983 */ /* 0x000ee80000300a00 */
        /* <DEDUP_REMOVED lines=28> */
[----:B------:R-:W-:-:S03]  /*1f3c0*/  IMAD.MOV.U32 R245, RZ, RZ, R62 ;  /* 0x000000fffff57224 */ /* 0x000fc600078e003e */
        /* <DEDUP_REMOVED lines=11> */
[----:B------:R-:W-:Y:S02]  /*1f480*/  IMAD.MOV.U32 R213, RZ, RZ, R55 ;  /* 0x000000ffffd57224 */ /* 0x000fe400078e0037 */
[----:B------:R-:W-:Y:S01]  /*1f490*/  IMAD.MOV.U32 R189, RZ, RZ, R54 ;  /* 0x000000ffffbd7224 */ /* 0x000fe200078e0036 */
[----:B------:R-:W3:Y:S01]  /*1f4a0*/  LDL.LU.64 R58, [R1+0x2448] ;  /* 0x00244800013a7983 */ /* 0x000ee20000300a00 */
[----:B------:R-:W-:Y:S02]  /*1f4b0*/  IMAD.MOV.U32 R212, RZ, RZ, R53 ;  /* 0x000000ffffd47224 */ /* 0x000fe400078e0035 */
[----:B------:R-:W-:Y:S01]  /*1f4c0*/  IMAD.MOV.U32 R188, RZ, RZ, R52 ;  /* 0x000000ffffbc7224 */ /* 0x000fe200078e0034 */
[----:B------:R-:W3:Y:S01]  /*1f4d0*/  LDL.LU.64 R56, [R1+0x2440] ;  /* 0x0024400001387983 */ /* 0x000ee20000300a00 */
[----:B------:R-:W-:-:S03]  /*1f4e0*/  IMAD.MOV.U32 R185, RZ, RZ, R51 ;  /* 0x000000ffffb97224 */ /* 0x000fc600078e0033 */
[----:B------:R-:W3:Y:S01]  /*1f4f0*/  LDL.LU.64 R54, [R1+0x2438] ;  /* 0x0024380001367983 */ /* 0x000ee20000300a00 */
[----:B------:R-:W-:-:S03]  /*1f500*/  IMAD.MOV.U32 R184, RZ, RZ, R49 ;  /* 0x000000ffffb87224 */ /* 0x000fc600078e0031 */
        /* <DEDUP_REMOVED lines=15> */
[----:B------:R-:W-:Y:S01]  /*1f600*/  UIADD3.64 UR52, UR4, 0x180, URZ ;  /* 0x0000018004347897 */ /* 0x000fe2000fffe03f */
[----:B------:R-:W-:Y:S01]  /*1f610*/  UMOV UR54, UR18 ;  /* 0x0000001200367c82 */ /* 0x000fe20008000000 */
[----:B------:R-:W-:Y:S01]  /*1f620*/  UMOV UR55, UR19 ;  /* 0x0000001300377c82 */ /* 0x000fe20008000000 */
[----:B------:R-:W-:Y:S01]  /*1f630*/  UIADD3.64 UR48, UR4, 0x200, URZ ;  /* 0x0000020004307897 */ /* 0x000fe2000fffe03f */
[----:B------:R-:W2:Y:S01]  /*1f640*/  LDL.LU R22, [R1+0x23b8] ;  /* 0x0023b80001167983 */ /* 0x000ea20000300800 */
[----:B------:R-:W-:Y:S01]  /*1f650*/  UMOV UR50, UR6 ;  /* 0x0000000600327c82 */ /* 0x000fe20008000000 */
[----:B------:R-:W-:Y:S01]  /*1f660*/  UMOV UR51, UR7 ;  /* 0x0000000700337c82 */ /* 0x000fe20008000000 */
[----:B------:R-:W-:Y:S01]  /*1f670*/  IMAD.MOV.U32 R169, RZ, RZ, R14 ;  /* 0x000000ffffa97224 */ /* 0x000fe200078e000e */
[----:B------:R-:W4:Y:S04]  /*1f680*/  LDL.LU.64 R18, [R1+0x23b0] ;  /* 0x0023b00001127983 */ /* 0x000f280000300a00 */
[----:B------:R-:W4:Y:S04]  /*1f690*/  LDL.LU.64 R14, [R1+0x23a8] ;  /* 0x0023a800010e7983 */ /* 0x000f280000300a00 */
[----:B------:R-:W4:Y:S01]  /*1f6a0*/  LDL.LU R13, [R1+0x23a0] ;  /* 0x0023a000010d7983 */ /* 0x000f220000300800 */
[----:B---3--:R-:W-:-:S06]  /*1f6b0*/  WARPGROUP.ARRIVE ;  /* 0x00000000000079c5 */ /* 0x008fcc0000000000 */
[----:B------:R-:W-:Y:S01]  /*1f6c0*/  HGMMA.64x256x16.F32.BF16 R24, gdesc[UR52].tnspA, R24, gsb0 ;  /* 0x23e00000341879f0 */ /* 0x000fe20008001818 */
[----:B------:R-:W-:Y:S01]  /*1f6d0*/  UIADD3.64 UR52, UR4, 0x280, URZ ;  /* 0x0000028004347897 */ /* 0x000fe2000fffe03f */
[----:B------:R-:W-:Y:S01]  /*1f6e0*/  UMOV UR54, UR10 ;  /* 0x0000000a00367c82 */ /* 0x000fe20008000000 */
[----:B------:R-:W-:Y:S01]  /*1f6f0*/  UMOV UR55, UR11 ;  /* 0x0000000b00377c82 */ /* 0x000fe20008000000 */
[----:B------:R-:W-:Y:S02]  /*1f700*/  WARPGROUP.DEPBAR.LE gsb0, 0x0 ;  /* 0x00008000000079c5 */ /* 0x000fe40000010000 */
[----:B------:R-:W-:-:S15]  /*1f710*/  WARPGROUP.ARRIVE ;  /* 0x00000000000079c5 */ /* 0x000fde0000000000 */
[----:B------:R-:W-:-:S07]  /*1f720*/  NOP ;  /* 0x0000000000007918 */ /* 0x000fce0000000000 */
        /* <DEDUP_REMOVED lines=8> */
[----:B------:R-:W-:Y:S04]  /*1f7b0*/  STL [R1+0x1d48], R213 ;  /* 0x001d48d501007387 */ /* 0x000fe80000100800 */
[----:B------:R-:W-:Y:S04]  /*1f7c0*/  STL [R1+0x1d44], R216 ;  /* 0x001d44d801007387 */ /* 0x000fe80000100800 */
[----:B------:R-:W-:Y:S04]  /*1f7d0*/  STL [R1+0x1d40], R217 ;  /* 0x001d40d901007387 */ /* 0x000fe80000100800 */
[----:B------:R-:W-:Y:S04]  /*1f7e0*/  STL [R1+0x1d3c], R232 ;  /* 0x001d3ce801007387 */ /* 0x000fe80000100800 */
[----:B------:R-:W-:Y:S04]  /*1f7f0*/  STL [R1+0x1d38], R233 ;  /* 0x001d38e901007387 */ /* 0x000fe80000100800 */
[----:B------:R-:W-:Y:S04]  /*1f800*/  STL [R1+0x1d34], R244 ;  /* 0x001d34f401007387 */ /* 0x000fe80000100800 */
[----:B------:R-:W-:Y:S01]  /*1f810*/  STL [R1+0x1d30], R245 ;  /* 0x001d30f501007387 */ /* 0x000fe20000100800 */
[----:B------:R-:W-:-:S02]  /*1f820*/  WARPGROUP.DEPBAR.LE gsb0, 0x0 ;  /* 0x00008000000079c5 */ /* 0x000fc40000010000 */
[----:B------:R-:W-:-:S06]  /*1f830*/  WARPGROUP.ARRIVE ;  /* 0x00000000000079c5 */ /* 0x000fcc0000000000 */
[----:B------:R-:W-:Y:S03]  /*1f840*/  HGMMA.64x256x16.F32.BF16 R24, gdesc[UR48].tnspA, R24, gsb0 ;  /* 0x23e00000301879f0 */ /* 0x000fe60008001818 */
[----:B------:R-:W-:Y:S02]  /*1f850*/  WARPGROUP.DEPBAR.LE gsb0, 0x0 ;  /* 0x00008000000079c5 */ /* 0x000fe40000010000 */
[----:B------:R0:W-:Y:S04]  /*1f860*/  STL.64 [R1+0xa00], R24 ;  /* 0x000a001801007387 */ /* 0x0001e80000100a00 */
        /* <DEDUP_REMOVED lines=53> */
[----:B------:R-:W-:Y:S04]  /*1fbc0*/  STL.64 [R1+0xbb0], R132 ;  /* 0x000bb08401007387 */ /* 0x000fe80000100a00 */
[----:B------:R-:W-:Y:S04]  /*1fbd0*/  STL.64 [R1+0xbb8], R134 ;  /* 0x000bb88601007387 */ /* 0x000fe80000100a00 */
[----:B------:R-:W-:Y:S04]  /*1fbe0*/  STL.64 [R1+0xbc0], R136 ;  /* 0x000bc08801007387 */ /* 0x000fe80000100a00 */
[----:B------:R-:W-:Y:S04]  /*1fbf0*/  STL.64 [R1+0xbc8], R138 ;  /* 0x000bc88a01007387 */ /* 0x000fe80000100a00 */
[----:B------:R-:W-:Y:S04]  /*1fc00*/  STL.64 [R1+0xbd0], R140 ;  /* 0x000bd08c01007387 */ /* 0x000fe80000100a00 */
[----:B------:R-:W-:Y:S01]  /*1fc10*/  STL.64 [R1+0xbd8], R142 ;  /* 0x000bd88e01007387 */ /* 0x000fe20000100a00 */
[----:B------:R-:W-:-:S03]  /*1fc20*/  IMAD.MOV.U32 R202, RZ, RZ, R25 ;  /* 0x000000ffffca7224 */ /* 0x000fc600078e0019 */
[----:B------:R-:W-:Y:S01]  /*1fc30*/  STL.64 [R1+0xbe0], R144 ;  /* 0x000be09001007387 */ /* 0x000fe20000100a00 */
[----:B------:R-:W-:-:S03]  /*1fc40*/  IMAD.MOV.U32 R226, RZ, RZ, R24 ;  /* 0x000000ffffe27224 */ /* 0x000fc600078e0018 */
[----:B------:R-:W-:Y:S01]  /*1fc50*/  STL.64 [R1+0xbe8], R146 ;  /* 0x000be89201007387 */ /* 0x000fe20000100a00 */
[----:B------:R-:W-:-:S03]  /*1fc60*/  IMAD.MOV.U32 R203, RZ, RZ, R27 ;  /* 0x000000ffffcb7224 */ /* 0x000fc600078e001b */
[----:B------:R-:W-:Y:S01]  /*1fc70*/  STL.64 [R1+0xbf0], R148 ;  /* 0x000bf09401007387 */ /* 0x000fe20000100a00 */
[----:B------:R-:W-:-:S03]  /*1fc80*/  IMAD.MOV.U32 R227, RZ, RZ, R26 ;  /* 0x000000ffffe37224 */ /* 0x000fc600078e001a */
[----:B------:R-:W-:Y:S01]  /*1fc90*/  STL.64 [R1+0xbf8], R150 ;  /* 0x000bf89601007387 */ /* 0x000fe20000100a00 */
[----:B------:R-:W-:Y:S02]  /*1fca0*/  IMAD.MOV.U32 R178, RZ, RZ, R29 ;  /* 0x000000ffffb27224 */ /* 0x000fe400078e001d */
[----:B------:R-:W-:Y:S01]  /*1fcb0*/  IMAD.MOV.U32 R194, RZ, RZ, R28 ;  /* 0x000000ffffc27224 */ /* 0x000fe200078e001c */
[----:B0-----:R-:W4:Y:S01]  /*1fcc0*/  LDL.LU.64 R24, [R1+0x600] ;  /* 0x0006000001187983 */ /* 0x001f220000300a00 */
[----:B------:R-:W-:Y:S02]  /*1fcd0*/  IMAD.MOV.U32 R179, RZ, RZ, R31 ;  /* 0x000000ffffb37224 */ /* 0x000fe400078e001f */
[----:B------:R-:W-:Y:S01]  /*1fce0*/  IMAD.MOV.U32 R195, RZ, RZ, R30 ;  /* 0x000000ffffc37224 */ /* 0x000fe200078e001e */
[----:B-1----:R-:W4:Y:S01]  /*1fcf0*/  LDL.LU.64 R26, [R1+0x608] ;  /* 0x00060800011a7983 */ /* 0x002f220000300a00 */
[----:B------:R-:W-:-:S03]  /*1fd00*/  IMAD.MOV.U32 R170, RZ, RZ, R32 ;  /* 0x000000ffffaa7224 */ /* 0x000fc600078e0020 */
[----:B---3--:R-:W3:Y:S01]  /*1fd10*/  LDL.LU.64 R28, [R1+0x610] ;  /* 0x00061000011c7983 */ /* 0x008ee20000300a00 */
[----:B------:R-:W-:-:S03]  /*1fd20*/  IMAD.MOV.U32 R171, RZ, RZ, R34 ;  /* 0x000000ffffab7224 */ /* 0x000fc600078e0022 */
[----:B--2---:R-:W2:Y:S04]  /*1fd30*/  LDL.LU.64 R30, [R1+0x618] ;  /* 0x00061800011e7983 */ /* 0x004ea80000300a00 */
[----:B----4-:R-:W4:Y:S04]  /*1fd40*/  LDL.LU.64 R32, [R1+0x620] ;  /* 0x0006200001207983 */ /* 0x010f280000300a00 */
[----:B------:R-:W3:Y:S04]  /*1fd50*/  LDL.LU.64 R34, [R1+0x628] ;  /* 0x0006280001227983 */ /* 0x000ee80000300a00 */
[----:B------:R-:W2:Y:S04]  /*1fd60*/  LDL.LU.64 R36, [R1+0x630] ;  /* 0x0006300001247983 */ /* 0x000ea80000300a00 */
[----:B------:R-:W4:Y:S04]  /*1fd70*/  LDL.LU.64 R38, [R1+0x638] ;  /* 0x0006380001267983 */ /* 0x000f280000300a00 */
        /* <DEDUP_REMOVED lines=9> */
[----:B------:R-:W3:Y:S01]  /*1fe10*/  LDL.LU.64 R58, [R1+0x688] ;  /* 0x00068800013a7983 */ /* 0x000ee20000300a00 */
[----:B------:R-:W-:-:S03]  /*1fe20*/  IMAD.MOV.U32 R186, RZ, RZ, R69 ;  /* 0x000000ffffba7224 */ /* 0x000fc600078e0045 */
[----:B------:R-:W2:Y:S01]  /*1fe30*/  LDL.LU.64 R60, [R1+0x690] ;  /* 0x00069000013c7983 */ /* 0x000ea20000300a00 */
[----:B------:R-:W-:-:S03]  /*1fe40*/  IMAD.MOV.U32 R162, RZ, RZ, R68 ;  /* 0x000000ffffa27224 */ /* 0x000fc600078e0044 */
[----:B------:R-:W4:Y:S01]  /*1fe50*/  LDL.LU.64 R62, [R1+0x698] ;  /* 0x00069800013e7983 */ /* 0x000f220000300a00 */
[----:B------:R-:W-:-:S03]  /*1fe60*/  IMAD.MOV.U32 R187, RZ, RZ, R71 ;  /* 0x000000ffffbb7224 */ /* 0x000fc600078e0047 */
[----:B------:R-:W3:Y:S01]  /*1fe70*/  LDL.LU.64 R64, [R1+0x6a0] ;  /* 0x0006a00001407983 */ /* 0x000ee20000300a00 */
[----:B------:R-:W-:-:S03]  /*1fe80*/  IMAD.MOV.U32 R163, RZ, RZ, R70 ;  /* 0x000000ffffa37224 */ /* 0x000fc600078e0046 */
[----:B------:R-:W2:Y:S01]  /*1fe90*/  LDL.LU.64 R66, [R1+0x6a8] ;  /* 0x0006a80001427983 */ /* 0x000ea20000300a00 */
[----:B------:R-:W-:Y:S02]  /*1fea0*/  IMAD.MOV.U32 R214, RZ, RZ, R73 ;  /* 0x000000ffffd67224 */ /* 0x000fe400078e0049 */
[----:B------:R-:W-:Y:S01]  /*1feb0*/  IMAD.MOV.U32 R190, RZ, RZ, R72 ;  /* 0x000000ffffbe7224 */ /* 0x000fe200078e0048 */
[----:B------:R-:W4:Y:S01]  /*1fec0*/  LDL.LU.64 R68, [R1+0x6b0] ;  /* 0x0006b00001447983 */ /* 0x000f220000300a00 */
[----:B------:R-:W-:Y:S02]  /*1fed0*/  IMAD.MOV.U32 R215, RZ, RZ, R75 ;  /* 0x000000ffffd77224 */ /* 0x000fe400078e004b */
[----:B------:R-:W-:Y:S01]  /*1fee0*/  IMAD.MOV.U32 R191, RZ, RZ, R74 ;  /* 0x000000ffffbf7224 */ /* 0x000fe200078e004a */
[----:B------:R-:W3:Y:S01]  /*1fef0*/  LDL.LU.64 R70, [R1+0x6b8] ;  /* 0x0006b80001467983 */ /* 0x000ee20000300a00 */
[----:B------:R-:W-:Y:S02]  /*1ff00*/  IMAD.MOV.U32 R234, RZ, RZ, R77 ;  /* 0x000000ffffea7224 */ /* 0x000fe400078e004d */
[----:B------:R-:W-:Y:S01]  /*1ff10*/  IMAD.MOV.U32 R218, RZ, RZ, R76 ;  /* 0x000000ffffda7224 */ /* 0x000fe200078e004c */
[----:B------:R-:W2:Y:S01]  /*1ff20*/  LDL.LU.64 R72, [R1+0x6c0] ;  /* 0x0006c00001487983 */ /* 0x000ea20000300a00 */
[----:B------:R-:W-:-:S02]  /*1ff30*/  IMAD.MOV.U32 R235, RZ, RZ, R79 ;  /* 0x000000ffffeb7224 */ /* 0x000fc400078e004f */
[----:B------:R-:W-:Y:S01]  /*1ff40*/  IMAD.MOV.U32 R219, RZ, RZ, R78 ;  /* 0x000000ffffdb7224 */ /* 0x000fe200078e004e */
[----:B------:R-:W4:Y:S01]  /*1ff50*/  LDL.LU.64 R74, [R1+0x6c8] ;  /* 0x0006c800014a7983 */ /* 0x000f220000300a00 */
[----:B------:R-:W-:-:S03]  /*1ff60*/  IMAD.MOV.U32 R246, RZ, RZ, R80 ;  /* 0x000000fffff67224 */ /* 0x000fc600078e0050 */
[----:B------:R-:W3:Y:S01]  /*1ff70*/  LDL.LU.64 R76, [R1+0x6d0] ;  /* 0x0006d000014c7983 */ /* 0x000ee20000300a00 */
[----:B------:R-:W-:-:S03]  /*1ff80*/  IMAD.MOV.U32 R247, RZ, RZ, R82 ;  /* 0x000000fffff77224 */ /* 0x000fc600078e0052 */
        /* <DEDUP_REMOVED lines=27> */
[----:B------:R-:W-:-:S02]  /*20140*/  IMAD.MOV.U32 R200, RZ, RZ, R5 ;  /* 0x000000ffffc87224 */ /* 0x000fc400078e0005 */
[----:B------:R-:W-:Y:S02]  /*20150*/  IMAD.MOV.U32 R224, RZ, RZ, R4 ;  /* 0x000000ffffe07224 */ /* 0x000fe400078e0004 */
[----:B------:R-:W-:Y:S02]  /*20160*/  IMAD.MOV.U32 R201, RZ, RZ, R7 ;  /* 0x000000ffffc97224 */ /* 0x000fe400078e0007 */
[----:B------:R-:W-:Y:S02]  /*20170*/  IMAD.MOV.U32 R225, RZ, RZ, R6 ;  /* 0x000000ffffe17224 */ /* 0x000fe400078e0006 */
[----:B------:R-:W-:Y:S02]  /*20180*/  IMAD.MOV.U32 R176, RZ, RZ, R9 ;  /* 0x000000ffffb07224 */ /* 0x000fe400078e0009 */
[----:B------:R-:W-:Y:S02]  /*20190*/  IMAD.MOV.U32 R192, RZ, RZ, R8 ;  /* 0x000000ffffc07224 */ /* 0x000fe400078e0008 */
[----:B------:R-:W-:-:S02]  /*201a0*/  IMAD.MOV.U32 R177, RZ, RZ, R11 ;  /* 0x000000ffffb17224 */ /* 0x000fc400078e000b */
[----:B------:R-:W-:Y:S02]  /*201b0*/  IMAD.MOV.U32 R193, RZ, RZ, R10 ;  /* 0x000000ffffc17224 */ /* 0x000fe400078e000a */
[----:B------:R-:W-:Y:S01]  /*201c0*/  IMAD.MOV.U32 R168, RZ, RZ, R12 ;  /* 0x000000ffffa87224 */ /* 0x000fe200078e000c */
[----:B---3--:R-:W-:Y:S04]  /*201d0*/  STL.64 [R1+0x2398], R130 ;  /* 0x0023988201007387 */ /* 0x008fe80000100a00 */
[----:B----4-:R-:W-:Y:S04]  /*201e0*/  STL.64 [R1+0x2390], R128 ;  /* 0x0023908001007387 */ /* 0x010fe80000100a00 */
        /* <DEDUP_REMOVED lines=119> */
[----:B------:R-:W2:Y:S01]  /*20960*/  LDL.LU.64 R130, [R1+0x9f8] ;  /* 0x0009f80001827983 */ /* 0x000ea20000300a00 */
[----:B------:R-:W-:Y:S01]  /*20970*/  UIADD3.64 UR52, UR4, 0x380, URZ ;  /* 0x0000038004347897 */ /* 0x000fe2000fffe03f */
[----:B------:R-:W-:Y:S01]  /*20980*/  UMOV UR54, UR18 ;  /* 0x0000001200367c82 */ /* 0x000fe20008000000 */
[----:B------:R-:W-:Y:S01]  /*20990*/  UMOV UR55, UR19 ;  /* 0x0000001300377c82 */ /* 0x000fe20008000000 */
[----:B------:R-:W-:Y:S01]  /*209a0*/  UIADD3.64 UR48, UR4, 0x400, URZ ;  /* 0x0000040004307897 */ /* 0x000fe2000fffe03f */
[----:B------:R-:W3:Y:S01]  /*209b0*/  LDL.LU.64 R132, [R1+0x7b0] ;  /* 0x0007b00001847983 */ /* 0x000ee20000300a00 */
[----:B------:R-:W-:Y:S01]  /*209c0*/  UMOV UR50, UR6 ;  /* 0x0000000600327c82 */ /* 0x000fe20008000000 */
[----:B------:R-:W-:-:S02]  /*209d0*/  UMOV UR51, UR7 ;  /* 0x0000000700337c82 */ /* 0x000fc40008000000 */
        /* <DEDUP_REMOVED lines=154> */
[----:B------:R-:W-:-:S02]  /*21380*/  UMOV UR51, UR7 ;  /* 0x0000000700337c82 */ /* 0x000fc40008000000 */
        /* <DEDUP_REMOVED lines=88> */
[----:B------:R-:W3:Y:S01]  /*21910*/  LDL.LU.64 R154, [R1+0x21c8] ;  /* 0x0021c800019a7983 */ /* 0x000ee20000300a00 */
[----:B------:R-:W-:-:S03]  /*21920*/  IMAD.MOV.U32 R252, RZ, RZ, R25 ;  /* 0x000000fffffc7224 */ /* 0x000fc600078e0019 */
[----:B------:R-:W3:Y:S01]  /*21930*/  LDL.LU.64 R152, [R1+0x21c0] ;  /* 0x0021c00001987983 */ /* 0x000ee20000300a00 */
[----:B------:R-:W-:-:S03]  /*21940*/  IMAD.MOV.U32 R238, RZ, RZ, R24 ;  /* 0x000000ffffee7224 */ /* 0x000fc600078e0018 */
[----:B0-----:R-:W2:Y:S01]  /*21950*/  LDL.LU.64 R150, [R1+0x21b8] ;  /* 0x0021b80001967983 */ /* 0x001ea20000300a00 */
[----:B------:R-:W-:-:S03]  /*21960*/  IMAD.MOV.U32 R239, RZ, RZ, R26 ;  /* 0x000000ffffef7224 */ /* 0x000fc600078e001a */
[----:B------:R-:W4:Y:S04]  /*21970*/  LDL.LU.64 R148, [R1+0x21b0] ;  /* 0x0021b00001947983 */ /* 0x000f280000300a00 */
[----:B------:R-:W3:Y:S04]  /*21980*/  LDL.LU.64 R146, [R1+0x21a8] ;  /* 0x0021a80001927983 */ /* 0x000ee80000300a00 */
[----:B------:R-:W4:Y:S04]  /*21990*/  LDL.LU.64 R24, [R1+0x200] ;  /* 0x0002000001187983 */ /* 0x000f280000300a00 */
        /* <DEDUP_REMOVED lines=52> */
[----:B------:R-:W4:Y:S01]  /*21ce0*/  LDL.LU.64 R130, [R1+0x3a8] ;  /* 0x0003a80001827983 */ /* 0x000f220000300a00 */
[----:B------:R-:W-:-:S02]  /*21cf0*/  IMAD.MOV.U32 R250, RZ, RZ, R5 ;  /* 0x000000fffffa7224 */ /* 0x000fc400078e0005 */
[----:B------:R-:W-:Y:S02]  /*21d00*/  IMAD.MOV.U32 R236, RZ, RZ, R4 ;  /* 0x000000ffffec7224 */ /* 0x000fe400078e0004 */
[----:B------:R-:W-:Y:S02]  /*21d10*/  IMAD.MOV.U32 R251, RZ, RZ, R7 ;  /* 0x000000fffffb7224 */ /* 0x000fe400078e0007 */
[----:B------:R-:W-:Y:S02]  /*21d20*/  IMAD.MOV.U32 R237, RZ, RZ, R6 ;  /* 0x000000ffffed7224 */ /* 0x000fe400078e0006 */
[----:B--2---:R-:W-:Y:S02]  /*21d30*/  IMAD.MOV.U32 R16, RZ, RZ, R151 ;  /* 0x000000ffff107224 */ /* 0x004fe400078e0097 */
[----:B------:R-:W-:Y:S02]  /*21d40*/  IMAD.MOV.U32 R9, RZ, RZ, R150 ;  /* 0x000000ffff097224 */ /* 0x000fe400078e0096 */
[----:B---3--:R-:W-:-:S02]  /*21d50*/  IMAD.MOV.U32 R21, RZ, RZ, R147 ;  /* 0x000000ffff157224 */ /* 0x008fc400078e0093 */
[----:B----4-:R-:W-:Y:S01]  /*21d60*/  IMAD.MOV.U32 R11, RZ, RZ, R149 ;  /* 0x000000ffff0b7224 */ /* 0x010fe200078e0095 */
        /* <DEDUP_REMOVED lines=55> */
[----:B------:R-:W-:Y:S04]  /*220e0*/  STL [R1+0x1ff0], R21 ;  /* 0x001ff01501007387 */ /* 0x000fe80000100800 */
[----:B------:R-:W-:Y:S04]  /*220f0*/  STL.64 [R1+0x1fe8], R18 ;  /* 0x001fe81201007387 */ /* 0x000fe80000100a00 */
[----:B------:R-:W-:Y:S04]  /*22100*/  STL [R1+0x1fe0], R16 ;  /* 0x001fe01001007387 */ /* 0x000fe80000100800 */
[----:B------:R-:W-:Y:S04]  /*22110*/  STL.64 [R1+0x1fd8], R14 ;  /* 0x001fd80e01007387 */ /* 0x000fe80000100a00 */
[----:B------:R-:W-:Y:S04]  /*22120*/  STL [R1+0x1fd0], R13 ;  /* 0x001fd00d01007387 */ /* 0x000fe80000100800 */
[----:B------:R-:W-:Y:S04]  /*22130*/  STL [R1+0x1fcc], R11 ;  /* 0x001fcc0b01007387 */ /* 0x000fe80000100800 */
[----:B------:R0:W-:Y:S04]  /*22140*/  STL [R1+0x1fc8], R9 ;  /* 0x001fc80901007387 */ /* 0x0001e80000100800 */
        /* <DEDUP_REMOVED lines=213> */
[----:B------:R-:W-:Y:S02]  /*22ea0*/  IMAD.MOV.U32 R181, RZ, RZ, R51 ;  /* 0x000000ffffb57224 */ /* 0x000fe400078e0033 */
[----:B------:R-:W-:Y:S01]  /*22eb0*/  IMAD.MOV.U32 R165, RZ, RZ, R50 ;  /* 0x000000ffffa57224 */ /* 0x000fe200078e0032 */
[----:B------:R-:W3:Y:S01]  /*22ec0*/  LDL.LU.64 R54, [R1+0x2070] ;  /* 0x0020700001367983 */ /* 0x000ee20000300a00 */
[----:B------:R-:W-:-:S02]  /*22ed0*/  IMAD.MOV.U32 R180, RZ, RZ, R49 ;  /* 0x000000ffffb47224 */ /* 0x000fc400078e0031 */
[----:B------:R-:W-:Y:S01]  /*22ee0*/  IMAD.MOV.U32 R164, RZ, RZ, R48 ;  /* 0x000000ffffa47224 */ /* 0x000fe200078e0030 */
        /* <DEDUP_REMOVED lines=22> */
[----:B------:R-:W-:Y:S01]  /*23050*/  UMOV UR22, UR10 ;  /* 0x0000000a00167c82 */ /* 0x000fe20008000000 */
[----:B------:R-:W-:Y:S01]  /*23060*/  UMOV UR23, UR11 ;  /* 0x0000000b00177c82 */ /* 0x000fe20008000000 */
[----:B------:R-:W-:Y:S01]  /*23070*/  UMOV UR26, UR14 ;  /* 0x0000000e001a7c82 */ /* 0x000fe20008000000 */
[----:B------:R-:W-:Y:S01]  /*23080*/  UMOV UR27, UR15 ;  /* 0x0000000f001b7c82 */ /* 0x000fe20008000000 */
[----:B------:R-:W4:Y:S01]  /*23090*/  LDL.LU R21, [R1+0x1ff0] ;  /* 0x001ff00001157983 */ /* 0x000f220000300800 */
[----:B------:R-:W-:-:S03]  /*230a0*/  IMAD.MOV.U32 R173, RZ, RZ, R11 ;  /* 0x000000ffffad7224 */ /* 0x000fc600078e000b */
[----:B------:R-:W4:Y:S01]  /*230b0*/  LDL.LU.64 R18, [R1+0x1fe8] ;  /* 0x001fe80001127983 */ /* 0x000f220000300a00 */
[----:B------:R-:W-:-:S03]  /*230c0*/  IMAD.MOV.U32 R172, RZ, RZ, R9 ;  /* 0x000000ffffac7224 */ /* 0x000fc600078e0009 */
[----:B------:R-:W4:Y:S04]  /*230d0*/  LDL.LU R16, [R1+0x1fe0] ;  /* 0x001fe00001107983 */ /* 0x000f280000300800 */
[----:B------:R-:W4:Y:S04]  /*230e0*/  LDL.LU.64 R14, [R1+0x1fd8] ;  /* 0x001fd800010e7983 */ /* 0x000f280000300a00 */
[----:B------:R-:W4:Y:S04]  /*230f0*/  LDL.LU R13, [R1+0x1fd0] ;  /* 0x001fd000010d7983 */ /* 0x000f280000300800 */
[----:B------:R-:W2:Y:S04]  /*23100*/  LDL.LU R11, [R1+0x1fcc] ;  /* 0x001fcc00010b7983 */ /* 0x000ea80000300800 */
[----:B------:R-:W4:Y:S01]  /*23110*/  LDL.LU R9, [R1+0x1fc8] ;  /* 0x001fc80001097983 */ /* 0x000f220000300800 */
[----:B---3--:R-:W-:-:S06]  /*23120*/  WARPGROUP.ARRIVE ;  /* 0x00000000000079c5 */ /* 0x008fcc0000000000 */
        /* <DEDUP_REMOVED lines=78> */
[----:B0-----:R-:W3:Y:S04]  /*23610*/  LDL.LU.64 R46, [R1+0x1fc0] ;  /* 0x001fc000012e7983 */ /* 0x001ee80000300a00 */
        /* <DEDUP_REMOVED lines=14> */
[----:B------:R-:W3:Y:S04]  /*23700*/  LDL.LU.64 R28, [R1+0x1f78] ;  /* 0x001f7800011c7983 */ /* 0x000ee80000300a00 */
[----:B------:R-:W3:Y:S04]  /*23710*/  LDL.LU.64 R26, [R1+0x1f70] ;  /* 0x001f7000011a7983 */ /* 0x000ee80000300a00 */
[----:B------:R-:W3:Y:S01]  /*23720*/  LDL.LU.64 R24, [R1+0x1f68] ;  /* 0x001f680001187983 */ /* 0x000ee20000300a00 */
[----:B--2---:R-:W-:Y:S01]  /*23730*/  R2UR UR53, R11 ;  /* 0x000000000b3572ca */ /* 0x004fe200000e0000 */
[----:B------:R-:W-:Y:S01]  /*23740*/  IMAD.MOV.U32 R8, RZ, RZ, R22 ;  /* 0x000000ffff087224 */ /* 0x000fe200078e0016 */
[----:B----4-:R-:W-:Y:S01]  /*23750*/  R2UR UR49, R16 ;  /* 0x00000000103172ca */ /* 0x010fe200000e0000 */
[----:B------:R-:W-:-:S02]  /*23760*/  IMAD.MOV.U32 R240, RZ, RZ, R4 ;  /* 0x000000fffff07224 */ /* 0x000fc400078e0004 */
[----:B------:R-:W-:Y:S01]  /*23770*/  IMAD.MOV.U32 R161, RZ, RZ, R14 ;  /* 0x000000ffffa17224 */ /* 0x000fe200078e000e */
[----:B------:R-:W-:Y:S01]  /*23780*/  R2UR UR48, R9 ;  /* 0x00000000093072ca */ /* 0x000fe200000e0000 */
[----:B------:R-:W-:Y:S02]  /*23790*/  IMAD.MOV.U32 R16, RZ, RZ, R13 ;  /* 0x000000ffff107224 */ /* 0x000fe400078e000d */
[----:B------:R-:W-:Y:S01]  /*237a0*/  IMAD.MOV.U32 R242, RZ, RZ, R6 ;  /* 0x000000fffff27224 */ /* 0x000fe200078e0006 */
[----:B------:R-:W-:Y:S01]  /*237b0*/  R2UR UR56, R158 ;  /* 0x000000009e3872ca */ /* 0x000fe200000e0000 */
[----:B------:R-:W-:Y:S01]  /*237c0*/  IMAD.MOV.U32 R196, RZ, RZ, R5 ;  /* 0x000000ffffc47224 */ /* 0x000fe200078e0005 */
[----:B------:R-:W-:Y:S01]  /*237d0*/  R2UR UR52, R2 ;  /* 0x00000000023472ca */ /* 0x000fe200000e0000 */
[----:B------:R-:W-:Y:S01]  /*237e0*/  IMAD.MOV.U32 R197, RZ, RZ, R7 ;  /* 0x000000ffffc57224 */ /* 0x000fe200078e0007 */
[----:B------:R-:W-:Y:S01]  /*237f0*/  R2UR UR57, R21 ;  /* 0x00000000153972ca */ /* 0x000fe200000e0000 */
        /* <DEDUP_REMOVED lines=8> */
[----:B------:R-:W-:Y:S02]  /*23880*/  IMAD.MOV.U32 R230, RZ, RZ, R77 ;  /* 0x000000ffffe67224 */ /* 0x000fe400078e004d */
[----:B------:R-:W-:Y:S02]  /*23890*/  IMAD.MOV.U32 R222, RZ, RZ, R76 ;  /* 0x000000ffffde7224 */ /* 0x000fe400078e004c */
[----:B------:R-:W-:Y:S02]  /*238a0*/  IMAD.MOV.U32 R231, RZ, RZ, R79 ;  /* 0x000000ffffe77224 */ /* 0x000fe400078e004f */
[----:B------:R-:W-:Y:S02]  /*238b0*/  IMAD.MOV.U32 R223, RZ, RZ, R78 ;  /* 0x000000ffffdf7224 */ /* 0x000fe400078e004e */
[----:B---3--:R-:W-:-:S02]  /*238c0*/  IMAD.MOV.U32 R21, RZ, RZ, R47 ;  /* 0x000000ffff157224 */ /* 0x008fc400078e002f */
        /* <DEDUP_REMOVED lines=23> */
[----:B------:R-:W2:Y:S04]  /*23a40*/  LDL.LU.64 R24, [R1] ;  /* 0x0000000001187983 */ /* 0x000ea80000300a00 */
        /* <DEDUP_REMOVED lines=11> */
[----:B-1----:R-:W2:Y:S04]  /*23b00*/  LDL.LU.64 R48, [R1+0x60] ;  /* 0x0000600001307983 */ /* 0x002ea80000300a00 */
        /* <DEDUP_REMOVED lines=51> */
[----:B------:R-:W-:Y:S01]  /*23e40*/  UMOV UR30, UR18 ;  /* 0x00000012001e7c82 */ /* 0x000fe20008000000 */
[----:B------:R-:W-:Y:S01]  /*23e50*/  UMOV UR31, UR19 ;  /* 0x00000013001f7c82 */ /* 0x000fe20008000000 */
[----:B------:R-:W-:Y:S01]  /*23e60*/  UMOV UR34, UR6 ;  /* 0x0000000600227c82 */ /* 0x000fe20008000000 */
[----:B------:R-:W-:Y:S01]  /*23e70*/  UMOV UR35, UR7 ;  /* 0x0000000700237c82 */ /* 0x000fe20008000000 */
[----:B--2---:R-:W-:-:S06]  /*23e80*/  WARPGROUP.ARRIVE ;  /* 0x00000000000079c5 */ /* 0x004fcc0000000000 */
[----:B------:R-:W-:Y:S01]  /*23e90*/  HGMMA.64x256x16.F32.BF16 R24, gdesc[UR28].tnspA, R24, gsb0 ;  /* 0x23e000001c1879f0 */ /* 0x000fe20008001818 */
[----:B------:R-:W-:Y:S01]  /*23ea0*/  UMOV UR38, UR10 ;  /* 0x0000000a00267c82 */ /* 0x000fe20008000000 */
[----:B------:R-:W-:Y:S01]  /*23eb0*/  UMOV UR39, UR11 ;  /* 0x0000000b00277c82 */ /* 0x000fe20008000000 */
[----:B------:R-:W-:Y:S02]  /*23ec0*/  WARPGROUP.DEPBAR.LE gsb0, 0x0 ;  /* 0x00008000000079c5 */ /* 0x000fe40000010000 */
[----:B------:R-:W-:-:S15]  /*23ed0*/  WARPGROUP.ARRIVE ;  /* 0x00000000000079c5 */ /* 0x000fde0000000000 */
[----:B------:R-:W-:-:S08]  /*23ee0*/  NOP ;  /* 0x0000000000007918 */ /* 0x000fd00000000000 */
[----:B------:R-:W-:Y:S01]  /*23ef0*/  HGMMA.64x256x16.F32.BF16 R24, gdesc[UR32].tnspA, R24, gsb0 ;  /* 0x23e00000201879f0 */ /* 0x000fe20008001818 */
[----:B------:R-:W-:Y:S01]  /*23f00*/  UMOV UR42, UR14 ;  /* 0x0000000e002a7c82 */ /* 0x000fe20008000000 */
[----:B------:R-:W-:Y:S01]  /*23f10*/  UMOV UR43, UR15 ;  /* 0x0000000f002b7c82 */ /* 0x000fe20008000000 */
[----:B------:R-:W-:Y:S02]  /*23f20*/  WARPGROUP.DEPBAR.LE gsb0, 0x0 ;  /* 0x00008000000079c5 */ /* 0x000fe40000010000 */
[----:B------:R-:W-:-:S15]  /*23f30*/  WARPGROUP.ARRIVE ;  /* 0x00000000000079c5 */ /* 0x000fde0000000000 */
[----:B------:R-:W-:-:S08]  /*23f40*/  NOP ;  /* 0x0000000000007918 */ /* 0x000fd00000000000 */
[----:B------:R-:W-:Y:S03]  /*23f50*/  HGMMA.64x256x16.F32.BF16 R24, gdesc[UR36].tnspA, R24, gsb0 ;  /* 0x23e00000241879f0 */ /* 0x000fe60008001818 */
[----:B------:R-:W-:Y:S02]  /*23f60*/  WARPGROUP.DEPBAR.LE gsb0, 0x0 ;  /* 0x00008000000079c5 */ /* 0x000fe40000010000 */
[----:B------:R-:W-:-:S15]  /*23f70*/  WARPGROUP.ARRIVE ;  /* 0x00000000000079c5 */ /* 0x000fde0000000000 */
[----:B------:R-:W-:-:S08]  /*23f80*/  NOP ;  /* 0x0000000000007918 */ /* 0x000fd00000000000 */
[----:B------:R-:W-:Y:S01]  /*23f90*/  HGMMA.64x256x16.F32.BF16 R24, gdesc[UR40].tnspA, R24, gsb0 ;  /* 0x23e00000281879f0 */ /* 0x000fe20008001818 */
[----:B------:R-:W-:Y:S02]  /*23fa0*/  IMAD.MOV.U32 R217, RZ, RZ, R213 ;  /* 0x000000ffffd97224 */ /* 0x000fe400078e00d5 */
[----:B------:R-:W-:Y:S02]  /*23fb0*/  IMAD.MOV.U32 R213, RZ, RZ, R23 ;  /* 0x000000ffffd57224 */ /* 0x000fe400078e0017 */
[----:B------:R-:W-:Y:S02]  /*23fc0*/  IMAD.MOV.U32 R23, RZ, RZ, R241 ;  /* 0x000000ffff177224 */ /* 0x000fe400078e00f1 */
[----:B------:R-:W-:Y:S02]  /*23fd0*/  IMAD.MOV.U32 R232, RZ, RZ, R216 ;  /* 0x000000ffffe87224 */ /* 0x000fe400078e00d8 */
[----:B------:R-:W-:Y:S02]  /*23fe0*/  IMAD.MOV.U32 R245, RZ, RZ, R213 ;  /* 0x000000fffff57224 */ /* 0x000fe400078e00d5 */
[----:B------:R-:W-:-:S02]  /*23ff0*/  IMAD.MOV.U32 R216, RZ, RZ, R3 ;  /* 0x000000ffffd87224 */ /* 0x000fc400078e0003 */
[----:B------:R-:W-:Y:S01]  /*24000*/  IMAD.MOV.U32 R213, RZ, RZ, R23 ;  /* 0x000000ffffd57224 */ /* 0x000fe200078e0017 */
[----:B------:R-:W-:Y:S01]  /*24010*/  IADD3 R23, P0, R156, R15, RZ ;  /* 0x0000000f9c177210 */ /* 0x000fe20007f1e0ff */
[----:B------:R-:W-:Y:S02]  /*24020*/  IMAD.MOV.U32 R3, RZ, RZ, R159 ;  /* 0x000000ffff037224 */ /* 0x000fe400078e009f */
[----:B------:R-:W-:Y:S02]  /*24030*/  IMAD.MOV.U32 R159, RZ, RZ, R243 ;  /* 0x000000ffff9f7224 */ /* 0x000fe400078e00f3 */
[----:B------:R-:W-:Y:S02]  /*24040*/  IMAD.MOV.U32 R244, RZ, RZ, R232 ;  /* 0x000000fffff47224 */ /* 0x000fe400078e00e8 */
[----:B------:R-:W-:Y:S02]  /*24050*/  IMAD.MOV.U32 R232, RZ, RZ, R217 ;  /* 0x000000ffffe87224 */ /* 0x000fe400078e00d9 */
[----:B------:R-:W-:-:S02]  /*24060*/  IMAD.MOV.U32 R217, RZ, RZ, R3 ;  /* 0x000000ffffd97224 */ /* 0x000fc400078e0003 */
[----:B------:R-:W-:Y:S02]  /*24070*/  IMAD.MOV.U32 R233, RZ, RZ, R216 ;  /* 0x000000ffffe97224 */ /* 0x000fe400078e00d8 */
[----:B------:R-:W-:Y:S02]  /*24080*/  IMAD.MOV.U32 R3, RZ, RZ, R4 ;  /* 0x000000ffff037224 */ /* 0x000fe400078e0004 */
[----:B------:R-:W-:Y:S02]  /*24090*/  IMAD.X R156, R157, 0x1, R0, P0 ;  /* 0x000000019d9c7824 */ /* 0x000fe400000e0600 */
[----:B------:R-:W-:Y:S01]  /*240a0*/  IMAD.MOV.U32 R216, RZ, RZ, R159 ;  /* 0x000000ffffd87224 */ /* 0x000fe200078e009f */
[-C--:B------:R-:W-:Y:S01]  /*240b0*/  IADD3 R159, P1, R154, R15.reuse, RZ ;  /* 0x0000000f9a9f7210 */ /* 0x080fe20007f3e0ff */
[----:B------:R-:W-:Y:S01]  /*240c0*/  IMAD.MOV.U32 R4, RZ, RZ, R160 ;  /* 0x000000ffff047224 */ /* 0x000fe200078e00a0 */
[-C--:B------:R-:W-:Y:S01]  /*240d0*/  IADD3 R160, P0, R152, R15.reuse, RZ ;  /* 0x0000000f98a07210 */ /* 0x080fe20007f1e0ff */
[----:B------:R-:W-:Y:S01]  /*240e0*/  IMAD.MOV.U32 R157, RZ, RZ, R161 ;  /* 0x000000ffff9d7224 */ /* 0x000fe200078e00a1 */
[----:B------:R-:W-:Y:S01]  /*240f0*/  IADD3 R161, P2, R18, R15, RZ ;  /* 0x0000000f12a17210 */ /* 0x000fe20007f5e0ff */
[----:B------:R-:W-:-:S02]  /*24100*/  WARPGROUP.DEPBAR.LE gsb0, 0x0 ;  /* 0x00008000000079c5 */ /* 0x000fc40000010000 */
[----:B------:R-:W-:Y:S04]  /*24110*/  STL.64 [R1], R24 ;  /* 0x0000001801007387 */ /* 0x000fe80000100a00 */
        /* <DEDUP_REMOVED lines=121> */
[----:B------:R-:W-:-:S03]  /*248b0*/  IMAD.MOV.U32 R243, RZ, RZ, R26 ;  /* 0x000000fffff37224 */ /* 0x000fc600078e001a */
[----:B------:R-:W2:Y:S01]  /*248c0*/  LDL.LU.64 R34, [R1+0x1d90] ;  /* 0x001d900001227983 */ /* 0x000ea20000300a00 */
[----:B------:R-:W-:-:S03]  /*248d0*/  IMAD.MOV.U32 R241, RZ, RZ, R24 ;  /* 0x000000fffff17224 */ /* 0x000fc600078e0018 */
[----:B------:R-:W2:Y:S04]  /*248e0*/  LDL.LU.64 R32, [R1+0x1d88] ;  /* 0x001d880001207983 */ /* 0x000ea80000300a00 */
[----:B------:R-:W2:Y:S04]  /*248f0*/  LDL.LU.64 R30, [R1+0x1d80] ;  /* 0x001d8000011e7983 */ /* 0x000ea80000300a00 */
[----:B------:R-:W2:Y:S04]  /*24900*/  LDL.LU.64 R28, [R1+0x1d78] ;  /* 0x001d7800011c7983 */ /* 0x000ea80000300a00 */
[----:B------:R-:W2:Y:S04]  /*24910*/  LDL.LU.64 R26, [R1+0x1d70] ;  /* 0x001d7000011a7983 */ /* 0x000ea80000300a00 */
[----:B------:R-:W2:Y:S04]  /*24920*/  LDL.LU.64 R24, [R1+0x1d68] ;  /* 0x001d680001187983 */ /* 0x000ea80000300a00 */
[----:B------:R-:W3:Y:S01]  /*24930*/  LDL.LU R15, [R1+0xe8c] ;  /* 0x000e8c00010f7983 */ /* 0x000ee20000300800 */
[----:B------:R-:W-:-:S02]  /*24940*/  IMAD.X R154, R155, 0x1, R0, P1 ;  /* 0x000000019b9a7824 */ /* 0x000fc400008e0600 */
[----:B------:R-:W-:Y:S01]  /*24950*/  IMAD.X R18, R19, 0x1, R0, P2 ;  /* 0x0000000113127824 */ /* 0x000fe200010e0600 */
[----:B------:R-:W4:Y:S01]  /*24960*/  LDL.LU R155, [R1+0x109c] ;  /* 0x00109c00019b7983 */ /* 0x000f220000300800 */
[----:B---3--:R-:W-:-:S05]  /*24970*/  VIADD R15, R15, 0x1 ;  /* 0x000000010f0f7836 */ /* 0x008fca0000000000 */
[----:B------:R0:W-:Y:S04]  /*24980*/  STL [R1+0xe8c], R15 ;  /* 0x000e8c0f01007387 */ /* 0x0001e80000100800 */
[----:B------:R-:W3:Y:S01]  /*24990*/  LDL R19, [R1+0x1c94] ;  /* 0x001c940001137983 */ /* 0x000ee20000100800 */
[----:B------:R-:W-:Y:S02]  /*249a0*/  IMAD.X R152, R153, 0x1, R0, P0 ;  /* 0x0000000199987824 */ /* 0x000fe400000e0600 */
[----:B------:R-:W-:Y:S02]  /*249b0*/  IMAD.MOV.U32 R153, RZ, RZ, R15 ;  /* 0x000000ffff997224 */ /* 0x000fe400078e000f */
[----:B0-----:R-:W0:Y:S03]  /*249c0*/  LDC R15, c[0x0][0x238] ;  /* 0x00008e00ff0f7b82 */ /* 0x001e260000000800 */
[----:B---3--:R-:W-:Y:S01]  /*249d0*/  ISETP.NE.U32.AND P0, PT, R153, R19, PT ;  /* 0x000000139900720c */ /* 0x008fe20003f05070 */
[----:B------:R-:W-:-:S02]  /*249e0*/  IMAD.MOV.U32 R19, RZ, RZ, R157 ;  /* 0x000000ffff137224 */ /* 0x000fc400078e009d */
[----:B------:R-:W-:Y:S02]  /*249f0*/  IMAD.MOV.U32 R157, RZ, RZ, R156 ;  /* 0x000000ffff9d7224 */ /* 0x000fe400078e009c */
[----:B------:R-:W-:Y:S02]  /*24a00*/  IMAD.MOV.U32 R156, RZ, RZ, R23 ;  /* 0x000000ffff9c7224 */ /* 0x000fe400078e0017 */
[----:B------:R-:W3:Y:S01]  /*24a10*/  LDL.LU R23, [R1+0x1c2c] ;  /* 0x001c2c0001177983 */ /* 0x000ee20000300800 */
[----:B----4-:R-:W-:Y:S02]  /*24a20*/  IMAD.MOV.U32 R153, RZ, RZ, R155 ;  /* 0x000000ffff997224 */ /* 0x010fe400078e009b */
[----:B------:R-:W-:Y:S02]  /*24a30*/  IMAD.MOV.U32 R155, RZ, RZ, R154 ;  /* 0x000000ffff9b7224 */ /* 0x000fe400078e009a */
[----:B------:R-:W-:Y:S02]  /*24a40*/  IMAD.MOV.U32 R154, RZ, RZ, R159 ;  /* 0x000000ffff9a7224 */ /* 0x000fe400078e009f */
[----:B------:R-:W4:Y:S01]  /*24a50*/  LDL.LU R159, [R1+0x1c24] ;  /* 0x001c2400019f7983 */ /* 0x000f220000300800 */
[----:B0-----:R-:W-:-:S04]  /*24a60*/  IMAD.SHL.U32 R15, R15, 0x40, RZ ;  /* 0x000000400f0f7824 */ /* 0x001fc800078e00ff */
[----:B------:R-:W-:-:S05]  /*24a70*/  IMAD.SHL.U32 R15, R15, 0x2, RZ ;  /* 0x000000020f0f7824 */ /* 0x000fca00078e00ff */
[----:B---3--:R-:W-:-:S05]  /*24a80*/  IADD3 R23, P6, R23, R15, RZ ;  /* 0x0000000f17177210 */ /* 0x008fca0007fde0ff */
[----:B------:R0:W-:Y:S01]  /*24a90*/  STL [R1+0x1c2c], R23 ;  /* 0x001c2c1701007387 */ /* 0x0001e20000100800 */
[----:B----4-:R-:W-:-:S03]  /*24aa0*/  IADD3 R159, P1, R159, R15, RZ ;  /* 0x0000000f9f9f7210 */ /* 0x010fc60007f3e0ff */
[----:B0-----:R-:W3:Y:S04]  /*24ab0*/  LDL.LU R23, [R1+0x1c1c] ;  /* 0x001c1c0001177983 */ /* 0x001ee80000300800 */
[----:B------:R0:W-:Y:S04]  /*24ac0*/  STL [R1+0x1c24], R159 ;  /* 0x001c249f01007387 */ /* 0x0001e80000100800 */
[----:B0-----:R-:W4:Y:S01]  /*24ad0*/  LDL.LU R159, [R1+0x1c14] ;  /* 0x001c1400019f7983 */ /* 0x001f220000300800 */
        /* <DEDUP_REMOVED lines=12> */
[----:B---3--:R-:W-:-:S05]  /*24ba0*/  IMAD.X R23, R23, 0x1, R0, P6 ;  /* 0x0000000117177824 */ /* 0x008fca00030e0600 */
        /* <DEDUP_REMOVED lines=1439> */
[----:B---3--:R-:W-:Y:S01]  /*2a5a0*/  IMAD.X R23, R23, 0x1, R0, P6 ;  /* 0x0000000117177824 */ /* 0x008fe200030e0600 */
[----:B------:R-:W-:-:S04]  /*2a5b0*/  IADD3 R2, P6, R2, R15, RZ ;  /* 0x0000000f02027210 */ /* 0x000fc80007fde0ff */
[----:B------:R0:W-:Y:S01]  /*2a5c0*/  STL [R1+0x14a8], R23 ;  /* 0x0014a81701007387 */ /* 0x0001e20000100800 */
[--C-:B----4-:R-:W-:Y:S02]  /*2a5d0*/  IMAD.X R159, R159, 0x1, R0.reuse, P1 ;  /* 0x000000019f9f7824 */ /* 0x110fe400008e0600 */
[----:B0-----:R-:W-:Y:S01]  /*2a5e0*/  IMAD.MOV.U32 R23, RZ, RZ, R13 ;  /* 0x000000ffff177224 */ /* 0x001fe200078e000d */
[----:B------:R-:W-:Y:S01]  /*2a5f0*/  IADD3 R158, P1, R158, R15, RZ ;  /* 0x0000000f9e9e7210 */ /* 0x000fe20007f3e0ff */
[----:B------:R-:W3:Y:S04]  /*2a600*/  LDL.LU R13, [R1+0x1498] ;  /* 0x00149800010d7983 */ /* 0x000ee80000300800 */
[----:B------:R0:W-:Y:S04]  /*2a610*/  STL [R1+0x147c], R2 ;  /* 0x00147c0201007387 */ /* 0x0001e80000100800 */
[----:B0-----:R-:W4:Y:S04]  /*2a620*/  LDL.LU R2, [R1+0x1d60] ;  /* 0x001d600001027983 */ /* 0x001f280000300800 */
[----:B------:R0:W-:Y:S04]  /*2a630*/  STL [R1+0x14a0], R159 ;  /* 0x0014a09f01007387 */ /* 0x0001e80000100800 */
[----:B0-----:R-:W2:Y:S04]  /*2a640*/  LDL.LU R159, [R1+0x146c] ;  /* 0x00146c00019f7983 */ /* 0x001ea80000300800 */
[----:B------:R0:W-:Y:S04]  /*2a650*/  STL [R1+0x1474], R158 ;  /* 0x0014749e01007387 */ /* 0x0001e80000100800 */
[----:B0-----:R-:W4:Y:S01]  /*2a660*/  LDL.LU R158, [R1+0x1d5c] ;  /* 0x001d5c00019e7983 */ /* 0x001f220000300800 */
[----:B---3--:R-:W-:-:S05]  /*2a670*/  IMAD.X R13, R13, 0x1, R0, P2 ;  /* 0x000000010d0d7824 */ /* 0x008fca00010e0600 */
[----:B------:R0:W-:Y:S02]  /*2a680*/  STL [R1+0x1498], R13 ;  /* 0x0014980d01007387 */ /* 0x0001e40000100800 */
[----:B0-----:R-:W-:Y:S02]  /*2a690*/  IMAD.MOV.U32 R13, RZ, RZ, R14 ;  /* 0x000000ffff0d7224 */ /* 0x001fe400078e000e */
[----:B----4-:R-:W-:Y:S02]  /*2a6a0*/  IMAD.MOV.U32 R14, RZ, RZ, R158 ;  /* 0x000000ffff0e7224 */ /* 0x010fe400078e009e */
[----:B------:R-:W3:Y:S01]  /*2a6b0*/  LDL.LU R158, [R1+0x1464] ;  /* 0x00146400019e7983 */ /* 0x000ee20000300800 */
[----:B--2---:R-:W-:Y:S01]  /*2a6c0*/  IADD3 R159, P2, R159, R15, RZ ;  /* 0x0000000f9f9f7210 */ /* 0x004fe20007f5e0ff */
[----:B------:R-:W-:-:S04]  /*2a6d0*/  IMAD.X R23, R23, 0x1, R0, P3 ;  /* 0x0000000117177824 */ /* 0x000fc800018e0600 */
[----:B------:R0:W-:Y:S04]  /*2a6e0*/  STL [R1+0x146c], R159 ;  /* 0x00146c9f01007387 */ /* 0x0001e80000100800 */
[----:B0-----:R-:W2:Y:S04]  /*2a6f0*/  LDL.LU R159, [R1+0x145c] ;  /* 0x00145c00019f7983 */ /* 0x001ea80000300800 */
[----:B------:R0:W-:Y:S04]  /*2a700*/  STL [R1+0x1490], R23 ;  /* 0x0014901701007387 */ /* 0x0001e80000100800 */
[----:B0-----:R-:W4:Y:S01]  /*2a710*/  LDL.LU R23, [R1+0x1480] ;  /* 0x0014800001177983 */ /* 0x001f220000300800 */
[----:B---3--:R-:W-:-:S05]  /*2a720*/  IADD3 R158, P3, R158, R15, RZ ;  /* 0x0000000f9e9e7210 */ /* 0x008fca0007f7e0ff */
[----:B------:R0:W-:Y:S04]  /*2a730*/  STL [R1+0x1464], R158 ;  /* 0x0014649e01007387 */ /* 0x0001e80000100800 */
[----:B0-----:R-:W3:Y:S04]  /*2a740*/  LDL.LU R158, [R1+0x1d58] ;  /* 0x001d5800019e7983 */ /* 0x001ee80000300800 */
[----:B------:R-:W2:Y:S01]  /*2a750*/  LDL.LU R15, [R1+0x1488] ;  /* 0x00148800010f7983 */ /* 0x000ea20000300800 */
[--C-:B----4-:R-:W-:Y:S02]  /*2a760*/  IMAD.X R23, R23, 0x1, R0.reuse, P5 ;  /* 0x0000000117177824 */ /* 0x110fe400028e0600 */
[----:B--2---:R-:W-:-:S05]  /*2a770*/  IMAD.X R15, R15, 0x1, R0, P4 ;  /* 0x000000010f0f7824 */ /* 0x004fca00020e0600 */
[----:B------:R0:W-:Y:S02]  /*2a780*/  STL [R1+0x1488], R15 ;  /* 0x0014880f01007387 */ /* 0x0001e40000100800 */
[----:B0-----:R-:W0:Y:S02]  /*2a790*/  LDC R15, c[0x0][0x238] ;  /* 0x00008e00ff0f7b82 */ /* 0x001e240000000800 */
[----:B0-----:R-:W-:-:S04]  /*2a7a0*/  IMAD.SHL.U32 R15, R15, 0x40, RZ ;  /* 0x000000400f0f7824 */ /* 0x001fc800078e00ff */
[----:B------:R-:W-:-:S05]  /*2a7b0*/  IMAD.SHL.U32 R15, R15, 0x2, RZ ;  /* 0x000000020f0f7824 */ /* 0x000fca00078e00ff */
[-C--:B------:R-:W-:Y:S02]  /*2a7c0*/  IADD3 R159, P4, R159, R15.reuse, RZ ;  /* 0x0000000f9f9f7210 */ /* 0x080fe40007f9e0ff */
[----:B---3--:R-:W-:-:S03]  /*2a7d0*/  IADD3 R158, P5, R158, R15, RZ ;  /* 0x0000000f9e9e7210 */ /* 0x008fc60007fbe0ff */
[----:B------:R0:W-:Y:S04]  /*2a7e0*/  STL [R1+0x145c], R159 ;  /* 0x00145c9f01007387 */ /* 0x0001e80000100800 */
[----:B0-----:R-:W2:Y:S04]  /*2a7f0*/  LDL.LU R159, [R1+0x1c70] ;  /* 0x001c7000019f7983 */ /* 0x001ea80000300800 */
[----:B------:R-:W-:Y:S04]  /*2a800*/  STL [R1+0x1480], R23 ;  /* 0x0014801701007387 */ /* 0x000fe80000100800 */
[----:B------:R0:W-:Y:S04]  /*2a810*/  STL [R1+0x1454], R158 ;  /* 0x0014549e01007387 */ /* 0x0001e80000100800 */
[----:B0-----:R-:W3:Y:S02]  /*2a820*/  LDL.LU R158, [R1+0x1d54] ;  /* 0x001d5400019e7983 */ /* 0x001ee40000300800 */
[----:B---3--:R-:W-:-:S05]  /*2a830*/  IMAD.X R158, R158, 0x1, R0, P6 ;  /* 0x000000019e9e7824 */ /* 0x008fca00030e0600 */
[----:B------:R0:W-:Y:S04]  /*2a840*/  STL [R1+0x1478], R158 ;  /* 0x0014789e01007387 */ /* 0x0001e80000100800 */
[----:B------:R-:W3:Y:S01]  /*2a850*/  LDL.LU R23, [R1+0x1c44] ;  /* 0x001c440001177983 */ /* 0x000ee20000300800 */
[----:B0-----:R-:W0:Y:S02]  /*2a860*/  LDC R158, c[0x0][0x23c] ;  /* 0x00008f00ff9e7b82 */ /* 0x001e240000000800 */
[----:B0-----:R-:W-:-:S04]  /*2a870*/  IMAD.SHL.U32 R158, R158, 0x40, RZ ;  /* 0x000000409e9e7824 */ /* 0x001fc800078e00ff */
[----:B------:R-:W-:-:S05]  /*2a880*/  IMAD.SHL.U32 R158, R158, 0x2, RZ ;  /* 0x000000029e9e7824 */ /* 0x000fca00078e00ff */
[----:B--2---:R-:W-:Y:S02]  /*2a890*/  IADD3 R159, P6, R159, R158, RZ ;  /* 0x0000009e9f9f7210 */ /* 0x004fe40007fde0ff */
[----:B------:R-:W2:Y:S04]  /*2a8a0*/  LDL.LU R158, [R1+0x1470] ;  /* 0x00147000019e7983 */ /* 0x000ea80000300800 */
[----:B------:R0:W-:Y:S04]  /*2a8b0*/  STL [R1+0x1c70], R159 ;  /* 0x001c709f01007387 */ /* 0x0001e80000100800 */
[----:B------:R-:W4:Y:S04]  /*2a8c0*/  LDL.LU R15, [R1+0x1468] ;  /* 0x00146800010f7983 */ /* 0x000f280000300800 */
[----:B0-----:R-:W4:Y:S01]  /*2a8d0*/  LDL.LU R159, [R1+0x1c68] ;  /* 0x001c6800019f7983 */ /* 0x001f220000300800 */
[----:B--2---:R-:W-:-:S05]  /*2a8e0*/  IMAD.X R158, R158, 0x1, R0, P1 ;  /* 0x000000019e9e7824 */ /* 0x004fca00008e0600 */
[----:B------:R0:W-:Y:S02]  /*2a8f0*/  STL [R1+0x1470], R158 ;  /* 0x0014709e01007387 */ /* 0x0001e40000100800 */
[----:B0-----:R-:W0:Y:S02]  /*2a900*/  LDC R158, c[0x0][0x23c] ;  /* 0x00008f00ff9e7b82 */ /* 0x001e240000000800 */
[----:B0-----:R-:W-:-:S04]  /*2a910*/  IMAD.SHL.U32 R158, R158, 0x40, RZ ;  /* 0x000000409e9e7824 */ /* 0x001fc800078e00ff */
[----:B------:R-:W-:-:S05]  /*2a920*/  IMAD.SHL.U32 R158, R158, 0x2, RZ ;  /* 0x000000029e9e7824 */ /* 0x000fca00078e00ff */
[----:B---3--:R-:W-:-:S05]  /*2a930*/  IADD3 R23, P1, R23, R158, RZ ;  /* 0x0000009e17177210 */ /* 0x008fca0007f3e0ff */
[----:B------:R0:W-:Y:S04]  /*2a940*/  STL [R1+0x1c44], R23 ;  /* 0x001c441701007387 */ /* 0x0001e80000100800 */
[----:B0-----:R-:W2:Y:S01]  /*2a950*/  LDL.LU R23, [R1+0x1460] ;  /* 0x0014600001177983 */ /* 0x001ea20000300800 */
[----:B----4-:R-:W-:Y:S01]  /*2a960*/  IMAD.X R15, R15, 0x1, R0, P2 ;  /* 0x000000010f0f7824 */ /* 0x010fe200010e0600 */
[----:B------:R-:W-:-:S04]  /*2a970*/  IADD3 R159, P2, R159, R158, RZ ;  /* 0x0000009e9f9f7210 */ /* 0x000fc80007f5e0ff */
[----:B------:R0:W-:Y:S04]  /*2a980*/  STL [R1+0x1468], R15 ;  /* 0x0014680f01007387 */ /* 0x0001e80000100800 */
[----:B0-----:R-:W3:Y:S04]  /*2a990*/  LDL.LU R15, [R1+0x1458] ;  /* 0x00145800010f7983 */ /* 0x001ee80000300800 */
[----:B------:R0:W-:Y:S04]  /*2a9a0*/  STL [R1+0x1c68], R159 ;  /* 0x001c689f01007387 */ /* 0x0001e80000100800 */
[----:B0-----:R-:W4:Y:S01]  /*2a9b0*/  LDL.LU R159, [R1+0x1c60] ;  /* 0x001c6000019f7983 */ /* 0x001f220000300800 */
[----:B--2---:R-:W-:Y:S01]  /*2a9c0*/  IMAD.X R23, R23, 0x1, R0, P3 ;  /* 0x0000000117177824 */ /* 0x004fe200018e0600 */
[----:B------:R-:W-:-:S04]  /*2a9d0*/  IADD3 R2, P3, R2, R158, RZ ;  /* 0x0000009e02027210 */ /* 0x000fc80007f7e0ff */
[----:B------:R0:W-:Y:S04]  /*2a9e0*/  STL [R1+0x1460], R23 ;  /* 0x0014601701007387 */ /* 0x0001e80000100800 */
[----:B0-----:R-:W2:Y:S04]  /*2a9f0*/  LDL.LU R23, [R1+0x1450] ;  /* 0x0014500001177983 */ /* 0x001ea80000300800 */
[----:B------:R0:W-:Y:S04]  /*2aa00*/  STL [R1+0x1c64], R2 ;  /* 0x001c640201007387 */ /* 0x0001e80000100800 */
[----:B0-----:R-:W2:Y:S01]  /*2aa10*/  LDL.LU R2, [R1+0x1d50] ;  /* 0x001d500001027983 */ /* 0x001ea20000300800 */
[----:B---3--:R-:W-:Y:S01]  /*2aa20*/  IMAD.X R15, R15, 0x1, R0, P4 ;  /* 0x000000010f0f7824 */ /* 0x008fe200020e0600 */
[----:B----4-:R-:W-:-:S04]  /*2aa30*/  IADD3 R159, P4, R159, R158, RZ ;  /* 0x0000009e9f9f7210 */ /* 0x010fc80007f9e0ff */
[----:B------:R-:W-:Y:S04]  /*2aa40*/  STL [R1+0x1458], R15 ;  /* 0x0014580f01007387 */ /* 0x000fe80000100800 */
[----:B------:R0:W-:Y:S04]  /*2aa50*/  STL [R1+0x1c60], R159 ;  /* 0x001c609f01007387 */ /* 0x0001e80000100800 */
[----:B0-----:R-:W3:Y:S01]  /*2aa60*/  LDL.LU R159, [R1+0x1c6c] ;  /* 0x001c6c00019f7983 */ /* 0x001ee20000300800 */
[----:B--2---:R-:W-:-:S05]  /*2aa70*/  IMAD.X R23, R23, 0x1, R0, P5 ;  /* 0x0000000117177824 */ /* 0x004fca00028e0600 */
[----:B------:R0:W-:Y:S01]  /*2aa80*/  STL [R1+0x1450], R23 ;  /* 0x0014501701007387 */ /* 0x0001e20000100800 */
[----:B------:R-:W-:-:S03]  /*2aa90*/  IADD3 R2, P5, R2, R158, RZ ;  /* 0x0000009e02027210 */ /* 0x000fc60007fbe0ff */
[----:B0-----:R-:W2:Y:S04]  /*2aaa0*/  LDL.LU R23, [R1+0x1c58] ;  /* 0x001c580001177983 */ /* 0x001ea80000300800 */
[----:B------:R0:W-:Y:S04]  /*2aab0*/  STL [R1+0x1c5c], R2 ;  /* 0x001c5c0201007387 */ /* 0x0001e80000100800 */
[----:B0-----:R-:W3:Y:S04]  /*2aac0*/  LDL.LU R2, [R1+0x1d4c] ;  /* 0x001d4c0001027983 */ /* 0x001ee80000300800 */
[----:B------:R-:W4:Y:S01]  /*2aad0*/  LDL.LU R15, [R1+0x144c] ;  /* 0x00144c00010f7983 */ /* 0x000f220000300800 */
[----:B---3--:R-:W-:Y:S01]  /*2aae0*/  IMAD.X R159, R159, 0x1, R2, P6 ;  /* 0x000000019f9f7824 */ /* 0x008fe200030e0602 */
[----:B--2---:R-:W-:-:S04]  /*2aaf0*/  IADD3 R23, P6, R23, R158, RZ ;  /* 0x0000009e17177210 */ /* 0x004fc80007fde0ff */
[----:B------:R0:W-:Y:S01]  /*2ab00*/  STL [R1+0x1c6c], R159 ;  /* 0x001c6c9f01007387 */ /* 0x0001e20000100800 */
[----:B----4-:R-:W-:-:S03]  /*2ab10*/  IMAD.X R15, R15, 0x1, R2, P1 ;  /* 0x000000010f0f7824 */ /* 0x010fc600008e0602 */
[----:B0-----:R-:W2:Y:S04]  /*2ab20*/  LDL.LU R159, [R1+0x1c54] ;  /* 0x001c5400019f7983 */ /* 0x001ea80000300800 */
[----:B------:R0:W-:Y:S04]  /*2ab30*/  STL [R1+0x1c58], R23 ;  /* 0x001c581701007387 */ /* 0x0001e80000100800 */
[----:B0-----:R-:W3:Y:S04]  /*2ab40*/  LDL.LU R23, [R1+0x1c40] ;  /* 0x001c400001177983 */ /* 0x001ee80000300800 */
[----:B------:R0:W-:Y:S04]  /*2ab50*/  STL [R1+0x144c], R15 ;  /* 0x00144c0f01007387 */ /* 0x0001e80000100800 */
[----:B0-----:R-:W4:Y:S01]  /*2ab60*/  LDL.LU R15, [R1+0x1c50] ;  /* 0x001c5000010f7983 */ /* 0x001f220000300800 */
[----:B--2---:R-:W-:-:S05]  /*2ab70*/  IADD3 R159, P1, R159, R158, RZ ;  /* 0x0000009e9f9f7210 */ /* 0x004fca0007f3e0ff */
[----:B------:R0:W-:Y:S01]  /*2ab80*/  STL [R1+0x1c54], R159 ;  /* 0x001c549f01007387 */ /* 0x0001e20000100800 */
[----:B---3--:R-:W-:-:S03]  /*2ab90*/  IMAD.X R23, R23, 0x1, R2, P2 ;  /* 0x0000000117177824 */ /* 0x008fc600010e0602 */
[----:B0-----:R-:W2:Y:S04]  /*2aba0*/  LDL.LU R159, [R1+0x1c3c] ;  /* 0x001c3c00019f7983 */ /* 0x001ea80000300800 */
[----:B------:R0:W-:Y:S01]  /*2abb0*/  STL [R1+0x1c40], R23 ;  /* 0x001c401701007387 */ /* 0x0001e20000100800 */
[----:B----4-:R-:W-:-:S03]  /*2abc0*/  IADD3 R15, P2, R15, R158, RZ ;  /* 0x0000009e0f0f7210 */ /* 0x010fc60007f5e0ff */
[----:B0-----:R-:W3:Y:S04]  /*2abd0*/  LDL.LU R23, [R1+0x1c48] ;  /* 0x001c480001177983 */ /* 0x001ee80000300800 */
[----:B------:R0:W-:Y:S04]  /*2abe0*/  STL [R1+0x1c50], R15 ;  /* 0x001c500f01007387 */ /* 0x0001e80000100800 */
[----:B0-----:R-:W4:Y:S01]  /*2abf0*/  LDL.LU R15, [R1+0x1c38] ;  /* 0x001c3800010f7983 */ /* 0x001f220000300800 */
[----:B--2---:R-:W-:-:S05]  /*2ac00*/  IMAD.X R159, R159, 0x1, R2, P3 ;  /* 0x000000019f9f7824 */ /* 0x004fca00018e0602 */
[----:B------:R0:W-:Y:S01]  /*2ac10*/  STL [R1+0x1c3c], R159 ;  /* 0x001c3c9f01007387 */ /* 0x0001e20000100800 */
[----:B---3--:R-:W-:-:S03]  /*2ac20*/  IADD3 R23, P3, R23, R158, RZ ;  /* 0x0000009e17177210 */ /* 0x008fc60007f7e0ff */
[----:B0-----:R-:W2:Y:S04]  /*2ac30*/  LDL.LU R159, [R1+0x1440] ;  /* 0x00144000019f7983 */ /* 0x001ea80000300800 */
[----:B------:R0:W-:Y:S01]  /*2ac40*/  STL [R1+0x1c48], R23 ;  /* 0x001c481701007387 */ /* 0x0001e20000100800 */
[----:B----4-:R-:W-:-:S03]  /*2ac50*/  IMAD.X R15, R15, 0x1, R2, P4 ;  /* 0x000000010f0f7824 */ /* 0x010fc600020e0602 */
        /* <DEDUP_REMOVED lines=422> */
[----:B----4-:R-:W-:Y:S01]  /*2c6c0*/  IADD3 R15, P2, R15, R158, RZ ;  /* 0x0000009e0f0f7210 */ /* 0x010fe20007f5e0ff */
[----:B0-----:R-:W-:Y:S02]  /*2c6d0*/  IMAD.MOV.U32 R23, RZ, RZ, R19 ;  /* 0x000000ffff177224 */ /* 0x001fe400078e0013 */
[----:B------:R-:W3:Y:S04]  /*2c6e0*/  LDL.LU R19, [R1+0x1208] ;  /* 0x0012080001137983 */ /* 0x000ee80000300800 */
        /* <DEDUP_REMOVED lines=13> */
[----:B---3--:R-:W-:Y:S02]  /*2c7c0*/  IMAD.X R19, R19, 0x1, R2, P5 ;  /* 0x0000000113137824 */ /* 0x008fe400028e0602 */
[----:B0-----:R-:W-:Y:S02]  /*2c7d0*/  IMAD.MOV.U32 R159, RZ, RZ, R23 ;  /* 0x000000ffff9f7224 */ /* 0x001fe400078e0017 */
[----:B------:R-:W2:Y:S04]  /*2c7e0*/  LDL.LU R23, [R1+0x121c] ;  /* 0x00121c0001177983 */ /* 0x000ea80000300800 */
        /* <DEDUP_REMOVED lines=12> */
[----:B------:R0:W-:Y:S02]  /*2c8b0*/  STL [R1+0x1214], R15 ;  /* 0x0012140f01007387 */ /* 0x0001e40000100800 */
[----:B0-----:R-:W-:Y:S02]  /*2c8c0*/  IMAD.MOV.U32 R15, RZ, RZ, R159 ;  /* 0x000000ffff0f7224 */ /* 0x001fe400078e009f */
[----:B------:R-:W-:Y:S02]  /*2c8d0*/  IMAD.MOV.U32 R159, RZ, RZ, R217 ;  /* 0x000000ffff9f7224 */ /* 0x000fe400078e00d9 */
[----:B------:R-:W4:Y:S01]  /*2c8e0*/  LDL.LU R217, [R1+0x1204] ;  /* 0x0012040001d97983 */ /* 0x000f220000300800 */
[----:B--2---:R-:W-:-:S05]  /*2c8f0*/  IADD3 R23, P1, R23, R158, RZ ;  /* 0x0000009e17177210 */ /* 0x004fca0007f3e0ff */
[----:B------:R0:W-:Y:S01]  /*2c900*/  STL [R1+0x11e8], R23 ;  /* 0x0011e81701007387 */ /* 0x0001e20000100800 */
[--C-:B---3--:R-:W-:Y:S01]  /*2c910*/  IMAD.X R19, R19, 0x1, R2.reuse, P2 ;  /* 0x0000000113137824 */ /* 0x108fe200010e0602 */
[----:B------:R-:W-:Y:S02]  /*2c920*/  IADD3 R213, P2, R213, R158, RZ ;  /* 0x0000009ed5d57210 */ /* 0x000fe40007f5e0ff */
[----:B0-----:R-:W2:Y:S04]  /*2c930*/  LDL.LU R23, [R1+0x11d8] ;  /* 0x0011d80001177983 */ /* 0x001ea80000300800 */
[----:B------:R0:W-:Y:S01]  /*2c940*/  STL [R1+0x120c], R19 ;  /* 0x00120c1301007387 */ /* 0x0001e20000100800 */
[----:B----4-:R-:W-:-:S03]  /*2c950*/  IMAD.X R217, R217, 0x1, R2, P3 ;  /* 0x00000001d9d97824 */ /* 0x010fc600018e0602 */
[----:B0-----:R-:W3:Y:S04]  /*2c960*/  LDL.LU R19, [R1+0x11fc] ;  /* 0x0011fc0001137983 */ /* 0x001ee80000300800 */
[----:B------:R0:W-:Y:S04]  /*2c970*/  STL [R1+0x11e0], R213 ;  /* 0x0011e0d501007387 */ /* 0x0001e80000100800 */
[----:B0-----:R0:W5:Y:S04]  /*2c980*/  LDL.LU R213, [R1+0x1d48] ;  /* 0x001d480001d57983 */ /* 0x0011680000300800 */
[----:B------:R1:W-:Y:S04]  /*2c990*/  STL [R1+0x1204], R217 ;  /* 0x001204d901007387 */ /* 0x0003e80000100800 */
[----:B-1----:R-:W4:Y:S01]  /*2c9a0*/  LDL.LU R217, [R1+0x11c8] ;  /* 0x0011c80001d97983 */ /* 0x002f220000300800 */
[----:B------:R-:W-:Y:S01]  /*2c9b0*/  IMAD.X R15, R15, 0x1, R2, P5 ;  /* 0x000000010f0f7824 */ /* 0x000fe200028e0602 */
[----:B--2---:R-:W-:-:S05]  /*2c9c0*/  IADD3 R23, P3, R23, R158, RZ ;  /* 0x0000009e17177210 */ /* 0x004fca0007f7e0ff */
[----:B------:R1:W-:Y:S01]  /*2c9d0*/  STL [R1+0x11d8], R23 ;  /* 0x0011d81701007387 */ /* 0x0003e20000100800 */
[----:B---3--:R-:W-:Y:S01]  /*2c9e0*/  IMAD.X R19, R19, 0x1, R2, P4 ;  /* 0x0000000113137824 */ /* 0x008fe200020e0602 */
[-C--:B------:R-:W-:Y:S01]  /*2c9f0*/  IADD3 R216, P4, R216, R158.reuse, RZ ;  /* 0x0000009ed8d87210 */ /* 0x080fe20007f9e0ff */
[----:B-1----:R-:W-:Y:S02]  /*2ca00*/  IMAD.MOV.U32 R23, RZ, RZ, R245 ;  /* 0x000000ffff177224 */ /* 0x002fe400078e00f5 */
[----:B------:R-:W2:Y:S04]  /*2ca10*/  LDL.LU R245, [R1+0x11e4] ;  /* 0x0011e40001f57983 */ /* 0x000ea80000300800 */
[----:B------:R1:W-:Y:S04]  /*2ca20*/  STL [R1+0x11fc], R19 ;  /* 0x0011fc1301007387 */ /* 0x0003e80000100800 */
[----:B-1----:R-:W3:Y:S04]  /*2ca30*/  LDL.LU R19, [R1+0x11b8] ;  /* 0x0011b80001137983 */ /* 0x002ee80000300800 */
[----:B------:R1:W-:Y:S01]  /*2ca40*/  STL [R1+0x11d0], R216 ;  /* 0x0011d0d801007387 */ /* 0x0003e20000100800 */
[----:B----4-:R-:W-:-:S03]  /*2ca50*/  IADD3 R217, P5, R217, R158, RZ ;  /* 0x0000009ed9d97210 */ /* 0x010fc60007fbe0ff */
[----:B-1----:R0:W5:Y:S04]  /*2ca60*/  LDL.LU R216, [R1+0x1d44] ;  /* 0x001d440001d87983 */ /* 0x0021680000300800 */
[----:B------:R1:W-:Y:S02]  /*2ca70*/  STL [R1+0x11f4], R15 ;  /* 0x0011f40f01007387 */ /* 0x0003e40000100800 */
[----:B-1----:R-:W-:Y:S02]  /*2ca80*/  IMAD.MOV.U32 R15, RZ, RZ, R159 ;  /* 0x000000ffff0f7224 */ /* 0x002fe400078e009f */
[----:B------:R-:W4:Y:S04]  /*2ca90*/  LDL.LU R159, [R1+0x11b0] ;  /* 0x0011b000019f7983 */ /* 0x000f280000300800 */
[----:B------:R1:W-:Y:S04]  /*2caa0*/  STL [R1+0x11c8], R217 ;  /* 0x0011c8d901007387 */ /* 0x0003e80000100800 */
[----:B-1----:R0:W5:Y:S04]  /*2cab0*/  LDL.LU R217, [R1+0x1d40] ;  /* 0x001d400001d97983 */ /* 0x0021680000300800 */
[----:B------:R-:W3:Y:S01]  /*2cac0*/  LDL.LU R158, [R1+0x11ec] ;  /* 0x0011ec00019e7983 */ /* 0x000ee20000300800 */
[----:B--2---:R-:W-:-:S02]  /*2cad0*/  IMAD.X R245, R245, 0x1, R2, P1 ;  /* 0x00000001f5f57824 */ /* 0x004fc400008e0602 */
[----:B---3--:R-:W-:-:S05]  /*2cae0*/  IMAD.X R158, R158, 0x1, R2, P6 ;  /* 0x000000019e9e7824 */ /* 0x008fca00030e0602 */
[----:B------:R1:W-:Y:S02]  /*2caf0*/  STL [R1+0x11ec], R158 ;  /* 0x0011ec9e01007387 */ /* 0x0003e40000100800 */
[----:B-1----:R-:W1:Y:S02]  /*2cb00*/  LDC R158, c[0x0][0x23c] ;  /* 0x00008f00ff9e7b82 */ /* 0x002e640000000800 */
[----:B-1----:R-:W-:-:S04]  /*2cb10*/  IMAD.SHL.U32 R158, R158, 0x40, RZ ;  /* 0x000000409e9e7824 */ /* 0x002fc800078e00ff */
[----:B------:R-:W-:-:S05]  /*2cb20*/  IMAD.SHL.U32 R158, R158, 0x2, RZ ;  /* 0x000000029e9e7824 */ /* 0x000fca00078e00ff */
[-C--:B------:R-:W-:Y:S02]  /*2cb30*/  IADD3 R232, P6, R232, R158.reuse, RZ ;  /* 0x0000009ee8e87210 */ /* 0x080fe40007fde0ff */
[----:B------:R-:W-:-:S03]  /*2cb40*/  IADD3 R19, P1, R19, R158, RZ ;  /* 0x0000009e13137210 */ /* 0x000fc60007f3e0ff */
[----:B------:R1:W-:Y:S04]  /*2cb50*/  STL [R1+0x11c0], R232 ;  /* 0x0011c0e801007387 */ /* 0x0003e80000100800 */
[----:B-1----:R0:W5:Y:S04]  /*2cb60*/  LDL.LU R232, [R1+0x1d3c] ;  /* 0x001d3c0001e87983 */ /* 0x0021680000300800 */
[----:B------:R1:W-:Y:S04]  /*2cb70*/  STL [R1+0x11e4], R245 ;  /* 0x0011e4f501007387 */ /* 0x0003e80000100800 */
[----:B-1----:R-:W2:Y:S04]  /*2cb80*/  LDL.LU R245, [R1+0x1198] ;  /* 0x0011980001f57983 */ /* 0x002ea80000300800 */
[----:B------:R-:W3:Y:S04]  /*2cb90*/  LDL.LU R158, [R1+0x11dc] ;  /* 0x0011dc00019e7983 */ /* 0x000ee80000300800 */
[----:B------:R1:W-:Y:S02]  /*2cba0*/  STL [R1+0x11b8], R19 ;  /* 0x0011b81301007387 */ /* 0x0003e40000100800 */
[----:B-1----:R-:W-:-:S02]  /*2cbb0*/  IMAD.MOV.U32 R19, RZ, RZ, R153 ;  /* 0x000000ffff137224 */ /* 0x002fc400078e0099 */
[----:B------:R-:W-:Y:S02]  /*2cbc0*/  IMAD.MOV.U32 R153, RZ, RZ, R3 ;  /* 0x000000ffff997224 */ /* 0x000fe400078e0003 */
[----:B------:R-:W2:Y:S01]  /*2cbd0*/  LDL.LU R3, [R1+0x1190] ;  /* 0x0011900001037983 */ /* 0x000ea20000300800 */
[--C-:B------:R-:W-:Y:S02]  /*2cbe0*/  IMAD.X R23, R23, 0x1, R2.reuse, P3 ;  /* 0x0000000117177824 */ /* 0x100fe400018e0602 */
[----:B---3--:R-:W-:-:S05]  /*2cbf0*/  IMAD.X R158, R158, 0x1, R2, P2 ;  /* 0x000000019e9e7824 */ /* 0x008fca00010e0602 */
[----:B------:R1:W-:Y:S02]  /*2cc00*/  STL [R1+0x11dc], R158 ;  /* 0x0011dc9e01007387 */ /* 0x0003e40000100800 */
[----:B-1----:R-:W1:Y:S02]  /*2cc10*/  LDC R158, c[0x0][0x23c] ;  /* 0x00008f00ff9e7b82 */ /* 0x002e640000000800 */
[----:B-1----:R-:W-:-:S04]  /*2cc20*/  IMAD.SHL.U32 R158, R158, 0x40, RZ ;  /* 0x000000409e9e7824 */ /* 0x002fc800078e00ff */
[----:B------:R-:W-:-:S05]  /*2cc30*/  IMAD.SHL.U32 R158, R158, 0x2, RZ ;  /* 0x000000029e9e7824 */ /* 0x000fca00078e00ff */
[-C--:B----4-:R-:W-:Y:S02]  /*2cc40*/  IADD3 R159, P2, R159, R158.reuse, RZ ;  /* 0x0000009e9f9f7210 */ /* 0x090fe40007f5e0ff */
[----:B------:R-:W-:Y:S01]  /*2cc50*/  IADD3 R233, P3, R233, R158, RZ ;  /* 0x0000009ee9e97210 */ /* 0x000fe20007f7e0ff */
[----:B------:R-:W-:Y:S02]  /*2cc60*/  IMAD.MOV.U32 R158, RZ, RZ, R9 ;  /* 0x000000ffff9e7224 */ /* 0x000fe400078e0009 */
[----:B------:R1:W-:Y:S02]  /*2cc70*/  STL [R1+0x11b0], R159 ;  /* 0x0011b09f01007387 */ /* 0x0003e40000100800 */
[----:B------:R-:W-:Y:S02]  /*2cc80*/  IMAD.X R158, R158, 0x1, R2, P4 ;  /* 0x000000019e9e7824 */ /* 0x000fe400020e0602 */
[----:B-1----:R-:W-:Y:S02]  /*2cc90*/  IMAD.MOV.U32 R159, RZ, RZ, R5 ;  /* 0x000000ffff9f7224 */ /* 0x002fe400078e0005 */
[----:B------:R-:W3:Y:S04]  /*2cca0*/  LDL.LU R5, [R1+0x1180] ;  /* 0x0011800001057983 */ /* 0x000ee80000300800 */
[----:B------:R1:W-:Y:S02]  /*2ccb0*/  STL [R1+0x11d4], R23 ;  /* 0x0011d41701007387 */ /* 0x0003e40000100800 */
[----:B-1----:R-:W-:-:S02]  /*2ccc0*/  IMAD.MOV.U32 R23, RZ, RZ, R6 ;  /* 0x000000ffff177224 */ /* 0x002fc400078e0006 */
[----:B------:R-:W-:Y:S02]  /*2ccd0*/  IMAD.MOV.U32 R6, RZ, RZ, R10 ;  /* 0x000000ffff067224 */ /* 0x000fe400078e000a */
[----:B------:R-:W4:Y:S04]  /*2cce0*/  LDL.LU R10, [R1+0x119c] ;  /* 0x00119c00010a7983 */ /* 0x000f280000300800 */
[----:B------:R1:W-:Y:S04]  /*2ccf0*/  STL [R1+0x11a8], R233 ;  /* 0x0011a8e901007387 */ /* 0x0003e80000100800 */
[----:B-1----:R0:W5:Y:S04]  /*2cd00*/  LDL.LU R233, [R1+0x1d38] ;  /* 0x001d380001e97983 */ /* 0x0021680000300800 */
[----:B------:R-:W4:Y:S04]  /*2cd10*/  LDL.LU R9, [R1+0x1170] ;  /* 0x0011700001097983 */ /* 0x000f280000300800 */
[----:B------:R1:W-:Y:S02]  /*2cd20*/  STL [R1+0x11cc], R158 ;  /* 0x0011cc9e01007387 */ /* 0x0003e40000100800 */
[----:B-1----:R-:W1:Y:S02]  /*2cd30*/  LDC R158, c[0x0][0x23c] ;  /* 0x00008f00ff9e7b82 */ /* 0x002e640000000800 */
[----:B-1----:R-:W-:-:S04]  /*2cd40*/  IMAD.SHL.U32 R158, R158, 0x40, RZ ;  /* 0x000000409e9e7824 */ /* 0x002fc800078e00ff */
[----:B------:R-:W-:-:S05]  /*2cd50*/  IMAD.SHL.U32 R158, R158, 0x2, RZ ;  /* 0x000000029e9e7824 */ /* 0x000fca00078e00ff */
[----:B------:R-:W-:-:S05]  /*2cd60*/  IADD3 R244, P4, R244, R158, RZ ;  /* 0x0000009ef4f47210 */ /* 0x000fca0007f9e0ff */
[----:B------:R1:W-:Y:S04]  /*2cd70*/  STL [R1+0x11a0], R244 ;  /* 0x0011a0f401007387 */ /* 0x0003e80000100800 */
[----:B-1----:R0:W5:Y:S04]  /*2cd80*/  LDL.LU R244, [R1+0x1d34] ;  /* 0x001d340001f47983 */ /* 0x0021680000300800 */
[----:B------:R-:W2:Y:S02]  /*2cd90*/  LDL.LU R158, [R1+0x11c4] ;  /* 0x0011c400019e7983 */ /* 0x000ea40000300800 */
[----:B--2---:R-:W-:-:S05]  /*2cda0*/  IMAD.X R158, R158, 0x1, R2, P5 ;  /* 0x000000019e9e7824 */ /* 0x004fca00028e0602 */
        /* <DEDUP_REMOVED lines=16> */
[----:B------:R-:W2:Y:S01]  /*2ceb0*/  LDL.LU R158, [R1+0x11b4] ;  /* 0x0011b400019e7983 */ /* 0x000ea20000300800 */
[--C-:B------:R-:W-:Y:S02]  /*2cec0*/  IMAD.X R15, R15, 0x1, R2.reuse, P2 ;  /* 0x000000010f0f7824 */ /* 0x100fe400010e0602 */
[----:B--2---:R-:W-:-:S05]  /*2ced0*/  IMAD.X R158, R158, 0x1, R2, P1 ;  /* 0x000000019e9e7824 */ /* 0x004fca00008e0602 */
[----:B------:R1:W-:Y:S02]  /*2cee0*/  STL [R1+0x11b4], R158 ;  /* 0x0011b49e01007387 */ /* 0x0003e40000100800 */
[----:B-1----:R-:W1:Y:S02]  /*2cef0*/  LDC R158, c[0x0][0x23c] ;  /* 0x00008f00ff9e7b82 */ /* 0x002e640000000800 */
[----:B-1----:R-:W-:-:S04]  /*2cf00*/  IMAD.SHL.U32 R158, R158, 0x40, RZ ;  /* 0x000000409e9e7824 */ /* 0x002fc800078e00ff */
[----:B------:R-:W-:-:S05]  /*2cf10*/  IMAD.SHL.U32 R158, R158, 0x2, RZ ;  /* 0x000000029e9e7824 */ /* 0x000fca00078e00ff */
[-C--:B------:R-:W-:Y:S02]  /*2cf20*/  IADD3 R4, P1, R4, R158.reuse, RZ ;  /* 0x0000009e04047210 */ /* 0x080fe40007f3e0ff */
[----:B---3--:R-:W-:-:S03]  /*2cf30*/  IADD3 R5, P2, R5, R158, RZ ;  /* 0x0000009e05057210 */ /* 0x008fc60007f5e0ff */
[----:B------:R1:W-:Y:S04]  /*2cf40*/  STL [R1+0x1188], R4 ;  /* 0x0011880401007387 */ /* 0x0003e80000100800 */
[----:B-1----:R0:W5:Y:S04]  /*2cf50*/  LDL.LU R4, [R1+0x1d28] ;  /* 0x001d280001047983 */ /* 0x0021680000300800 */
[----:B------:R1:W-:Y:S04]  /*2cf60*/  STL [R1+0x11ac], R15 ;  /* 0x0011ac0f01007387 */ /* 0x0003e80000100800 */
[----:B-1----:R-:W2:Y:S04]  /*2cf70*/  LDL.LU R15, [R1+0x1140] ;  /* 0x00114000010f7983 */ /* 0x002ea80000300800 */
[----:B------:R1:W-:Y:S04]  /*2cf80*/  STL [R1+0x1180], R5 ;  /* 0x0011800501007387 */ /* 0x0003e80000100800 */
[----:B-1----:R0:W5:Y:S04]  /*2cf90*/  LDL.LU R5, [R1+0x1d24] ;  /* 0x001d240001057983 */ /* 0x0021680000300800 */
[----:B------:R-:W3:Y:S01]  /*2cfa0*/  LDL.LU R158, [R1+0x11a4] ;  /* 0x0011a400019e7983 */ /* 0x000ee20000300800 */
[----:B----4-:R-:W-:-:S02]  /*2cfb0*/  IMAD.X R10, R10, 0x1, R2, P4 ;  /* 0x000000010a0a7824 */ /* 0x010fc400020e0602 */
[--C-:B------:R-:W-:Y:S02]  /*2cfc0*/  IMAD.X R16, R16, 0x1, R2.reuse, P5 ;  /* 0x0000000110107824 */ /* 0x100fe400028e0602 */
[--C-:B------:R-:W-:Y:S02]  /*2cfd0*/  IMAD.X R14, R14, 0x1, R2.reuse, P6 ;  /* 0x000000010e0e7824 */ /* 0x100fe400030e0602 */
[--C-:B------:R-:W-:Y:S02]  /*2cfe0*/  IMAD.X R22, R22, 0x1, R2.reuse, P2 ;  /* 0x0000000116167824 */ /* 0x100fe400010e0602 */
[----:B---3--:R-:W-:-:S05]  /*2cff0*/  IMAD.X R158, R158, 0x1, R2, P3 ;  /* 0x000000019e9e7824 */ /* 0x008fca00018e0602 */
[----:B------:R1:W-:Y:S02]  /*2d000*/  STL [R1+0x11a4], R158 ;  /* 0x0011a49e01007387 */ /* 0x0003e40000100800 */
[----:B-1----:R-:W1:Y:S02]  /*2d010*/  LDC R158, c[0x0][0x23c] ;  /* 0x00008f00ff9e7b82 */ /* 0x002e640000000800 */
[----:B-1----:R-:W-:-:S04]  /*2d020*/  IMAD.SHL.U32 R158, R158, 0x40, RZ ;  /* 0x000000409e9e7824 */ /* 0x002fc800078e00ff */
[----:B------:R-:W-:-:S05]  /*2d030*/  IMAD.SHL.U32 R158, R158, 0x2, RZ ;  /* 0x000000029e9e7824 */ /* 0x000fca00078e00ff */
[-C--:B------:R-:W-:Y:S02]  /*2d040*/  IADD3 R6, P3, R6, R158.reuse, RZ ;  /* 0x0000009e06067210 */ /* 0x080fe40007f7e0ff */
[-C--:B------:R-:W-:Y:S02]  /*2d050*/  IADD3 R9, P4, R9, R158.reuse, RZ ;  /* 0x0000009e09097210 */ /* 0x080fe40007f9e0ff */
[-C--:B------:R-:W-:Y:S01]  /*2d060*/  IADD3 R13, P5, R13, R158.reuse, RZ ;  /* 0x0000009e0d0d7210 */ /* 0x080fe20007fbe0ff */
[----:B------:R1:W-:Y:S01]  /*2d070*/  STL [R1+0x1178], R6 ;  /* 0x0011780601007387 */ /* 0x0003e20000100800 */
[----:B------:R-:W-:Y:S01]  /*2d080*/  IADD3 R7, P6, R7, R158, RZ ;  /* 0x0000009e07077210 */ /* 0x000fe20007fde0ff */
[----:B------:R-:W-:Y:S02]  /*2d090*/  IMAD.MOV.U32 R158, RZ, RZ, R21 ;  /* 0x000000ffff9e7224 */ /* 0x000fe400078e0015 */
[----:B-1----:R0:W5:Y:S04]  /*2d0a0*/  LDL.LU R6, [R1+0x1d20] ;  /* 0x001d200001067983 */ /* 0x0021680000300800 */
[----:B------:R1:W-:Y:S01]  /*2d0b0*/  STL [R1+0x119c], R10 ;  /* 0x00119c0a01007387 */ /* 0x0003e20000100800 */
[----:B------:R-:W-:-:S03]  /*2d0c0*/  IMAD.X R158, R158, 0x1, R2, P1 ;  /* 0x000000019e9e7824 */ /* 0x000fc600008e0602 */
[----:B-1----:R-:W3:Y:S04]  /*2d0d0*/  LDL.LU R10, [R1+0x1128] ;  /* 0x00112800010a7983 */ /* 0x002ee80000300800 */
[----:B------:R1:W-:Y:S04]  /*2d0e0*/  STL [R1+0x1170], R9 ;  /* 0x0011700901007387 */ /* 0x0003e80000100800 */
[----:B-1----:R-:W4:Y:S04]  /*2d0f0*/  LDL.LU R9, [R1+0x1120] ;  /* 0x0011200001097983 */ /* 0x002f280000300800 */
[----:B------:R1:W-:Y:S04]  /*2d100*/  STL [R1+0x1194], R16 ;  /* 0x0011941001007387 */ /* 0x0003e80000100800 */
[----:B-1----:R-:W4:Y:S04]  /*2d110*/  LDL.LU R16, [R1+0x1118] ;  /* 0x0011180001107983 */ /* 0x002f280000300800 */
[----:B------:R1:W-:Y:S04]  /*2d120*/  STL [R1+0x1168], R13 ;  /* 0x0011680d01007387 */ /* 0x0003e80000100800 */
[----:B-1----:R-:W4:Y:S04]  /*2d130*/  LDL.LU R13, [R1+0x1110] ;  /* 0x00111000010d7983 */ /* 0x002f280000300800 */
[----:B------:R1:W-:Y:S04]  /*2d140*/  STL [R1+0x118c], R14 ;  /* 0x00118c0e01007387 */ /* 0x0003e80000100800 */
[----:B-1----:R-:W4:Y:S04]  /*2d150*/  LDL.LU R14, [R1+0x1108] ;  /* 0x00110800010e7983 */ /* 0x002f280000300800 */
[----:B------:R1:W-:Y:S04]  /*2d160*/  STL [R1+0x1160], R7 ;  /* 0x0011600701007387 */ /* 0x0003e80000100800 */
[----:B-1----:R0:W5:Y:S04]  /*2d170*/  LDL.LU R7, [R1+0x1d1c] ;  /* 0x001d1c0001077983 */ /* 0x0021680000300800 */
[----:B------:R-:W4:Y:S04]  /*2d180*/  LDL.LU R21, [R1+0x1100] ;  /* 0x0011000001157983 */ /* 0x000f280000300800 */
        /* <DEDUP_REMOVED lines=9> */
[----:B-1----:R-:W4:Y:S04]  /*2d220*/  LDL.LU R22, [R1+0x10f0] ;  /* 0x0010f00001167983 */ /* 0x002f280000300800 */
[----:B------:R1:W-:Y:S04]  /*2d230*/  STL [R1+0x1150], R11 ;  /* 0x0011500b01007387 */ /* 0x0003e80000100800 */
[----:B-1----:R-:W2:Y:S02]  /*2d240*/  LDL.LU R11, [R1+0x1d14] ;  /* 0x001d1400010b7983 */ /* 0x002ea40000300800 */
[----:B--2---:R-:W-:-:S02]  /*2d250*/  IMAD.MOV.U32 R158, RZ, RZ, R11 ;  /* 0x000000ffff9e7224 */ /* 0x004fc400078e000b */
[----:B------:R-:W2:Y:S02]  /*2d260*/  LDL.LU R11, [R1+0x10e8] ;  /* 0x0010e800010b7983 */ /* 0x000ea40000300800 */
[----:B------:R-:W-:-:S05]  /*2d270*/  IMAD.X R158, R158, 0x1, R2, P3 ;  /* 0x000000019e9e7824 */ /* 0x000fca00018e0602 */
[----:B------:R1:W-:Y:S02]  /*2d280*/  STL [R1+0x1174], R158 ;  /* 0x0011749e01007387 */ /* 0x0003e40000100800 */
[----:B-1----:R-:W1:Y:S02]  /*2d290*/  LDC R158, c[0x0][0x23c] ;  /* 0x00008f00ff9e7b82 */ /* 0x002e640000000800 */
[----:B-1----:R-:W-:-:S04]  /*2d2a0*/  IMAD.SHL.U32 R158, R158, 0x40, RZ ;  /* 0x000000409e9e7824 */ /* 0x002fc800078e00ff */
[----:B------:R-:W-:-:S05]  /*2d2b0*/  IMAD.SHL.U32 R158, R158, 0x2, RZ ;  /* 0x000000029e9e7824 */ /* 0x000fca00078e00ff */
[----:B------:R-:W-:-:S05]  /*2d2c0*/  IADD3 R12, P3, R12, R158, RZ ;  /* 0x0000009e0c0c7210 */ /* 0x000fca0007f7e0ff */
[----:B------:R1:W-:Y:S04]  /*2d2d0*/  STL [R1+0x1148], R12 ;  /* 0x0011480c01007387 */ /* 0x0003e80000100800 */
[----:B-1----:R-:W2:Y:S04]  /*2d2e0*/  LDL.LU R12, [R1+0x1d10] ;  /* 0x001d1000010c7983 */ /* 0x002ea80000300800 */
[----:B------:R-:W3:Y:S02]  /*2d2f0*/  LDL.LU R158, [R1+0x116c] ;  /* 0x00116c00019e7983 */ /* 0x000ee40000300800 */
[----:B---3--:R-:W-:-:S05]  /*2d300*/  IMAD.X R158, R158, 0x1, R2, P4 ;  /* 0x000000019e9e7824 */ /* 0x008fca00020e0602 */
[----:B------:R1:W-:Y:S02]  /*2d310*/  STL [R1+0x116c], R158 ;  /* 0x00116c9e01007387 */ /* 0x0003e40000100800 */
[----:B-1----:R-:W1:Y:S02]  /*2d320*/  LDC R158, c[0x0][0x23c] ;  /* 0x00008f00ff9e7b82 */ /* 0x002e640000000800 */
[----:B-1----:R-:W-:-:S04]  /*2d330*/  IMAD.SHL.U32 R158, R158, 0x40, RZ ;  /* 0x000000409e9e7824 */ /* 0x002fc800078e00ff */
[----:B------:R-:W-:-:S05]  /*2d340*/  IMAD.SHL.U32 R158, R158, 0x2, RZ ;  /* 0x000000029e9e7824 */ /* 0x000fca00078e00ff */
[----:B------:R-:W-:Y:S01]  /*2d350*/  IADD3 R15, P4, R15, R158, RZ ;  /* 0x0000009e0f0f7210 */ /* 0x000fe20007f9e0ff */
[----:B------:R-:W-:-:S04]  /*2d360*/  IMAD.MOV.U32 R158, RZ, RZ, R159 ;  /* 0x000000ffff9e7224 */ /* 0x000fc800078e009f */
[----:B------:R-:W-:Y:S01]  /*2d370*/  IMAD.X R158, R158, 0x1, R2, P5 ;  /* 0x000000019e9e7824 */ /* 0x000fe200028e0602 */
[----:B------:R1:W-:Y:S04]  /*2d380*/  STL [R1+0x1140], R15 ;  /* 0x0011400f01007387 */ /* 0x0003e80000100800 */
[----:B-1----:R-:W3:Y:S04]  /*2d390*/  LDL.LU R15, [R1+0x10fc] ;  /* 0x0010fc00010f7983 */ /* 0x002ee80000300800 */
[----:B------:R-:W3:Y:S04]  /*2d3a0*/  LDL.LU R159, [R1+0x10d0] ;  /* 0x0010d000019f7983 */ /* 0x000ee80000300800 */
        /* <DEDUP_REMOVED lines=14> */
[----:B------:R-:W-:-:S05]  /*2d490*/  IADD3 R17, P6, R17, R158, RZ ;  /* 0x0000009e11117210 */ /* 0x000fca0007fde0ff */
[----:B------:R1:W-:Y:S04]  /*2d4a0*/  STL [R1+0x1130], R17 ;  /* 0x0011301101007387 */ /* 0x0003e80000100800 */
[----:B-1----:R-:W3:Y:S04]  /*2d4b0*/  LDL.LU R17, [R1+0x1d08] ;  /* 0x001d080001117983 */ /* 0x002ee80000300800 */
[----:B------:R-:W4:Y:S02]  /*2d4c0*/  LDL.LU R158, [R1+0x1154] ;  /* 0x00115400019e7983 */ /* 0x000f240000300800 */
[----:B----4-:R-:W-:-:S05]  /*2d4d0*/  IMAD.X R158, R158, 0x1, R2, P1 ;  /* 0x000000019e9e7824 */ /* 0x010fca00008e0602 */
[----:B------:R1:W-:Y:S02]  /*2d4e0*/  STL [R1+0x1154], R158 ;  /* 0x0011549e01007387 */ /* 0x0003e40000100800 */
[----:B-1----:R-:W1:Y:S02]  /*2d4f0*/  LDC R158, c[0x0][0x23c] ;  /* 0x00008f00ff9e7b82 */ /* 0x002e640000000800 */
[----:B-1----:R-:W-:-:S04]  /*2d500*/  IMAD.SHL.U32 R158, R158, 0x40, RZ ;  /* 0x000000409e9e7824 */ /* 0x002fc800078e00ff */
[----:B------:R-:W-:-:S05]  /*2d510*/  IMAD.SHL.U32 R158, R158, 0x2, RZ ;  /* 0x000000029e9e7824 */ /* 0x000fca00078e00ff */
[----:B------:R-:W-:-:S05]  /*2d520*/  IADD3 R10, P1, R10, R158, RZ ;  /* 0x0000009e0a0a7210 */ /* 0x000fca0007f3e0ff */
[----:B------:R1:W-:Y:S04]  /*2d530*/  STL [R1+0x1128], R10 ;  /* 0x0011280a01007387 */ /* 0x0003e80000100800 */
[----:B-1----:R-:W4:Y:S04]  /*2d540*/  LDL.LU R10, [R1+0x1d04] ;  /* 0x001d0400010a7983 */ /* 0x002f280000300800 */
        /* <DEDUP_REMOVED lines=81> */
[----:B------:R-:W2:Y:S01]  /*2da60*/  LDL.LU R158, [R1+0x1104] ;  /* 0x00110400019e7983 */ /* 0x000ea20000300800 */
[----:B------:R-:W-:Y:S01]  /*2da70*/  WARPGROUP.ARRIVE ;  /* 0x00000000000079c5 */ /* 0x000fe20000000000 */
[----:B------:R-:W-:Y:S01]  /*2da80*/  UMOV UR46, UR18 ;  /* 0x00000012002e7c82 */ /* 0x000fe20008000000 */
[----:B------:R-:W-:-:S04]  /*2da90*/  UMOV UR47, UR19 ;  /* 0x00000013002f7c82 */ /* 0x000fc80008000000 */
[----:B------:R-:W-:Y:S01]  /*2daa0*/  HGMMA.64x256x16.F32.BF16 R24, gdesc[UR44].tnspA, R24, gsb0 ;  /* 0x23e000002c1879f0 */ /* 0x000fe20008001818 */
[----:B------:R-:W-:Y:S01]  /*2dab0*/  UMOV UR50, UR6 ;  /* 0x0000000600327c82 */ /* 0x000fe20008000000 */
[----:B------:R-:W-:Y:S01]  /*2dac0*/  UMOV UR51, UR7 ;  /* 0x0000000700337c82 */ /* 0x000fe20008000000 */
[----:B--2---:R-:W-:-:S05]  /*2dad0*/  IMAD.X R158, R158, 0x1, R2, P5 ;  /* 0x000000019e9e7824 */ /* 0x004fca00028e0602 */
[----:B------:R1:W-:Y:S02]  /*2dae0*/  STL [R1+0x1104], R158 ;  /* 0x0011049e01007387 */ /* 0x0003e40000100800 */
[----:B-1----:R-:W1:Y:S02]  /*2daf0*/  LDC R158, c[0x0][0x23c] ;  /* 0x00008f00ff9e7b82 */ /* 0x002e640000000800 */
[----:B-1----:R-:W-:-:S04]  /*2db00*/  IMAD.SHL.U32 R158, R158, 0x40, RZ ;  /* 0x000000409e9e7824 */ /* 0x002fc800078e00ff */
[----:B------:R-:W-:-:S05]  /*2db10*/  IMAD.SHL.U32 R158, R158, 0x2, RZ ;  /* 0x000000029e9e7824 */ /* 0x000fca00078e00ff */
[----:B------:R-:W-:-:S05]  /*2db20*/  IADD3 R17, P5, R17, R158, RZ ;  /* 0x0000009e11117210 */ /* 0x000fca0007fbe0ff */
[----:B------:R1:W-:Y:S04]  /*2db30*/  STL [R1+0x10d8], R17 ;  /* 0x0010d81101007387 */ /* 0x0003e80000100800 */
[----:B-1----:R-:W2:Y:S01]  /*2db40*/  LDL.LU R17, [R1+0x1cdc] ;  /* 0x001cdc0001117983 */ /* 0x002ea20000300800 */
[----:B------:R-:W-:Y:S02]  /*2db50*/  WARPGROUP.DEPBAR.LE gsb0, 0x0 ;  /* 0x00008000000079c5 */ /* 0x000fe40000010000 */
[----:B------:R-:W-:-:S06]  /*2db60*/  WARPGROUP.ARRIVE ;  /* 0x00000000000079c5 */ /* 0x000fcc0000000000 */
[----:B------:R-:W-:Y:S01]  /*2db70*/  HGMMA.64x256x16.F32.BF16 R24, gdesc[UR48].tnspA, R24, gsb0 ;  /* 0x23e00000301879f0 */ /* 0x000fe20008001818 */
[----:B------:R-:W-:Y:S01]  /*2db80*/  UMOV UR54, UR10 ;  /* 0x0000000a00367c82 */ /* 0x000fe20008000000 */
[----:B------:R-:W-:Y:S01]  /*2db90*/  UMOV UR55, UR11 ;  /* 0x0000000b00377c82 */ /* 0x000fe20008000000 */
[--C-:B------:R-:W-:Y:S02]  /*2dba0*/  IMAD.X R15, R15, 0x1, R2.reuse, P6 ;  /* 0x000000010f0f7824 */ /* 0x100fe400030e0602 */
[--C-:B------:R-:W-:Y:S01]  /*2dbb0*/  IMAD.X R16, R16, 0x1, R2.reuse, P1 ;  /* 0x0000000110107824 */ /* 0x100fe200008e0602 */
[-C--:B------:R-:W-:Y:S02]  /*2dbc0*/  IADD3 R159, P6, R159, R158.reuse, RZ ;  /* 0x0000009e9f9f7210 */ /* 0x080fe40007fde0ff */
[-C--:B----4-:R-:W-:Y:S01]  /*2dbd0*/  IADD3 R9, P1, R9, R158.reuse, RZ ;  /* 0x0000009e09097210 */ /* 0x090fe20007f3e0ff */
[--C-:B------:R-:W-:Y:S01]  /*2dbe0*/  IMAD.X R23, R23, 0x1, R2.reuse, P2 ;  /* 0x0000000117177824 */ /* 0x100fe200010e0602 */
[----:B------:R1:W-:Y:S04]  /*2dbf0*/  STL [R1+0x10fc], R15 ;  /* 0x0010fc0f01007387 */ /* 0x0003e80000100800 */
[----:B------:R4:W-:Y:S01]  /*2dc00*/  STL [R1+0x10f4], R16 ;  /* 0x0010f41001007387 */ /* 0x0009e20000100800 */
[----:B------:R-:W-:Y:S01]  /*2dc10*/  IADD3 R14, P2, R14, R158, RZ ;  /* 0x0000009e0e0e7210 */ /* 0x000fe20007f5e0ff */
[--C-:B------:R-:W-:Y:S01]  /*2dc20*/  IMAD.X R22, R22, 0x1, R2.reuse, P4 ;  /* 0x0000000116167824 */ /* 0x100fe200020e0602 */
[----:B------:R-:W-:Y:S01]  /*2dc30*/  UMOV UR58, UR14 ;  /* 0x0000000e003a7c82 */ /* 0x000fe20008000000 */
[----:B------:R-:W-:Y:S01]  /*2dc40*/  UMOV UR59, UR15 ;  /* 0x0000000f003b7c82 */ /* 0x000fe20008000000 */
[----:B------:R-:W-:Y:S01]  /*2dc50*/  IMAD.X R10, R10, 0x1, R2, P5 ;  /* 0x000000010a0a7824 */ /* 0x000fe200028e0602 */
[----:B-1----:R-:W1:Y:S01]  /*2dc60*/  LDC R15, c[0x0][0x238] ;  /* 0x00008e00ff0f7b82 */ /* 0x002e620000000800 */
[----:B----4-:R-:W4:Y:S04]  /*2dc70*/  LDL.LU R16, [R1+0x1cd8] ;  /* 0x001cd80001107983 */ /* 0x010f280000300800 */
[----:B------:R-:W-:Y:S04]  /*2dc80*/  STL [R1+0x10d0], R159 ;  /* 0x0010d09f01007387 */ /* 0x000fe80000100800 */
[----:B------:R0:W-:Y:S04]  /*2dc90*/  STL [R1+0x10c8], R9 ;  /* 0x0010c80901007387 */ /* 0x0001e80000100800 */
[----:B0-----:R-:W3:Y:S04]  /*2dca0*/  LDL.LU R9, [R1+0x1cd4] ;  /* 0x001cd40001097983 */ /* 0x001ee80000300800 */
[----:B------:R0:W-:Y:S04]  /*2dcb0*/  STL [R1+0x10c0], R14 ;  /* 0x0010c00e01007387 */ /* 0x0001e80000100800 */
[----:B0-----:R-:W4:Y:S04]  /*2dcc0*/  LDL.LU R14, [R1+0x1cd0] ;  /* 0x001cd000010e7983 */ /* 0x001f280000300800 */
[----:B------:R-:W-:Y:S01]  /*2dcd0*/  STL [R1+0x10ec], R23 ;  /* 0x0010ec1701007387 */ /* 0x000fe20000100800 */
[----:B------:R-:W-:-:S02]  /*2dce0*/  WARPGROUP.DEPBAR.LE gsb0, 0x0 ;  /* 0x00008000000079c5 */ /* 0x000fc40000010000 */
[----:B------:R-:W-:-:S06]  /*2dcf0*/  WARPGROUP.ARRIVE ;  /* 0x00000000000079c5 */ /* 0x000fcc0000000000 */
[----:B------:R-:W-:Y:S01]  /*2dd00*/  HGMMA.64x256x16.F32.BF16 R24, gdesc[UR52].tnspA, R24, gsb0 ;  /* 0x23e00000341879f0 */ /* 0x000fe20008001818 */
[----:B--2---:R-:W-:Y:S01]  /*2dd10*/  IMAD.X R17, R17, 0x1, R2, P3 ;  /* 0x0000000111117824 */ /* 0x004fe200018e0602 */
[----:B------:R-:W-:-:S04]  /*2dd20*/  IADD3 R12, P3, R12, R158, RZ ;  /* 0x0000009e0c0c7210 */ /* 0x000fc80007f7e0ff */
[----:B------:R0:W-:Y:S04]  /*2dd30*/  STL [R1+0x10e4], R17 ;  /* 0x0010e41101007387 */ /* 0x0001e80000100800 */
[----:B0-----:R-:W2:Y:S04]  /*2dd40*/  LDL.LU R17, [R1+0x1ccc] ;  /* 0x001ccc0001117983 */ /* 0x001ea80000300800 */
[----:B------:R0:W-:Y:S04]  /*2dd50*/  STL [R1+0x10b8], R12 ;  /* 0x0010b80c01007387 */ /* 0x0001e80000100800 */
[----:B0-----:R-:W2:Y:S04]  /*2dd60*/  LDL.LU R12, [R1+0x1cc8] ;  /* 0x001cc800010c7983 */ /* 0x001ea80000300800 */
[----:B------:R0:W-:Y:S04]  /*2dd70*/  STL [R1+0x10dc], R22 ;  /* 0x0010dc1601007387 */ /* 0x0001e80000100800 */
[----:B0-----:R-:W2:Y:S01]  /*2dd80*/  LDL.LU R22, [R1+0x1cc4] ;  /* 0x001cc40001167983 */ /* 0x001ea20000300800 */
[----:B---3--:R-:W-:-:S02]  /*2dd90*/  IADD3 R9, P4, R9, R158, RZ ;  /* 0x0000009e09097210 */ /* 0x008fc40007f9e0ff */
[----:B------:R-:W-:-:S03]  /*2dda0*/  IADD3 R11, P5, R11, R158, RZ ;  /* 0x0000009e0b0b7210 */ /* 0x000fc60007fbe0ff */
[----:B------:R0:W-:Y:S01]  /*2ddb0*/  STL [R1+0x10b0], R9 ;  /* 0x0010b00901007387 */ /* 0x0001e20000100800 */
[--C-:B------:R-:W-:Y:S02]  /*2ddc0*/  IMAD.X R21, R21, 0x1, R2.reuse, P2 ;  /* 0x0000000115157824 */ /* 0x100fe400010e0602 */
[--C-:B----4-:R-:W-:Y:S01]  /*2ddd0*/  IMAD.X R14, R14, 0x1, R2.reuse, P1 ;  /* 0x000000010e0e7824 */ /* 0x110fe200008e0602 */
[----:B0-----:R0:W5:Y:S04]  /*2dde0*/  LDL.LU R9, [R1+0x1cc0] ;  /* 0x001cc00001097983 */ /* 0x0011680000300800 */
[----:B------:R3:W-:Y:S01]  /*2ddf0*/  STL [R1+0x10d4], R10 ;  /* 0x0010d40a01007387 */ /* 0x0007e20000100800 */
[----:B------:R-:W-:-:S03]  /*2de00*/  IMAD.X R20, R20, 0x1, R2, P3 ;  /* 0x0000000114147824 */ /* 0x000fc600018e0602 */
[----:B---3--:R0:W5:Y:S04]  /*2de10*/  LDL.LU R10, [R1+0x1cbc] ;  /* 0x001cbc00010a7983 */ /* 0x0081680000300800 */
[----:B------:R3:W-:Y:S04]  /*2de20*/  STL [R1+0x10a8], R11 ;  /* 0x0010a80b01007387 */ /* 0x0007e80000100800 */
[----:B---3--:R0:W5:Y:S01]  /*2de30*/  LDL.LU R11, [R1+0x1cb8] ;  /* 0x001cb800010b7983 */ /* 0x0081620000300800 */
[----:B------:R-:W-:Y:S02]  /*2de40*/  WARPGROUP.DEPBAR.LE gsb0, 0x0 ;  /* 0x00008000000079c5 */ /* 0x000fe40000010000 */
[----:B------:R-:W-:-:S06]  /*2de50*/  WARPGROUP.ARRIVE ;  /* 0x00000000000079c5 */ /* 0x000fcc0000000000 */
[----:B------:R-:W-:Y:S01]  /*2de60*/  HGMMA.64x256x16.F32.BF16 R24, gdesc[UR56].tnspA, R24, gsb0 ;  /* 0x23e00000381879f0 */ /* 0x000fe20008001818 */
[----:B------:R-:W-:Y:S02]  /*2de70*/  IMAD.X R16, R16, 0x1, R2, P5 ;  /* 0x0000000110107824 */ /* 0x000fe400028e0602 */
[----:B-1----:R-:W-:-:S04]  /*2de80*/  IMAD.SHL.U32 R15, R15, 0x40, RZ ;  /* 0x000000400f0f7824 */ /* 0x002fc800078e00ff */
[----:B------:R-:W-:Y:S02]  /*2de90*/  IMAD.SHL.U32 R15, R15, 0x2, RZ ;  /* 0x000000020f0f7824 */ /* 0x000fe400078e00ff */
[----:B--2---:R-:W-:Y:S01]  /*2dea0*/  IMAD.X R12, R12, 0x1, R2, P6 ;  /* 0x000000010c0c7824 */ /* 0x004fe200030e0602 */
[----:B------:R-:W-:-:S04]  /*2deb0*/  IADD3 R13, P6, R13, R158, RZ ;  /* 0x0000009e0d0d7210 */ /* 0x000fc80007fde0ff */
[----:B------:R1:W-:Y:S01]  /*2dec0*/  STL [R1+0x10cc], R12 ;  /* 0x0010cc0c01007387 */ /* 0x0003e20000100800 */
[----:B------:R-:W-:-:S03]  /*2ded0*/  IADD3 R22, P1, R22, R158, RZ ;  /* 0x0000009e16167210 */ /* 0x000fc60007f3e0ff */
[----:B-1----:R0:W5:Y:S04]  /*2dee0*/  LDL.LU R12, [R1+0x1cb4] ;  /* 0x001cb400010c7983 */ /* 0x0021680000300800 */
[----:B------:R1:W-:Y:S01]  /*2def0*/  STL [R1+0x10a0], R13 ;  /* 0x0010a00d01007387 */ /* 0x0003e20000100800 */
[--C-:B------:R-:W-:Y:S02]  /*2df00*/  IMAD.X R17, R17, 0x1, R2.reuse, P4 ;  /* 0x0000000111117824 */ /* 0x100fe400020e0602 */
[--C-:B------:R-:W-:Y:S01]  /*2df10*/  IMAD.X R153, R153, 0x1, R2.reuse, P1 ;  /* 0x0000000199997824 */ /* 0x100fe200008e0602 */
[----:B-1----:R0:W5:Y:S04]  /*2df20*/  LDL.LU R13, [R1+0x1cb0] ;  /* 0x001cb000010d7983 */ /* 0x0021680000300800 */
[----:B------:R1:W-:Y:S01]  /*2df30*/  STL [R1+0x10c4], R14 ;  /* 0x0010c40e01007387 */ /* 0x0003e20000100800 */
[----:B------:R-:W-:-:S03]  /*2df40*/  IMAD.X R19, R19, 0x1, R2, P6 ;  /* 0x0000000113137824 */ /* 0x000fc600030e0602 */
[----:B-1----:R0:W5:Y:S04]  /*2df50*/  LDL.LU R14, [R1+0x1cac] ;  /* 0x001cac00010e7983 */ /* 0x0021680000300800 */
[----:B------:R1:W-:Y:S04]  /*2df60*/  STL [R1+0x1098], R22 ;  /* 0x0010981601007387 */ /* 0x0003e80000100800 */
        /* <DEDUP_REMOVED lines=10> */
[----:B------:R2:W-:Y:S01]  /*2e010*/  STL [R1+0x109c], R19 ;  /* 0x00109c1301007387 */ /* 0x0005e20000100800 */
[----:B-1----:R-:W-:-:S02]  /*2e020*/  IMAD.MOV.U32 R153, RZ, RZ, R152 ;  /* 0x000000ffff997224 */ /* 0x002fc400078e0098 */
[----:B--2---:R-:W-:Y:S02]  /*2e030*/  IMAD.MOV.U32 R19, RZ, RZ, R18 ;  /* 0x000000ffff137224 */ /* 0x004fe400078e0012 */
[----:B------:R-:W-:Y:S02]  /*2e040*/  IMAD.MOV.U32 R152, RZ, RZ, R160 ;  /* 0x000000ffff987224 */ /* 0x000fe400078e00a0 */
[----:B------:R-:W-:Y:S01]  /*2e050*/  IMAD.MOV.U32 R18, RZ, RZ, R161 ;  /* 0x000000ffff127224 */ /* 0x000fe200078e00a1 */
[----:B------:R-:W-:Y:S02]  /*2e060*/  WARPGROUP.DEPBAR.LE gsb0, 0x0 ;  /* 0x00008000000079c5 */ /* 0x000fe40000010000 */
[----:B0-----:R-:W-:Y:S05]  /*2e070*/  @P0 BRA `(.L_x_1) ;  /* 0xfffffe4000280947 */ /* 0x001fea000383ffff */
[----:B------:R-:W2:Y:S04]  /*2e080*/  LDL.LU R156, [R1+0x7f8] ;  /* 0x0007f800019c7983 */ /* 0x000ea80000300800 */
[----:B------:R-:W2:Y:S04]  /*2e090*/  LDL.LU R157, [R1+0xbf8] ;  /* 0x000bf800019d7983 */ /* 0x000ea80000300800 */
[----:B------:R-:W3:Y:S04]  /*2e0a0*/  LDL.LU R154, [R1+0x7f0] ;  /* 0x0007f000019a7983 */ /* 0x000ee80000300800 */
[----:B------:R-:W3:Y:S04]  /*2e0b0*/  LDL.LU R155, [R1+0xbf0] ;  /* 0x000bf000019b7983 */ /* 0x000ee80000300800 */
[----:B------:R-:W4:Y:S04]  /*2e0c0*/  LDL.LU R152, [R1+0x9f8] ;  /* 0x0009f80001987983 */ /* 0x000f280000300800 */
[----:B------:R-:W4:Y:S04]  /*2e0d0*/  LDL.LU R153, [R1+0xdf8] ;  /* 0x000df80001997983 */ /* 0x000f280000300800 */
[----:B------:R-:W4:Y:S04]  /*2e0e0*/  LDL.LU R18, [R1+0x9f0] ;  /* 0x0009f00001127983 */ /* 0x000f280000300800 */
[----:B------:R-:W4:Y:S04]  /*2e0f0*/  LDL.LU R19, [R1+0xdf0] ;  /* 0x000df00001137983 */ /* 0x000f280000300800 */
[----:B------:R-:W4:Y:S04]  /*2e100*/  LDL.LU R2, [R1+0x3ec] ;  /* 0x0003ec0001027983 */ /* 0x000f280000300800 */
[----:B------:R-:W4:Y:S04]  /*2e110*/  LDL.LU R158, [R1+0x3e4] ;  /* 0x0003e400019e7983 */ /* 0x000f280000300800 */
[----:B------:R-:W2:Y:S04]  /*2e120*/  LDL.LU R0, [R1+0x1ec] ;  /* 0x0001ec0001007983 */ /* 0x000ea80000300800 */
[----:B------:R-:W2:Y:S04]  /*2e130*/  LDL.LU R15, [R1+0x5ec] ;  /* 0x0005ec00010f7983 */ /* 0x000ea80000300800 */
[----:B-----5:R-:W3:Y:S04]  /*2e140*/  LDL.LU R14, [R1+0x1e4] ;  /* 0x0001e400010e7983 */ /* 0x020ee80000300800 */
[----:B------:R-:W3:Y:S04]  /*2e150*/  LDL.LU R6, [R1+0x5e4] ;  /* 0x0005e40001067983 */ /* 0x000ee80000300800 */
        /* <DEDUP_REMOVED lines=14> */
[----:B------:R0:W-:Y:S04]  /*2e240*/  STL [R1+0x1f08], R75 ;  /* 0x001f084b01007387 */ /* 0x0001e80000100800 */
[----:B0-----:R-:W4:Y:S04]  /*2e250*/  LDL.LU R75, [R1+0x5f0] ;  /* 0x0005f000014b7983 */ /* 0x001f280000300800 */
        /* <DEDUP_REMOVED lines=37> */
[----:B0-----:R-:W4:Y:S01]  /*2e4b0*/  LDL.LU R183, [R1+0x3fc] ;  /* 0x0003fc0001b77983 */ /* 0x001f220000300800 */
[----:B--2---:R-:W-:-:S02]  /*2e4c0*/  F2FP.BF16.F32.PACK_AB R0, R0, R15 ;  /* 0x0000000f0000723e */ /* 0x004fc400000010ff */
[----:B---3--:R-:W-:Y:S01]  /*2e4d0*/  F2FP.BF16.F32.PACK_AB R6, R14, R6 ;  /* 0x000000060e06723e */ /* 0x008fe200000010ff */
[----:B------:R-:W-:Y:S01]  /*2e4e0*/  STL [R1+0x1eb8], R71 ;  /* 0x001eb84701007387 */ /* 0x000fe20000100800 */
[----:B----4-:R-:W-:-:S03]  /*2e4f0*/  F2FP.BF16.F32.PACK_AB R3, R144, R3 ;  /* 0x000000039003723e */ /* 0x010fc600000010ff */
        /* <DEDUP_REMOVED lines=103> */
[----:B------:R0:W-:Y:S04]  /*2eb70*/  STL [R1+0x1ca0], R20 ;  /* 0x001ca01401007387 */ /* 0x0001e80000100800 */
[----:B------:R1:W-:Y:S04]  /*2eb80*/  STL [R1+0x1c9c], R17 ;  /* 0x001c9c1101007387 */ /* 0x0003e80000100800 */
[----:B------:R2:W-:Y:S01]  /*2eb90*/  STL [R1+0x1c98], R16 ;  /* 0x001c981001007387 */ /* 0x0005e20000100800 */
[----:B0-----:R-:W-:-:S02]  /*2eba0*/  F2FP.BF16.F32.PACK_AB R20, R189, R190 ;  /* 0x000000bebd14723e */ /* 0x001fc400000010ff */
[----:B-1----:R-:W-:Y:S02]  /*2ebb0*/  F2FP.BF16.F32.PACK_AB R17, R151, R183 ;  /* 0x000000b79711723e */ /* 0x002fe400000010ff */
[----:B--2---:R-:W-:-:S03]  /*2ebc0*/  F2FP.BF16.F32.PACK_AB R16, R149, R188 ;  /* 0x000000bc9510723e */ /* 0x004fc600000010ff */
[----:B------:R0:W-:Y:S04]  /*2ebd0*/  STL [R1+0xecc], R17 ;  /* 0x000ecc1101007387 */ /* 0x0001e80000100800 */
[----:B------:R1:W-:Y:S04]  /*2ebe0*/  STL [R1+0xec8], R16 ;  /* 0x000ec81001007387 */ /* 0x0003e80000100800 */
[----:B------:R2:W-:Y:S01]  /*2ebf0*/  STL [R1+0xec4], R20 ;  /* 0x000ec41401007387 */ /* 0x0005e20000100800 */
[----:B0-----:R-:W-:Y:S02]  /*2ec00*/  F2FP.BF16.F32.PACK_AB R17, R191, R204 ;  /* 0x000000ccbf11723e */ /* 0x001fe400000010ff */
[----:B-1----:R-:W-:-:S03]  /*2ec10*/  F2FP.BF16.F32.PACK_AB R16, R205, R72 ;  /* 0x00000048cd10723e */ /* 0x002fc600000010ff */
[----:B------:R0:W-:Y:S01]  /*2ec20*/  STL [R1+0xec0], R17 ;  /* 0x000ec01101007387 */ /* 0x0001e20000100800 */
[----:B--2---:R-:W-:-:S03]  /*2ec30*/  F2FP.BF16.F32.PACK_AB R20, R206, R74 ;  /* 0x0000004ace14723e */ /* 0x004fc600000010ff */
        /* <DEDUP_REMOVED lines=19> */
[----:B------:R-:W-:Y:S01]  /*2ed70*/  STL [R1+0xe94], R20 ;  /* 0x000e941401007387 */ /* 0x000fe20000100800 */
[----:B0-----:R-:W-:Y:S02]  /*2ed80*/  F2FP.BF16.F32.PACK_AB R17, R18, R19 ;  /* 0x000000131211723e */ /* 0x001fe400000010ff */
[----:B-1----:R-:W-:-:S03]  /*2ed90*/  F2FP.BF16.F32.PACK_AB R16, R147, R2 ;  /* 0x000000029310723e */ /* 0x002fc600000010ff */
[----:B------:R-:W-:Y:S01]  /*2eda0*/  STL [R1+0xe90], R17 ;  /* 0x000e901101007387 */ /* 0x000fe20000100800 */
[----:B------:R-:W-:-:S03]  /*2edb0*/  F2FP.BF16.F32.PACK_AB R2, R145, R158 ;  /* 0x0000009e9102723e */ /* 0x000fc600000010ff */
[----:B------:R-:W-:Y:S04]  /*2edc0*/  STL [R1+0xe8c], R16 ;  /* 0x000e8c1001007387 */ /* 0x000fe80000100800 */
[----:B------:R0:W-:Y:S04]  /*2edd0*/  STL [R1+0xe88], R2 ;  /* 0x000e880201007387 */ /* 0x0001e80000100800 */
[----:B------:R1:W-:Y:S04]  /*2ede0*/  STL [R1+0xe84], R0 ;  /* 0x000e840001007387 */ /* 0x0003e80000100800 */
[----:B------:R2:W-:Y:S01]  /*2edf0*/  STL [R1+0xe80], R6 ;  /* 0x000e800601007387 */ /* 0x0005e20000100800 */
[----:B0-----:R-:W-:-:S02]  /*2ee00*/  F2FP.BF16.F32.PACK_AB R2, R13, R12 ;  /* 0x0000000c0d02723e */ /* 0x001fc400000010ff */
[----:B-1----:R-:W-:-:S03]  /*2ee10*/  F2FP.BF16.F32.PACK_AB R0, R11, R10 ;  /* 0x0000000a0b00723e */ /* 0x002fc600000010ff */
[----:B------:R0:W-:Y:S01]  /*2ee20*/  STL [R1+0xe7c], R2 ;  /* 0x000e7c0201007387 */ /* 0x0001e20000100800 */
[----:B--2---:R-:W-:-:S03]  /*2ee30*/  F2FP.BF16.F32.PACK_AB R6, R9, R8 ;  /* 0x000000080906723e */ /* 0x004fc600000010ff */
[----:B------:R1:W-:Y:S04]  /*2ee40*/  STL [R1+0xe78], R0 ;  /* 0x000e780001007387 */ /* 0x0003e80000100800 */
[----:B------:R-:W-:Y:S01]  /*2ee50*/  STL [R1+0xe74], R6 ;  /* 0x000e740601007387 */ /* 0x000fe20000100800 */
[----:B0-----:R-:W-:Y:S02]  /*2ee60*/  F2FP.BF16.F32.PACK_AB R2, R7, R5 ;  /* 0x000000050702723e */ /* 0x001fe400000010ff */
[----:B-1----:R-:W-:-:S03]  /*2ee70*/  F2FP.BF16.F32.PACK_AB R0, R146, R4 ;  /* 0x000000049200723e */ /* 0x002fc600000010ff */
[----:B------:R0:W-:Y:S04]  /*2ee80*/  STL [R1+0xe70], R2 ;  /* 0x000e700201007387 */ /* 0x0001e80000100800 */
[----:B------:R1:W-:Y:S04]  /*2ee90*/  STL [R1+0xe6c], R0 ;  /* 0x000e6c0001007387 */ /* 0x0003e80000100800 */
[----:B------:R-:W-:Y:S01]  /*2eea0*/  STL [R1+0xe68], R3 ;  /* 0x000e680301007387 */ /* 0x000fe20000100800 */
[----:B0-----:R-:W-:-:S03]  /*2eeb0*/  F2FP.BF16.F32.PACK_AB R2, R161, R160 ;  /* 0x000000a0a102723e */ /* 0x001fc600000010ff */
[----:B------:R-:W2:Y:S01]  /*2eec0*/  LDL.LU R185, [R1+0x7e8] ;  /* 0x0007e80001b97983 */ /* 0x000ea20000300800 */
[----:B-1----:R-:W-:-:S03]  /*2eed0*/  F2FP.BF16.F32.PACK_AB R0, R159, R23 ;  /* 0x000000179f00723e */ /* 0x002fc600000010ff */
[----:B------:R0:W-:Y:S04]  /*2eee0*/  STL [R1+0xe64], R2 ;  /* 0x000e640201007387 */ /* 0x0001e80000100800 */
[----:B------:R-:W2:Y:S04]  /*2eef0*/  LDL.LU R186, [R1+0xbe8] ;  /* 0x000be80001ba7983 */ /* 0x000ea80000300800 */
[----:B------:R1:W-:Y:S04]  /*2ef00*/  STL [R1+0xe60], R0 ;  /* 0x000e600001007387 */ /* 0x0003e80000100800 */
        /* <DEDUP_REMOVED lines=34> */
[----:B0-----:R-:W4:Y:S04]  /*2f130*/  LDL.LU R2, [R1+0x3cc] ;  /* 0x0003cc0001027983 */ /* 0x001f280000300800 */
[----:B------:R-:W4:Y:S04]  /*2f140*/  LDL.LU R158, [R1+0x3c4] ;  /* 0x0003c400019e7983 */ /* 0x000f280000300800 */
[----:B-1----:R-:W4:Y:S04]  /*2f150*/  LDL.LU R0, [R1+0x1cc] ;  /* 0x0001cc0001007983 */ /* 0x002f280000300800 */
        /* <DEDUP_REMOVED lines=17> */
[----:B--2---:R-:W-:-:S05]  /*2f270*/  F2FP.BF16.F32.PACK_AB R20, R185, R186 ;  /* 0x000000bab914723e */ /* 0x004fca00000010ff */
[----:B------:R0:W-:Y:S01]  /*2f280*/  STL [R1+0xe5c], R20 ;  /* 0x000e5c1401007387 */ /* 0x0001e20000100800 */
[----:B---3--:R-:W-:Y:S02]  /*2f290*/  F2FP.BF16.F32.PACK_AB R17, R187, R180 ;  /* 0x000000b4bb11723e */ /* 0x008fe400000010ff */
[----:B----4-:R-:W-:-:S03]  /*2f2a0*/  F2FP.BF16.F32.PACK_AB R16, R181, R69 ;  /* 0x00000045b510723e */ /* 0x010fc600000010ff */
        /* <DEDUP_REMOVED lines=18> */
[----:B------:R1:W-:Y:S01]  /*2f3d0*/  STL [R1+0xe34], R17 ;  /* 0x000e341101007387 */ /* 0x0003e20000100800 */
[----:B0-----:R-:W-:-:S03]  /*2f3e0*/  F2FP.BF16.F32.PACK_AB R20, R142, R215 ;  /* 0x000000d78e14723e */ /* 0x001fc600000010ff */
[----:B------:R0:W-:Y:S01]  /*2f3f0*/  STL [R1+0xe30], R16 ;  /* 0x000e301001007387 */ /* 0x0001e20000100800 */
[----:B-1----:R-:W-:-:S03]  /*2f400*/  F2FP.BF16.F32.PACK_AB R17, R140, R208 ;  /* 0x000000d08c11723e */ /* 0x002fc600000010ff */
[----:B------:R1:W-:Y:S01]  /*2f410*/  STL [R1+0xe2c], R20 ;  /* 0x000e2c1401007387 */ /* 0x0003e20000100800 */
[----:B0-----:R-:W-:-:S03]  /*2f420*/  F2FP.BF16.F32.PACK_AB R16, R209, R73 ;  /* 0x00000049d110723e */ /* 0x001fc600000010ff */
[----:B------:R0:W-:Y:S04]  /*2f430*/  STL [R1+0xe28], R17 ;  /* 0x000e281101007387 */ /* 0x0001e80000100800 */
[----:B------:R2:W-:Y:S01]  /*2f440*/  STL [R1+0xe24], R16 ;  /* 0x000e241001007387 */ /* 0x0005e20000100800 */
[----:B-1----:R-:W-:Y:S02]  /*2f450*/  F2FP.BF16.F32.PACK_AB R20, R210, R75 ;  /* 0x0000004bd214723e */ /* 0x002fe400000010ff */
[----:B0-----:R-:W-:-:S03]  /*2f460*/  F2FP.BF16.F32.PACK_AB R17, R156, R157 ;  /* 0x0000009d9c11723e */ /* 0x001fc600000010ff */
[----:B------:R0:W-:Y:S01]  /*2f470*/  STL [R1+0xe20], R20 ;  /* 0x000e201401007387 */ /* 0x0001e20000100800 */
[----:B--2---:R-:W-:-:S03]  /*2f480*/  F2FP.BF16.F32.PACK_AB R16, R154, R155 ;  /* 0x0000009b9a10723e */ /* 0x004fc600000010ff */
[----:B------:R1:W-:Y:S04]  /*2f490*/  STL [R1+0xe1c], R17 ;  /* 0x000e1c1101007387 */ /* 0x0003e80000100800 */
[----:B------:R2:W-:Y:S01]  /*2f4a0*/  STL [R1+0xe18], R16 ;  /* 0x000e181001007387 */ /* 0x0005e20000100800 */
[----:B0-----:R-:W-:Y:S02]  /*2f4b0*/  F2FP.BF16.F32.PACK_AB R20, R152, R153 ;  /* 0x000000999814723e */ /* 0x001fe400000010ff */
[----:B-1----:R-:W-:-:S03]  /*2f4c0*/  F2FP.BF16.F32.PACK_AB R17, R18, R19 ;  /* 0x000000131211723e */ /* 0x002fc600000010ff */
[----:B------:R-:W-:Y:S01]  /*2f4d0*/  STL [R1+0xe14], R20 ;  /* 0x000e141401007387 */ /* 0x000fe20000100800 */
[----:B--2---:R-:W-:-:S03]  /*2f4e0*/  F2FP.BF16.F32.PACK_AB R16, R139, R2 ;  /* 0x000000028b10723e */ /* 0x004fc600000010ff */
[----:B------:R-:W-:Y:S01]  /*2f4f0*/  STL [R1+0xe10], R17 ;  /* 0x000e101101007387 */ /* 0x000fe20000100800 */
[----:B------:R-:W-:-:S03]  /*2f500*/  F2FP.BF16.F32.PACK_AB R2, R137, R158 ;  /* 0x0000009e8902723e */ /* 0x000fc600000010ff */
[----:B------:R-:W-:Y:S04]  /*2f510*/  STL [R1+0xe0c], R16 ;  /* 0x000e0c1001007387 */ /* 0x000fe80000100800 */
[----:B------:R0:W-:Y:S01]  /*2f520*/  STL [R1+0xe08], R2 ;  /* 0x000e080201007387 */ /* 0x0001e20000100800 */
[----:B------:R-:W-:-:S05]  /*2f530*/  F2FP.BF16.F32.PACK_AB R0, R0, R15 ;  /* 0x0000000f0000723e */ /* 0x000fca00000010ff */
[----:B------:R1:W-:Y:S01]  /*2f540*/  STL [R1+0xe04], R0 ;  /* 0x000e040001007387 */ /* 0x0003e20000100800 */
[----:B------:R-:W-:Y:S02]  /*2f550*/  F2FP.BF16.F32.PACK_AB R6, R14, R6 ;  /* 0x000000060e06723e */ /* 0x000fe400000010ff */
[----:B0-----:R-:W-:-:S03]  /*2f560*/  F2FP.BF16.F32.PACK_AB R2, R13, R12 ;  /* 0x0000000c0d02723e */ /* 0x001fc600000010ff */
[----:B------:R0:W-:Y:S04]  /*2f570*/  STL [R1+0xe00], R6 ;  /* 0x000e000601007387 */ /* 0x0001e80000100800 */
[----:B------:R2:W-:Y:S01]  /*2f580*/  STL [R1+0xdfc], R2 ;  /* 0x000dfc0201007387 */ /* 0x0005e20000100800 */
[----:B-1----:R-:W-:-:S05]  /*2f590*/  F2FP.BF16.F32.PACK_AB R0, R11, R10 ;  /* 0x0000000a0b00723e */ /* 0x002fca00000010ff */
[----:B------:R1:W-:Y:S01]  /*2f5a0*/  STL [R1+0xdf8], R0 ;  /* 0x000df80001007387 */ /* 0x0003e20000100800 */
[----:B0-----:R-:W-:Y:S02]  /*2f5b0*/  F2FP.BF16.F32.PACK_AB R6, R9, R8 ;  /* 0x000000080906723e */ /* 0x001fe400000010ff */
[----:B--2---:R-:W-:-:S03]  /*2f5c0*/  F2FP.BF16.F32.PACK_AB R2, R7, R5 ;  /* 0x000000050702723e */ /* 0x004fc600000010ff */
[----:B------:R-:W-:Y:S01]  /*2f5d0*/  STL [R1+0xdf4], R6 ;  /* 0x000df40601007387 */ /* 0x000fe20000100800 */
[----:B-1----:R-:W-:-:S03]  /*2f5e0*/  F2FP.BF16.F32.PACK_AB R0, R138, R4 ;  /* 0x000000048a00723e */ /* 0x002fc600000010ff */
[----:B------:R0:W-:Y:S01]  /*2f5f0*/  STL [R1+0xdf0], R2 ;  /* 0x000df00201007387 */ /* 0x0001e20000100800 */
[----:B------:R-:W-:-:S03]  /*2f600*/  F2FP.BF16.F32.PACK_AB R3, R136, R3 ;  /* 0x000000038803723e */ /* 0x000fc600000010ff */
[----:B------:R1:W-:Y:S04]  /*2f610*/  STL [R1+0xdec], R0 ;  /* 0x000dec0001007387 */ /* 0x0003e80000100800 */
[----:B------:R-:W-:Y:S01]  /*2f620*/  STL [R1+0xde8], R3 ;  /* 0x000de80301007387 */ /* 0x000fe20000100800 */
[----:B0-----:R-:W-:-:S03]  /*2f630*/  F2FP.BF16.F32.PACK_AB R2, R161, R160 ;  /* 0x000000a0a102723e */ /* 0x001fc600000010ff */
[----:B------:R-:W2:Y:S04]  /*2f640*/  LDL.LU R185, [R1+0x7c8] ;  /* 0x0007c80001b97983 */ /* 0x000ea80000300800 */
[----:B------:R0:W-:Y:S01]  /*2f650*/  STL [R1+0xde4], R2 ;  /* 0x000de40201007387 */ /* 0x0001e20000100800 */
[----:B-1----:R-:W-:-:S03]  /*2f660*/  F2FP.BF16.F32.PACK_AB R0, R159, R23 ;  /* 0x000000179f00723e */ /* 0x002fc600000010ff */
        /* <DEDUP_REMOVED lines=838> */
[----:B------:R-:W-:Y:S01]  /*32ad0*/  STL [R1+0x164], R2 ;  /* 0x0001640201007387 */ /* 0x000fe20000100800 */
[----:B-1----:R-:W-:-:S03]  /*32ae0*/  F2FP.BF16.F32.PACK_AB R0, R159, R23 ;  /* 0x000000179f00723e */ /* 0x002fc600000010ff */
[----:B------:R-:W3:Y:S04]  /*32af0*/  LDL.LU R210, [R1+0x6e0] ;  /* 0x0006e00001d27983 */ /* 0x000ee80000300800 */
[----:B------:R-:W-:Y:S04]  /*32b00*/  STL [R1+0x160], R0 ;  /* 0x0001600001007387 */ /* 0x000fe80000100800 */
        /* <DEDUP_REMOVED lines=35> */
[----:B------:R-:W2:Y:S04]  /*32d40*/  LDL.LU R67, [R1+0x8b8] ;  /* 0x0008b80001437983 */ /* 0x000ea80000300800 */
[----:B--2---:R0:W-:Y:S04]  /*32d50*/  STL [R1+0x1e74], R67 ;  /* 0x001e744301007387 */ /* 0x0041e80000100800 */
[----:B0-----:R-:W2:Y:S04]  /*32d60*/  LDL.LU R67, [R1+0x6b0] ;  /* 0x0006b00001437983 */ /* 0x001ea80000300800 */
[----:B------:R-:W2:Y:S04]  /*32d70*/  LDL.LU R161, [R1+0xcb8] ;  /* 0x000cb80001a17983 */ /* 0x000ea80000300800 */
[----:B------:R-:W2:Y:S04]  /*32d80*/  LDL.LU R65, [R1+0x8b0] ;  /* 0x0008b00001417983 */ /* 0x000ea80000300800 */
[----:B------:R-:W2:Y:S04]  /*32d90*/  LDL.LU R160, [R1+0xcb0] ;  /* 0x000cb00001a07983 */ /* 0x000ea80000300800 */
[----:B------:R-:W2:Y:S04]  /*32da0*/  LDL.LU R155, [R1+0x2ac] ;  /* 0x0002ac00019b7983 */ /* 0x000ea80000300800 */
[----:B------:R-:W2:Y:S04]  /*32db0*/  LDL.LU R154, [R1+0x2a4] ;  /* 0x0002a400019a7983 */ /* 0x000ea80000300800 */
[----:B------:R-:W2:Y:S04]  /*32dc0*/  LDL.LU R153, [R1+0x4ac] ;  /* 0x0004ac0001997983 */ /* 0x000ea80000300800 */
[----:B------:R-:W3:Y:S04]  /*32dd0*/  LDL.LU R152, [R1+0x4a4] ;  /* 0x0004a40001987983 */ /* 0x000ee80000300800 */
[----:B---3--:R0:W-:Y:S04]  /*32de0*/  STL [R1+0x1e68], R152 ;  /* 0x001e689801007387 */ /* 0x0081e80000100800 */
[----:B0-----:R-:W3:Y:S04]  /*32df0*/  LDL.LU R152, [R1+0xac] ;  /* 0x0000ac0001987983 */ /* 0x001ee80000300800 */
[----:B------:R-:W4:Y:S04]  /*32e00*/  LDL.LU R159, [R1+0xaac] ;  /* 0x000aac00019f7983 */ /* 0x000f280000300800 */
[----:B----4-:R0:W-:Y:S04]  /*32e10*/  STL [R1+0x1e64], R159 ;  /* 0x001e649f01007387 */ /* 0x0101e80000100800 */
[----:B0-----:R-:W4:Y:S04]  /*32e20*/  LDL.LU R159, [R1+0xa4] ;  /* 0x0000a400019f7983 */ /* 0x001f280000300800 */
[----:B------:R-:W2:Y:S04]  /*32e30*/  LDL.LU R158, [R1+0xaa4] ;  /* 0x000aa400019e7983 */ /* 0x000ea80000300800 */
[----:B--2---:R0:W-:Y:S04]  /*32e40*/  STL [R1+0x1e60], R158 ;  /* 0x001e609e01007387 */ /* 0x0041e80000100800 */
[----:B0-----:R-:W2:Y:S04]  /*32e50*/  LDL.LU R158, [R1+0x6ac] ;  /* 0x0006ac00019e7983 */ /* 0x001ea80000300800 */
[----:B------:R-:W3:Y:S04]  /*32e60*/  LDL.LU R66, [R1+0x8ac] ;  /* 0x0008ac0001427983 */ /* 0x000ee80000300800 */
[----:B---3--:R0:W-:Y:S04]  /*32e70*/  STL [R1+0x1e5c], R66 ;  /* 0x001e5c4201007387 */ /* 0x0081e80000100800 */
[----:B0-----:R-:W3:Y:S04]  /*32e80*/  LDL.LU R66, [R1+0x6a4] ;  /* 0x0006a40001427983 */ /* 0x001ee80000300800 */
[----:B------:R-:W3:Y:S04]  /*32e90*/  LDL.LU R157, [R1+0xcac] ;  /* 0x000cac00019d7983 */ /* 0x000ee80000300800 */
[----:B------:R-:W3:Y:S04]  /*32ea0*/  LDL.LU R64, [R1+0x8a4] ;  /* 0x0008a40001407983 */ /* 0x000ee80000300800 */
[----:B------:R-:W3:Y:S04]  /*32eb0*/  LDL.LU R156, [R1+0xca4] ;  /* 0x000ca400019c7983 */ /* 0x000ee80000300800 */
[----:B------:R-:W3:Y:S04]  /*32ec0*/  LDL.LU R139, [R1+0x2a8] ;  /* 0x0002a800018b7983 */ /* 0x000ee80000300800 */
[----:B------:R-:W3:Y:S04]  /*32ed0*/  LDL.LU R138, [R1+0x2a0] ;  /* 0x0002a000018a7983 */ /* 0x000ee80000300800 */
[----:B------:R-:W3:Y:S04]  /*32ee0*/  LDL.LU R137, [R1+0x4a8] ;  /* 0x0004a80001897983 */ /* 0x000ee80000300800 */
        /* <DEDUP_REMOVED lines=9> */
[----:B------:R-:W4:Y:S04]  /*32f80*/  LDL.LU R63, [R1+0x8a8] ;  /* 0x0008a800013f7983 */ /* 0x000f280000300800 */
[----:B----4-:R0:W-:Y:S04]  /*32f90*/  STL [R1+0x1e44], R63 ;  /* 0x001e443f01007387 */ /* 0x0101e80000100800 */
[----:B0-----:R-:W4:Y:S04]  /*32fa0*/  LDL.LU R63, [R1+0x6a0] ;  /* 0x0006a000013f7983 */ /* 0x001f280000300800 */
        /* <DEDUP_REMOVED lines=66> */
[----:B---3--:R0:W-:Y:S04]  /*333d0*/  STL [R1+0x1de8], R55 ;  /* 0x001de83701007387 */ /* 0x0081e80000100800 */
[----:B0-----:R-:W3:Y:S04]  /*333e0*/  LDL.LU R55, [R1+0x688] ;  /* 0x0006880001377983 */ /* 0x001ee80000300800 */
[----:B---3--:R0:W-:Y:S04]  /*333f0*/  STL [R1+0x1dec], R55 ;  /* 0x001dec3701007387 */ /* 0x0081e80000100800 */
[----:B0-----:R-:W3:Y:S04]  /*33400*/  LDL.LU R55, [R1+0x80] ;  /* 0x0000800001377983 */ /* 0x001ee80000300800 */
[----:B------:R-:W3:Y:S04]  /*33410*/  LDL.LU R53, [R1+0x880] ;  /* 0x0008800001357983 */ /* 0x000ee80000300800 */
[----:B------:R-:W4:Y:S04]  /*33420*/  LDL.LU R54, [R1+0x87c] ;  /* 0x00087c0001367983 */ /* 0x000f280000300800 */
[----:B----4-:R0:W-:Y:S04]  /*33430*/  STL [R1+0x1dcc], R54 ;  /* 0x001dcc3601007387 */ /* 0x0101e80000100800 */
[----:B0-----:R-:W4:Y:S04]  /*33440*/  LDL.LU R54, [R1+0x674] ;  /* 0x0006740001367983 */ /* 0x001f280000300800 */
[----:B----4-:R0:W-:Y:S04]  /*33450*/  STL [R1+0x1dd0], R54 ;  /* 0x001dd03601007387 */ /* 0x0101e80000100800 */
[----:B0-----:R-:W4:Y:S04]  /*33460*/  LDL.LU R54, [R1+0x67c] ;  /* 0x00067c0001367983 */ /* 0x001f280000300800 */
[----:B----4-:R0:W-:Y:S04]  /*33470*/  STL [R1+0x1dd4], R54 ;  /* 0x001dd43601007387 */ /* 0x0101e80000100800 */
[----:B0-----:R-:W4:Y:S04]  /*33480*/  LDL.LU R54, [R1+0x74] ;  /* 0x0000740001367983 */ /* 0x001f280000300800 */
[----:B----4-:R0:W-:Y:S04]  /*33490*/  STL [R1+0x1dd8], R54 ;  /* 0x001dd83601007387 */ /* 0x0101e80000100800 */
[----:B0-----:R-:W4:Y:S04]  /*334a0*/  LDL.LU R54, [R1+0x7c] ;  /* 0x00007c0001367983 */ /* 0x001f280000300800 */
[----:B------:R-:W4:Y:S04]  /*334b0*/  LDL.LU R52, [R1+0x874] ;  /* 0x0008740001347983 */ /* 0x000f280000300800 */
[----:B------:R-:W2:Y:S01]  /*334c0*/  LDL.LU R51, [R1+0x70] ;  /* 0x0000700001337983 */ /* 0x000ea20000300800 */
[----:B------:R-:W-:-:S02]  /*334d0*/  F2FP.BF16.F32.PACK_AB R247, R75, R247 ;  /* 0x000000f74bf7723e */ /* 0x000fc400000010ff */
[----:B------:R-:W-:Y:S02]  /*334e0*/  F2FP.BF16.F32.PACK_AB R246, R210, R246 ;  /* 0x000000f6d2f6723e */ /* 0x000fe400000010ff */
[----:B------:R-:W-:Y:S02]  /*334f0*/  F2FP.BF16.F32.PACK_AB R245, R73, R245 ;  /* 0x000000f549f5723e */ /* 0x000fe400000010ff */
[----:B------:R-:W-:Y:S02]  /*33500*/  F2FP.BF16.F32.PACK_AB R244, R209, R244 ;  /* 0x000000f4d1f4723e */ /* 0x000fe400000010ff */
[----:B------:R-:W-:Y:S02]  /*33510*/  F2FP.BF16.F32.PACK_AB R231, R79, R231 ;  /* 0x000000e74fe7723e */ /* 0x000fe400000010ff */
[----:B------:R-:W-:Y:S02]  /*33520*/  F2FP.BF16.F32.PACK_AB R230, R77, R230 ;  /* 0x000000e64de6723e */ /* 0x000fe400000010ff */
        /* <DEDUP_REMOVED lines=12> */
[----:B------:R-:W-:Y:S01]  /*335f0*/  F2FP.BF16.F32.PACK_AB R217, R204, R217 ;  /* 0x000000d9ccd9723e */ /* 0x000fe200000010ff */
        /* <DEDUP_REMOVED lines=129> */
[----:B------:R-:W3:Y:S04]  /*33e10*/  LDL.LU R75, [R1+0x1f08] ;  /* 0x001f0800014b7983 */ /* 0x000ee80000300800 */
[----:B------:R-:W4:Y:S04]  /*33e20*/  LDL.LU R210, [R1+0x1f04] ;  /* 0x001f040001d27983 */ /* 0x000f280000300800 */
[----:B------:R-:W4:Y:S04]  /*33e30*/  LDL.LU R73, [R1+0x1f00] ;  /* 0x001f000001497983 */ /* 0x000f280000300800 */
        /* <DEDUP_REMOVED lines=15> */
[----:B------:R-:W2:Y:S01]  /*33f30*/  LDL.LU R204, [R1+0x1ed0] ;  /* 0x001ed00001cc7983 */ /* 0x000ea20000300800 */
[----:B------:R-:W-:-:S03]  /*33f40*/  F2FP.BF16.F32.PACK_AB R216, R191, R216 ;  /* 0x000000d8bfd8723e */ /* 0x000fc600000010ff */
[----:B------:R-:W2:Y:S01]  /*33f50*/  LDL.LU R191, [R1+0x1ecc] ;  /* 0x001ecc0001bf7983 */ /* 0x000ea20000300800 */
[----:B---3--:R-:W-:-:S03]  /*33f60*/  F2FP.BF16.F32.PACK_AB R211, R75, R211 ;  /* 0x000000d34bd3723e */ /* 0x008fc600000010ff */
[----:B------:R-:W3:Y:S01]  /*33f70*/  LDL.LU R75, [R1+0xa7c] ;  /* 0x000a7c00014b7983 */ /* 0x000ee20000300800 */
[----:B----4-:R-:W-:-:S03]  /*33f80*/  F2FP.BF16.F32.PACK_AB R210, R73, R210 ;  /* 0x000000d249d2723e */ /* 0x010fc600000010ff */
[----:B------:R-:W4:Y:S01]  /*33f90*/  LDL.LU R73, [R1+0xc7c] ;  /* 0x000c7c0001497983 */ /* 0x000f220000300800 */
[----:B--2---:R-:W-:-:S03]  /*33fa0*/  F2FP.BF16.F32.PACK_AB R209, R190, R209 ;  /* 0x000000d1bed1723e */ /* 0x004fc600000010ff */
[----:B------:R-:W2:Y:S01]  /*33fb0*/  LDL.LU R190, [R1+0x1ec8] ;  /* 0x001ec80001be7983 */ /* 0x000ea20000300800 */
[----:B------:R-:W-:-:S03]  /*33fc0*/  F2FP.BF16.F32.PACK_AB R208, R189, R208 ;  /* 0x000000d0bdd0723e */ /* 0x000fc600000010ff */
[----:B------:R-:W3:Y:S01]  /*33fd0*/  LDL.LU R189, [R1+0x1ec4] ;  /* 0x001ec40001bd7983 */ /* 0x000ee20000300800 */
[----:B------:R-:W-:-:S03]  /*33fe0*/  F2FP.BF16.F32.PACK_AB R215, R188, R215 ;  /* 0x000000d7bcd7723e */ /* 0x000fc600000010ff */
[----:B------:R-:W4:Y:S01]  /*33ff0*/  LDL.LU R188, [R1+0x1ec0] ;  /* 0x001ec00001bc7983 */ /* 0x000f220000300800 */
        /* <DEDUP_REMOVED lines=16> */
[----:B--2---:R-:W-:-:S03]  /*34100*/  F2FP.BF16.F32.PACK_AB R190, R187, R190 ;  /* 0x000000bebbbe723e */ /* 0x004fc600000010ff */
[----:B------:R-:W2:Y:S01]  /*34110*/  LDL.LU R187, [R1+0x1ea4] ;  /* 0x001ea40001bb7983 */ /* 0x000ea20000300800 */
[----:B---3--:R-:W-:-:S03]  /*34120*/  F2FP.BF16.F32.PACK_AB R189, R186, R189 ;  /* 0x000000bdbabd723e */ /* 0x008fc600000010ff */
[----:B------:R-:W3:Y:S01]  /*34130*/  LDL.LU R186, [R1+0x1ea0] ;  /* 0x001ea00001ba7983 */ /* 0x000ee20000300800 */
[----:B----4-:R-:W-:-:S03]  /*34140*/  F2FP.BF16.F32.PACK_AB R188, R185, R188 ;  /* 0x000000bcb9bc723e */ /* 0x010fc600000010ff */
        /* <DEDUP_REMOVED lines=14> */
[----:B------:R-:W3:Y:S01]  /*34230*/  LDL.LU R68, [R1+0x1e88] ;  /* 0x001e880001447983 */ /* 0x000ee20000300800 */
[----:B------:R-:W-:-:S03]  /*34240*/  F2FP.BF16.F32.PACK_AB R184, R165, R184 ;  /* 0x000000b8a5b8723e */ /* 0x000fc600000010ff */
[----:B------:R-:W4:Y:S01]  /*34250*/  LDL.LU R165, [R1+0x1e84] ;  /* 0x001e840001a57983 */ /* 0x000f220000300800 */
[----:B--2---:R-:W-:-:S03]  /*34260*/  F2FP.BF16.F32.PACK_AB R167, R70, R167 ;  /* 0x000000a746a7723e */ /* 0x004fc600000010ff */
[----:B------:R-:W2:Y:S01]  /*34270*/  LDL.LU R70, [R1+0xa54] ;  /* 0x000a540001467983 */ /* 0x000ea20000300800 */
[----:B---3--:R-:W-:-:S03]  /*34280*/  F2FP.BF16.F32.PACK_AB R166, R68, R166 ;  /* 0x000000a644a6723e */ /* 0x008fc600000010ff */
[----:B------:R-:W3:Y:S01]  /*34290*/  LDL.LU R68, [R1+0xc54] ;  /* 0x000c540001447983 */ /* 0x000ee20000300800 */
[----:B----4-:R-:W-:-:S03]  /*342a0*/  F2FP.BF16.F32.PACK_AB R165, R164, R165 ;  /* 0x000000a5a4a5723e */ /* 0x010fc600000010ff */
[----:B------:R-:W4:Y:S02]  /*342b0*/  LDL.LU R164, [R1+0x1e80] ;  /* 0x001e800001a47983 */ /* 0x000f240000300800 */
[----:B----4-:R-:W-:Y:S02]  /*342c0*/  F2FP.BF16.F32.PACK_AB R164, R163, R164 ;  /* 0x000000a4a3a4723e */ /* 0x010fe400000010ff */
[----:B------:R-:W4:Y:S02]  /*342d0*/  LDL.LU R163, [R1+0x1e7c] ;  /* 0x001e7c0001a37983 */ /* 0x000f240000300800 */
[----:B----4-:R-:W-:Y:S02]  /*342e0*/  F2FP.BF16.F32.PACK_AB R163, R162, R163 ;  /* 0x000000a3a2a3723e */ /* 0x010fe400000010ff */
[----:B------:R-:W4:Y:S02]  /*342f0*/  LDL.LU R162, [R1+0x1e78] ;  /* 0x001e780001a27983 */ /* 0x000f240000300800 */
[----:B----4-:R-:W-:-:S02]  /*34300*/  F2FP.BF16.F32.PACK_AB R162, R67, R162 ;  /* 0x000000a243a2723e */ /* 0x010fc400000010ff */
[----:B------:R-:W4:Y:S01]  /*34310*/  LDL.LU R67, [R1+0x1e74] ;  /* 0x001e740001437983 */ /* 0x000f220000300800 */
[----:B------:R-:W-:Y:S02]  /*34320*/  F2FP.BF16.F32.PACK_AB R160, R65, R160 ;  /* 0x000000a041a0723e */ /* 0x000fe400000010ff */
[----:B----4-:R-:W-:Y:S02]  /*34330*/  F2FP.BF16.F32.PACK_AB R161, R67, R161 ;  /* 0x000000a143a1723e */ /* 0x010fe400000010ff */
[----:B------:R-:W4:Y:S04]  /*34340*/  LDL.LU R67, [R1+0x1e70] ;  /* 0x001e700001437983 */ /* 0x000f280000300800 */
[----:B------:R-:W2:Y:S01]  /*34350*/  LDL.LU R65, [R1+0x1e6c] ;  /* 0x001e6c0001417983 */ /* 0x000ea20000300800 */
[----:B------:R-:W-:-:S02]  /*34360*/  F2FP.BF16.F32.PACK_AB R153, R152, R153 ;  /* 0x000000999899723e */ /* 0x000fc400000010ff */
[----:B----4-:R-:W-:Y:S02]  /*34370*/  F2FP.BF16.F32.PACK_AB R155, R67, R155 ;  /* 0x0000009b439b723e */ /* 0x010fe400000010ff */
[----:B------:R-:W4:Y:S01]  /*34380*/  LDL.LU R67, [R1+0x25c] ;  /* 0x00025c0001437983 */ /* 0x000f220000300800 */
[----:B--2---:R-:W-:-:S03]  /*34390*/  F2FP.BF16.F32.PACK_AB R154, R65, R154 ;  /* 0x0000009a419a723e */ /* 0x004fc600000010ff */
[----:B------:R-:W2:Y:S04]  /*343a0*/  LDL.LU R65, [R1+0x45c] ;  /* 0x00045c0001417983 */ /* 0x000ea80000300800 */
[----:B------:R-:W3:Y:S02]  /*343b0*/  LDL.LU R152, [R1+0x1e68] ;  /* 0x001e680001987983 */ /* 0x000ee40000300800 */
[----:B---3--:R-:W-:Y:S02]  /*343c0*/  F2FP.BF16.F32.PACK_AB R152, R159, R152 ;  /* 0x000000989f98723e */ /* 0x008fe400000010ff */
[----:B------:R-:W3:Y:S02]  /*343d0*/  LDL.LU R159, [R1+0x1e64] ;  /* 0x001e6400019f7983 */ /* 0x000ee40000300800 */
[----:B---3--:R-:W-:-:S02]  /*343e0*/  F2FP.BF16.F32.PACK_AB R159, R158, R159 ;  /* 0x0000009f9e9f723e */ /* 0x008fc400000010ff */
[----:B------:R-:W3:Y:S02]  /*343f0*/  LDL.LU R158, [R1+0x1e60] ;  /* 0x001e6000019e7983 */ /* 0x000ee40000300800 */
[----:B---3--:R-:W-:Y:S02]  /*34400*/  F2FP.BF16.F32.PACK_AB R158, R66, R158 ;  /* 0x0000009e429e723e */ /* 0x008fe400000010ff */
[----:B------:R-:W3:Y:S01]  /*34410*/  LDL.LU R66, [R1+0x1e5c] ;  /* 0x001e5c0001427983 */ /* 0x000ee20000300800 */
[----:B------:R-:W-:Y:S02]  /*34420*/  F2FP.BF16.F32.PACK_AB R156, R64, R156 ;  /* 0x0000009c409c723e */ /* 0x000fe400000010ff */
[----:B---3--:R-:W-:Y:S02]  /*34430*/  F2FP.BF16.F32.PACK_AB R157, R66, R157 ;  /* 0x0000009d429d723e */ /* 0x008fe400000010ff */
[----:B------:R-:W3:Y:S04]  /*34440*/  LDL.LU R66, [R1+0x1e58] ;  /* 0x001e580001427983 */ /* 0x000ee80000300800 */
[----:B------:R-:W4:Y:S01]  /*34450*/  LDL.LU R64, [R1+0x1e54] ;  /* 0x001e540001407983 */ /* 0x000f220000300800 */
[----:B------:R-:W-:-:S02]  /*34460*/  F2FP.BF16.F32.PACK_AB R137, R136, R137 ;  /* 0x000000898889723e */ /* 0x000fc400000010ff */
[----:B---3--:R-:W-:Y:S02]  /*34470*/  F2FP.BF16.F32.PACK_AB R139, R66, R139 ;  /* 0x0000008b428b723e */ /* 0x008fe400000010ff */
[----:B------:R-:W3:Y:S01]  /*34480*/  LDL.LU R66, [R1+0x254] ;  /* 0x0002540001427983 */ /* 0x000ee20000300800 */
[----:B----4-:R-:W-:-:S03]  /*34490*/  F2FP.BF16.F32.PACK_AB R138, R64, R138 ;  /* 0x0000008a408a723e */ /* 0x010fc600000010ff */
[----:B------:R-:W4:Y:S04]  /*344a0*/  LDL.LU R64, [R1+0x454] ;  /* 0x0004540001407983 */ /* 0x000f280000300800 */
[----:B------:R-:W2:Y:S02]  /*344b0*/  LDL.LU R136, [R1+0x1e50] ;  /* 0x001e500001887983 */ /* 0x000ea40000300800 */
[----:B--2---:R-:W-:Y:S02]  /*344c0*/  F2FP.BF16.F32.PACK_AB R136, R135, R136 ;  /* 0x000000888788723e */ /* 0x004fe400000010ff */
[----:B------:R-:W2:Y:S02]  /*344d0*/  LDL.LU R135, [R1+0x1e4c] ;  /* 0x001e4c0001877983 */ /* 0x000ea40000300800 */
[----:B--2---:R-:W-:-:S02]  /*344e0*/  F2FP.BF16.F32.PACK_AB R135, R134, R135 ;  /* 0x000000878687723e */ /* 0x004fc400000010ff */
[----:B------:R-:W2:Y:S02]  /*344f0*/  LDL.LU R134, [R1+0x1e48] ;  /* 0x001e480001867983 */ /* 0x000ea40000300800 */
[----:B--2---:R-:W-:Y:S02]  /*34500*/  F2FP.BF16.F32.PACK_AB R134, R63, R134 ;  /* 0x000000863f86723e */ /* 0x004fe400000010ff */
[----:B------:R-:W2:Y:S01]  /*34510*/  LDL.LU R63, [R1+0x1e44] ;  /* 0x001e4400013f7983 */ /* 0x000ea20000300800 */
[----:B------:R-:W-:Y:S02]  /*34520*/  F2FP.BF16.F32.PACK_AB R132, R61, R132 ;  /* 0x000000843d84723e */ /* 0x000fe400000010ff */
[----:B--2---:R-:W-:Y:S02]  /*34530*/  F2FP.BF16.F32.PACK_AB R133, R63, R133 ;  /* 0x000000853f85723e */ /* 0x004fe400000010ff */
[----:B------:R-:W2:Y:S04]  /*34540*/  LDL.LU R63, [R1+0x1e40] ;  /* 0x001e4000013f7983 */ /* 0x000ea80000300800 */
[----:B------:R-:W3:Y:S01]  /*34550*/  LDL.LU R61, [R1+0x1e3c] ;  /* 0x001e3c00013d7983 */ /* 0x000ee20000300800 */
[----:B------:R-:W-:-:S02]  /*34560*/  F2FP.BF16.F32.PACK_AB R125, R124, R125 ;  /* 0x0000007d7c7d723e */ /* 0x000fc400000010ff */
[----:B--2---:R-:W-:Y:S02]  /*34570*/  F2FP.BF16.F32.PACK_AB R127, R63, R127 ;  /* 0x0000007f3f7f723e */ /* 0x004fe400000010ff */
[----:B------:R-:W2:Y:S01]  /*34580*/  LDL.LU R63, [R1+0x27c] ;  /* 0x00027c00013f7983 */ /* 0x000ea20000300800 */
[----:B---3--:R-:W-:-:S03]  /*34590*/  F2FP.BF16.F32.PACK_AB R126, R61, R126 ;  /* 0x0000007e3d7e723e */ /* 0x008fc600000010ff */
[----:B------:R-:W3:Y:S04]  /*345a0*/  LDL.LU R61, [R1+0x47c] ;  /* 0x00047c00013d7983 */ /* 0x000ee80000300800 */
[----:B------:R-:W4:Y:S02]  /*345b0*/  LDL.LU R124, [R1+0x1e38] ;  /* 0x001e3800017c7983 */ /* 0x000f240000300800 */
[----:B----4-:R-:W-:Y:S02]  /*345c0*/  F2FP.BF16.F32.PACK_AB R124, R131, R124 ;  /* 0x0000007c837c723e */ /* 0x010fe400000010ff */
[----:B------:R-:W4:Y:S02]  /*345d0*/  LDL.LU R131, [R1+0x1e34] ;  /* 0x001e340001837983 */ /* 0x000f240000300800 */
[----:B----4-:R-:W-:-:S02]  /*345e0*/  F2FP.BF16.F32.PACK_AB R131, R130, R131 ;  /* 0x000000838283723e */ /* 0x010fc400000010ff */
[----:B------:R-:W4:Y:S02]  /*345f0*/  LDL.LU R130, [R1+0x1e30] ;  /* 0x001e300001827983 */ /* 0x000f240000300800 */
[----:B----4-:R-:W-:Y:S02]  /*34600*/  F2FP.BF16.F32.PACK_AB R130, R62, R130 ;  /* 0x000000823e82723e */ /* 0x010fe400000010ff */
        /* <DEDUP_REMOVED lines=74> */
[----:B------:R-:W4:Y:S01]  /*34ab0*/  LDL.LU R51, [R1+0x1dc0] ;  /* 0x001dc00001337983 */ /* 0x000f220000300800 */
[----:B------:R-:W-:Y:S02]  /*34ac0*/  F2FP.BF16.F32.PACK_AB R55, R49, R55 ;  /* 0x000000373137723e */ /* 0x000fe400000010ff */
[----:B--2---:R-:W-:Y:S02]  /*34ad0*/  F2FP.BF16.F32.PACK_AB R53, R48, R53 ;  /* 0x000000353035723e */ /* 0x004fe400000010ff */
[----:B---3--:R-:W-:Y:S02]  /*34ae0*/  F2FP.BF16.F32.PACK_AB R54, R50, R54 ;  /* 0x000000363236723e */ /* 0x008fe400000010ff */
[----:B----4-:R-:W-:-:S02]  /*34af0*/  F2FP.BF16.F32.PACK_AB R56, R51, R56 ;  /* 0x000000383338723e */ /* 0x010fc400000010ff */
[----:B------:R-:W2:Y:S04]  /*34b00*/  LDL.LU R51, [R1+0x1dbc] ;  /* 0x001dbc0001337983 */ /* 0x000ea80000300800 */
[----:B------:R-:W3:Y:S04]  /*34b10*/  LDL.LU R49, [R1+0x1db8] ;  /* 0x001db80001317983 */ /* 0x000ee80000300800 */
[----:B------:R-:W4:Y:S04]  /*34b20*/  LDL.LU R50, [R1+0x1db4] ;  /* 0x001db40001327983 */ /* 0x000f280000300800 */
[----:B------:R-:W4:Y:S01]  /*34b30*/  LDL.LU R48, [R1+0x1db0] ;  /* 0x001db00001307983 */ /* 0x000f220000300800 */
[----:B------:R-:W-:-:S03]  /*34b40*/  F2FP.BF16.F32.PACK_AB R52, R47, R52 ;  /* 0x000000342f34723e */ /* 0x000fc600000010ff */
[----:B------:R-:W4:Y:S01]  /*34b50*/  LDL.LU R47, [R1+0x1dac] ;  /* 0x001dac00012f7983 */ /* 0x000f220000300800 */
[----:B------:R-:W-:Y:S02]  /*34b60*/  F2FP.BF16.F32.PACK_AB R5, R45, R5 ;  /* 0x000000052d05723e */ /* 0x000fe400000010ff */
[----:B------:R-:W-:Y:S02]  /*34b70*/  F2FP.BF16.F32.PACK_AB R4, R46, R4 ;  /* 0x000000042e04723e */ /* 0x000fe400000010ff */
[----:B------:R-:W-:Y:S02]  /*34b80*/  F2FP.BF16.F32.PACK_AB R11, R44, R11 ;  /* 0x0000000b2c0b723e */ /* 0x000fe400000010ff */
[----:B------:R-:W-:Y:S02]  /*34b90*/  F2FP.BF16.F32.PACK_AB R10, R43, R10 ;  /* 0x0000000a2b0a723e */ /* 0x000fe400000010ff */
[----:B------:R-:W-:Y:S02]  /*34ba0*/  F2FP.BF16.F32.PACK_AB R9, R41, R9 ;  /* 0x000000092909723e */ /* 0x000fe400000010ff */
[----:B------:R-:W-:-:S02]  /*34bb0*/  F2FP.BF16.F32.PACK_AB R8, R42, R8 ;  /* 0x000000082a08723e */ /* 0x000fc400000010ff */
[----:B--2---:R-:W-:Y:S02]  /*34bc0*/  F2FP.BF16.F32.PACK_AB R7, R51, R7 ;  /* 0x000000073307723e */ /* 0x004fe400000010ff */
[----:B------:R-:W2:Y:S01]  /*34bd0*/  LDL.LU R51, [R1+0xa68] ;  /* 0x000a680001337983 */ /* 0x000ea20000300800 */
[----:B---3--:R-:W-:-:S03]  /*34be0*/  F2FP.BF16.F32.PACK_AB R6, R49, R6 ;  /* 0x000000063106723e */ /* 0x008fc600000010ff */
[----:B------:R-:W3:Y:S04]  /*34bf0*/  LDL.LU R49, [R1+0xc68] ;  /* 0x000c680001317983 */ /* 0x000ee80000300800 */
[----:B------:R-:W3:Y:S04]  /*34c00*/  LDL.LU R45, [R1+0x1da8] ;  /* 0x001da800012d7983 */ /* 0x000ee80000300800 */
[----:B------:R-:W3:Y:S01]  /*34c10*/  LDL.LU R46, [R1+0x1da4] ;  /* 0x001da400012e7983 */ /* 0x000ee20000300800 */
[----:B----4-:R-:W-:-:S03]  /*34c20*/  F2FP.BF16.F32.PACK_AB R15, R50, R15 ;  /* 0x0000000f320f723e */ /* 0x010fc600000010ff */
[----:B------:R-:W4:Y:S04]  /*34c30*/  LDL.LU R44, [R1+0x1da0] ;  /* 0x001da000012c7983 */ /* 0x000f280000300800 */
[----:B------:R-:W4:Y:S01]  /*34c40*/  LDL.LU R43, [R1+0x1d9c] ;  /* 0x001d9c00012b7983 */ /* 0x000f220000300800 */
[----:B------:R-:W-:-:S03]  /*34c50*/  F2FP.BF16.F32.PACK_AB R14, R48, R14 ;  /* 0x0000000e300e723e */ /* 0x000fc600000010ff */
[----:B------:R-:W4:Y:S04]  /*34c60*/  LDL.LU R41, [R1+0x1d98] ;  /* 0x001d980001297983 */ /* 0x000f280000300800 */
[----:B------:R-:W4:Y:S04]  /*34c70*/  LDL.LU R42, [R1+0x1d94] ;  /* 0x001d9400012a7983 */ /* 0x000f280000300800 */
[----:B------:R-:W4:Y:S04]  /*34c80*/  LDL.LU R50, [R1+0xa60] ;  /* 0x000a600001327983 */ /* 0x000f280000300800 */
[----:B------:R-:W4:Y:S01]  /*34c90*/  LDL.LU R48, [R1+0xc60] ;  /* 0x000c600001307983 */ /* 0x000f220000300800 */
[----:B------:R-:W-:-:S02]  /*34ca0*/  F2FP.BF16.F32.PACK_AB R13, R40, R13 ;  /* 0x0000000d280d723e */ /* 0x000fc400000010ff */
[----:B------:R-:W-:Y:S01]  /*34cb0*/  F2FP.BF16.F32.PACK_AB R12, R39, R12 ;  /* 0x0000000c270c723e */ /* 0x000fe200000010ff */
[----:B------:R-:W4:Y:S04]  /*34cc0*/  LDL.LU R40, [R1+0x1d90] ;  /* 0x001d900001287983 */ /* 0x000f280000300800 */
[----:B------:R-:W4:Y:S01]  /*34cd0*/  LDL.LU R39, [R1+0x1d8c] ;  /* 0x001d8c0001277983 */ /* 0x000f220000300800 */
[----:B------:R-:W-:Y:S02]  /*34ce0*/  F2FP.BF16.F32.PACK_AB R67, R47, R67 ;  /* 0x000000432f43723e */ /* 0x000fe400000010ff */
[----:B--2---:R-:W-:Y:S02]  /*34cf0*/  F2FP.BF16.F32.PACK_AB R51, R37, R51 ;  /* 0x000000332533723e */ /* 0x004fe400000010ff */
[----:B------:R-:W2:Y:S01]  /*34d00*/  LDL.LU R37, [R1+0x1d88] ;  /* 0x001d880001257983 */ /* 0x000ea20000300800 */
[----:B---3--:R-:W-:-:S02]  /*34d10*/  F2FP.BF16.F32.PACK_AB R49, R36, R49 ;  /* 0x000000312431723e */ /* 0x008fc400000010ff */
[----:B----4-:R-:W-:Y:S02]  /*34d20*/  F2FP.BF16.F32.PACK_AB R50, R38, R50 ;  /* 0x000000322632723e */ /* 0x010fe400000010ff */
[----:B------:R-:W3:Y:S01]  /*34d30*/  LDL.LU R38, [R1+0x1d84] ;  /* 0x001d840001267983 */ /* 0x000ee20000300800 */
[----:B------:R-:W-:-:S03]  /*34d40*/  F2FP.BF16.F32.PACK_AB R48, R35, R48 ;  /* 0x000000302330723e */ /* 0x000fc600000010ff */
[----:B------:R-:W4:Y:S04]  /*34d50*/  LDL.LU R36, [R1+0x1d80] ;  /* 0x001d800001247983 */ /* 0x000f280000300800 */
[----:B------:R-:W4:Y:S04]  /*34d60*/  LDL.LU R35, [R1+0x1d7c] ;  /* 0x001d7c0001237983 */ /* 0x000f280000300800 */
[----:B------:R-:W2:Y:S01]  /*34d70*/  LDL.LU R47, [R1+0x258] ;  /* 0x00025800012f7983 */ /* 0x000ea20000300800 */
[----:B------:R-:W-:Y:S02]  /*34d80*/  F2FP.BF16.F32.PACK_AB R66, R45, R66 ;  /* 0x000000422d42723e */ /* 0x000fe400000010ff */
[----:B------:R-:W-:Y:S01]  /*34d90*/  F2FP.BF16.F32.PACK_AB R65, R33, R65 ;  /* 0x000000412141723e */ /* 0x000fe200000010ff */
[----:B------:R-:W3:Y:S01]  /*34da0*/  LDL.LU R45, [R1+0x458] ;  /* 0x00045800012d7983 */ /* 0x000ee20000300800 */
[----:B------:R-:W-:-:S02]  /*34db0*/  F2FP.BF16.F32.PACK_AB R64, R34, R64 ;  /* 0x000000402240723e */ /* 0x000fc400000010ff */
[----:B------:R-:W-:Y:S01]  /*34dc0*/  F2FP.BF16.F32.PACK_AB R71, R32, R71 ;  /* 0x000000472047723e */ /* 0x000fe200000010ff */
[----:B------:R-:W4:Y:S01]  /*34dd0*/  LDL.LU R33, [R1+0x1d78] ;  /* 0x001d780001217983 */ /* 0x000f220000300800 */
[----:B------:R-:W-:-:S03]  /*34de0*/  F2FP.BF16.F32.PACK_AB R70, R171, R70 ;  /* 0x00000046ab46723e */ /* 0x000fc600000010ff */
[----:B------:R-:W4:Y:S01]  /*34df0*/  LDL.LU R34, [R1+0x1d74] ;  /* 0x001d740001227983 */ /* 0x000f220000300800 */
[----:B------:R-:W-:-:S03]  /*34e00*/  F2FP.BF16.F32.PACK_AB R69, R170, R69 ;  /* 0x00000045aa45723e */ /* 0x000fc600000010ff */
[----:B------:R-:W4:Y:S01]  /*34e10*/  LDL.LU R32, [R1+0x1d70] ;  /* 0x001d700001207983 */ /* 0x000f220000300800 */
[----:B------:R-:W-:-:S03]  /*34e20*/  F2FP.BF16.F32.PACK_AB R68, R169, R68 ;  /* 0x00000044a944723e */ /* 0x000fc600000010ff */
[----:B------:R-:W4:Y:S04]  /*34e30*/  LDL.LU R171, [R1+0x1d6c] ;  /* 0x001d6c0001ab7983 */ /* 0x000f280000300800 */
[----:B------:R-:W4:Y:S04]  /*34e40*/  LDL.LU R170, [R1+0x1d68] ;  /* 0x001d680001aa7983 */ /* 0x000f280000300800 */
[----:B------:R-:W4:Y:S01]  /*34e50*/  LDL.LU R169, [R1+0x1d64] ;  /* 0x001d640001a97983 */ /* 0x000f220000300800 */
[----:B--2---:R-:W-:-:S03]  /*34e60*/  F2FP.BF16.F32.PACK_AB R47, R46, R47 ;  /* 0x0000002f2e2f723e */ /* 0x004fc600000010ff */
[----:B------:R-:W2:Y:S02]  /*34e70*/  LDL.LU R46, [R1+0x250] ;  /* 0x00025000012e7983 */ /* 0x000ea40000300800 */
[----:B--2---:R-:W-:Y:S02]  /*34e80*/  F2FP.BF16.F32.PACK_AB R46, R44, R46 ;  /* 0x0000002e2c2e723e */ /* 0x004fe400000010ff */
[----:B------:R-:W2:Y:S01]  /*34e90*/  LDL.LU R44, [R1+0x450] ;  /* 0x00045000012c7983 */ /* 0x000ea20000300800 */
[----:B---3--:R-:W-:Y:S02]  /*34ea0*/  F2FP.BF16.F32.PACK_AB R45, R168, R45 ;  /* 0x0000002da82d723e */ /* 0x008fe400000010ff */
[----:B------:R-:W-:Y:S01]  /*34eb0*/  F2FP.BF16.F32.PACK_AB R87, R31, R87 ;  /* 0x000000571f57723e */ /* 0x000fe200000010ff */
[----:B------:R-:W3:Y:S01]  /*34ec0*/  LDL.LU R168, [R1+0x1d60] ;  /* 0x001d600001a87983 */ /* 0x000ee20000300800 */
[----:B------:R-:W-:Y:S02]  /*34ed0*/  F2FP.BF16.F32.PACK_AB R86, R174, R86 ;  /* 0x00000056ae56723e */ /* 0x000fe400000010ff */
[----:B------:R-:W-:-:S02]  /*34ee0*/  F2FP.BF16.F32.PACK_AB R85, R29, R85 ;  /* 0x000000551d55723e */ /* 0x000fc400000010ff */
[----:B------:R-:W-:Y:S02]  /*34ef0*/  F2FP.BF16.F32.PACK_AB R84, R173, R84 ;  /* 0x00000054ad54723e */ /* 0x000fe400000010ff */
[----:B------:R-:W-:Y:S02]  /*34f00*/  F2FP.BF16.F32.PACK_AB R91, R43, R91 ;  /* 0x0000005b2b5b723e */ /* 0x000fe400000010ff */
[----:B--2---:R-:W-:Y:S02]  /*34f10*/  F2FP.BF16.F32.PACK_AB R44, R175, R44 ;  /* 0x0000002caf2c723e */ /* 0x004fe400000010ff */
[----:B------:R-:W2:Y:S04]  /*34f20*/  LDL.LU R175, [R1+0x1d5c] ;  /* 0x001d5c0001af7983 */ /* 0x000ea80000300800 */
[----:B------:R-:W2:Y:S04]  /*34f30*/  LDL.LU R31, [R1+0x1d58] ;  /* 0x001d5800011f7983 */ /* 0x000ea80000300800 */
[----:B------:R-:W2:Y:S04]  /*34f40*/  LDL.LU R174, [R1+0x1d54] ;  /* 0x001d540001ae7983 */ /* 0x000ea80000300800 */
[----:B------:R-:W2:Y:S04]  /*34f50*/  LDL.LU R29, [R1+0x1d50] ;  /* 0x001d5000011d7983 */ /* 0x000ea80000300800 */
[----:B------:R-:W2:Y:S04]  /*34f60*/  LDL.LU R173, [R1+0x1d4c] ;  /* 0x001d4c0001ad7983 */ /* 0x000ea80000300800 */
[----:B------:R-:W4:Y:S01]  /*34f70*/  LDL.LU R43, [R1+0x248] ;  /* 0x00024800012b7983 */ /* 0x000f220000300800 */
[----:B------:R-:W-:-:S02]  /*34f80*/  F2FP.BF16.F32.PACK_AB R90, R41, R90 ;  /* 0x0000005a295a723e */ /* 0x000fc400000010ff */
[----:B------:R-:W-:Y:S01]  /*34f90*/  F2FP.BF16.F32.PACK_AB R89, R172, R89 ;  /* 0x00000059ac59723e */ /* 0x000fe200000010ff */
[----:B------:R-:W3:Y:S01]  /*34fa0*/  LDL.LU R41, [R1+0x448] ;  /* 0x0004480001297983 */ /* 0x000ee20000300800 */
[----:B------:R-:W-:Y:S02]  /*34fb0*/  F2FP.BF16.F32.PACK_AB R88, R179, R88 ;  /* 0x00000058b358723e */ /* 0x000fe400000010ff */
[----:B------:R-:W-:Y:S01]  /*34fc0*/  F2FP.BF16.F32.PACK_AB R95, R178, R95 ;  /* 0x0000005fb25f723e */ /* 0x000fe200000010ff */
[----:B------:R-:W2:Y:S01]  /*34fd0*/  LDL.LU R172, [R1+0x1d48] ;  /* 0x001d480001ac7983 */ /* 0x000ea20000300800 */
[----:B------:R-:W-:-:S03]  /*34fe0*/  F2FP.BF16.F32.PACK_AB R94, R177, R94 ;  /* 0x0000005eb15e723e */ /* 0x000fc600000010ff */
[----:B------:R-:W2:Y:S01]  /*34ff0*/  LDL.LU R179, [R1+0x1d44] ;  /* 0x001d440001b37983 */ /* 0x000ea20000300800 */
[----:B------:R-:W-:-:S03]  /*35000*/  F2FP.BF16.F32.PACK_AB R93, R176, R93 ;  /* 0x0000005db05d723e */ /* 0x000fc600000010ff */
[----:B------:R-:W2:Y:S01]  /*35010*/  LDL.LU R178, [R1+0x1d40] ;  /* 0x001d400001b27983 */ /* 0x000ea20000300800 */
[----:B------:R-:W-:-:S03]  /*35020*/  F2FP.BF16.F32.PACK_AB R92, R30, R92 ;  /* 0x0000005c1e5c723e */ /* 0x000fc600000010ff */
[----:B------:R-:W2:Y:S04]  /*35030*/  LDL.LU R177, [R1+0x1d3c] ;  /* 0x001d3c0001b17983 */ /* 0x000ea80000300800 */
[----:B------:R-:W2:Y:S04]  /*35040*/  LDL.LU R176, [R1+0x1d38] ;  /* 0x001d380001b07983 */ /* 0x000ea80000300800 */
[----:B------:R-:W2:Y:S01]  /*35050*/  LDL.LU R30, [R1+0x1d34] ;  /* 0x001d3400011e7983 */ /* 0x000ea20000300800 */
[----:B----4-:R-:W-:-:S03]  /*35060*/  F2FP.BF16.F32.PACK_AB R43, R42, R43 ;  /* 0x0000002b2a2b723e */ /* 0x010fc600000010ff */
[----:B------:R-:W4:Y:S02]  /*35070*/  LDL.LU R42, [R1+0x240] ;  /* 0x00024000012a7983 */ /* 0x000f240000300800 */
[----:B----4-:R-:W-:Y:S02]  /*35080*/  F2FP.BF16.F32.PACK_AB R42, R40, R42 ;  /* 0x0000002a282a723e */ /* 0x010fe400000010ff */
[----:B------:R-:W4:Y:S01]  /*35090*/  LDL.LU R40, [R1+0x440] ;  /* 0x0004400001287983 */ /* 0x000f220000300800 */
[----:B---3--:R-:W-:Y:S02]  /*350a0*/  F2FP.BF16.F32.PACK_AB R41, R28, R41 ;  /* 0x000000291c29723e */ /* 0x008fe400000010ff */
[----:B------:R-:W-:Y:S01]  /*350b0*/  F2FP.BF16.F32.PACK_AB R115, R194, R115 ;  /* 0x00000073c273723e */ /* 0x000fe200000010ff */
[----:B------:R-:W3:Y:S01]  /*350c0*/  LDL.LU R28, [R1+0x1d30] ;  /* 0x001d3000011c7983 */ /* 0x000ee20000300800 */
[----:B------:R-:W-:Y:S02]  /*350d0*/  F2FP.BF16.F32.PACK_AB R114, R193, R114 ;  /* 0x00000072c172723e */ /* 0x000fe400000010ff */
[----:B------:R-:W-:-:S02]  /*350e0*/  F2FP.BF16.F32.PACK_AB R113, R192, R113 ;  /* 0x00000071c071723e */ /* 0x000fc400000010ff */
[----:B------:R-:W-:Y:S02]  /*350f0*/  F2FP.BF16.F32.PACK_AB R112, R199, R112 ;  /* 0x00000070c770723e */ /* 0x000fe400000010ff */
[----:B------:R-:W-:Y:S02]  /*35100*/  F2FP.BF16.F32.PACK_AB R119, R39, R119 ;  /* 0x000000772777723e */ /* 0x000fe400000010ff */
[----:B----4-:R-:W-:Y:S02]  /*35110*/  F2FP.BF16.F32.PACK_AB R40, R195, R40 ;  /* 0x00000028c328723e */ /* 0x010fe400000010ff */
[----:B------:R-:W4:Y:S04]  /*35120*/  LDL.LU R195, [R1+0x1d2c] ;  /* 0x001d2c0001c37983 */ /* 0x000f280000300800 */
[----:B------:R-:W4:Y:S04]  /*35130*/  LDL.LU R194, [R1+0x1d28] ;  /* 0x001d280001c27983 */ /* 0x000f280000300800 */
[----:B------:R-:W4:Y:S04]  /*35140*/  LDL.LU R193, [R1+0x1d24] ;  /* 0x001d240001c17983 */ /* 0x000f280000300800 */
[----:B------:R-:W4:Y:S04]  /*35150*/  LDL.LU R192, [R1+0x1d20] ;  /* 0x001d200001c07983 */ /* 0x000f280000300800 */
[----:B------:R-:W4:Y:S04]  /*35160*/  LDL.LU R199, [R1+0x1d1c] ;  /* 0x001d1c0001c77983 */ /* 0x000f280000300800 */
[----:B------:R-:W2:Y:S01]  /*35170*/  LDL.LU R39, [R1+0x238] ;  /* 0x0002380001277983 */ /* 0x000ea20000300800 */
[----:B------:R-:W-:-:S02]  /*35180*/  F2FP.BF16.F32.PACK_AB R118, R37, R118 ;  /* 0x000000762576723e */ /* 0x000fc400000010ff */
[----:B------:R-:W-:Y:S01]  /*35190*/  F2FP.BF16.F32.PACK_AB R117, R27, R117 ;  /* 0x000000751b75723e */ /* 0x000fe200000010ff */
[----:B------:R-:W3:Y:S01]  /*351a0*/  LDL.LU R37, [R1+0x438] ;  /* 0x0004380001257983 */ /* 0x000ee20000300800 */
[----:B------:R-:W-:Y:S02]  /*351b0*/  F2FP.BF16.F32.PACK_AB R116, R198, R116 ;  /* 0x00000074c674723e */ /* 0x000fe400000010ff */
        /* <DEDUP_REMOVED lines=22> */
[----:B------:R-:W3:Y:S04]  /*35320*/  LDL.LU R252, [R1+0x1cfc] ;  /* 0x001cfc0001fc7983 */ /* 0x000ee80000300800 */
        /* <DEDUP_REMOVED lines=31> */
[----:B------:R-:W3:Y:S04]  /*35520*/  LDL.LU R241, [R1+0x1ccc] ;  /* 0x001ccc0001f17983 */ /* 0x000ee80000300800 */
        /* <DEDUP_REMOVED lines=17> */
[----:B------:R1:W5:Y:S04]  /*35640*/  LDL.LU R22, [R1+0x1ca8] ;  /* 0x001ca80001167983 */ /* 0x0003680000300800 */
[----:B------:R1:W5:Y:S01]  /*35650*/  LDL.LU R21, [R1+0x1ca4] ;  /* 0x001ca40001157983 */ /* 0x0003620000300800 */
[----:B--2---:R-:W-:-:S03]  /*35660*/  F2FP.BF16.F32.PACK_AB R31, R30, R31 ;  /* 0x0000001f1e1f723e */ /* 0x004fc600000010ff */
[----:B------:R-:W2:Y:S02]  /*35670*/  LDL.LU R30, [R1+0x210] ;  /* 0x00021000011e7983 */ /* 0x000ea40000300800 */
[----:B--2---:R-:W-:Y:S02]  /*35680*/  F2FP.BF16.F32.PACK_AB R30, R28, R30 ;  /* 0x0000001e1c1e723e */ /* 0x004fe400000010ff */
[----:B------:R-:W2:Y:S01]  /*35690*/  LDL.LU R28, [R1+0x410] ;  /* 0x00041000011c7983 */ /* 0x000ea20000300800 */
[----:B---3--:R-:W-:Y:S02]  /*356a0*/  F2FP.BF16.F32.PACK_AB R29, R20, R29 ;  /* 0x0000001d141d723e */ /* 0x008fe400000010ff */
[----:B------:R-:W-:Y:S01]  /*356b0*/  F2FP.BF16.F32.PACK_AB R195, R16, R195 ;  /* 0x000000c310c3723e */ /* 0x000fe200000010ff */
[----:B------:R1:W5:Y:S01]  /*356c0*/  LDL.LU R20, [R1+0x1ca0] ;  /* 0x001ca00001147983 */ /* 0x0003620000300800 */
[----:B------:R-:W-:Y:S02]  /*356d0*/  F2FP.BF16.F32.PACK_AB R199, R27, R199 ;  /* 0x000000c71bc7723e */ /* 0x000fe400000010ff */
[----:B--2---:R-:W-:-:S02]  /*356e0*/  F2FP.BF16.F32.PACK_AB R28, R17, R28 ;  /* 0x0000001c111c723e */ /* 0x004fc400000010ff */
[----:B------:R1:W5:Y:S04]  /*356f0*/  LDL.LU R17, [R1+0x1c9c] ;  /* 0x001c9c0001117983 */ /* 0x0003680000300800 */
[----:B------:R1:W5:Y:S01]  /*35700*/  LDL.LU R16, [R1+0x1c98] ;  /* 0x001c980001107983 */ /* 0x0003620000300800 */
        /* <DEDUP_REMOVED lines=14> */
[----:B----4-:R-:W-:Y:S02]  /*357f0*/  F2FP.BF16.F32.PACK_AB R227, R239, R227 ;  /* 0x000000e3efe3723e */ /* 0x010fe400000010ff */
[----:B------:R-:W-:-:S02]  /*35800*/  F2FP.BF16.F32.PACK_AB R226, R238, R226 ;  /* 0x000000e2eee2723e */ /* 0x000fc400000010ff */
[----:B------:R-:W-:Y:S02]  /*35810*/  F2FP.BF16.F32.PACK_AB R225, R237, R225 ;  /* 0x000000e1ede1723e */ /* 0x000fe400000010ff */
[----:B-1----:R-:W-:-:S07]  /*35820*/  F2FP.BF16.F32.PACK_AB R224, R236, R224 ;  /* 0x000000e0ece0723e */ /* 0x002fce00000010ff */
.L_x_0:
[----:B------:R-:W1:Y:S01]  /*35830*/  S2R R2, SR_TID.X ;  /* 0x0000000000027919 */ /* 0x000e620000002100 */
[----:B------:R-:W-:Y:S01]  /*35840*/  MOV R19, 0x400 ;  /* 0x0000040000137802 */ /* 0x000fe20000000f00 */
[----:B0-----:R-:W0:Y:S01]  /*35850*/  LDC.64 R236, c[0x0][0x228] ;  /* 0x00008a00ffec7b82 */ /* 0x001e220000000a00 */
[----:B------:R-:W2:Y:S07]  /*35860*/  S2R R23, SR_CgaCtaId ;  /* 0x0000000000177919 */ /* 0x000eae0000008800 */
[----:B------:R-:W3:Y:S01]  /*35870*/  LDC R252, c[0x0][0x244] ;  /* 0x00009100fffc7b82 */ /* 0x000ee20000000800 */
[----:B0-----:R-:W-:Y:S01]  /*35880*/  STL [R1+0x504], R237 ;  /* 0x000504ed01007387 */ /* 0x001fe20000100800 */
[----:B-1----:R-:W-:-:S02]  /*35890*/  IMAD.SHL.U32 R3, R2, 0x10, RZ ;  /* 0x0000001002037824 */ /* 0x002fc400078e00ff */
[C---:B------:R-:W-:Y:S02]  /*358a0*/  IMAD.SHL.U32 R0, R2.reuse, 0x40, RZ ;  /* 0x0000004002007824 */ /* 0x040fe400078e00ff */
[----:B------:R-:W-:Y:S01]  /*358b0*/  IMAD.SHL.U32 R18, R2, 0x8, RZ ;  /* 0x0000000802127824 */ /* 0x000fe200078e00ff */
[----:B--2---:R-:W-:Y:S02]  /*358c0*/  LEA R19, R23, R19, 0x18 ;  /* 0x0000001317137211 */ /* 0x004fe400078ec0ff */
[----:B------:R-:W-:Y:S01]  /*358d0*/  LOP3.LUT R3, R3, 0xf0, RZ, 0xc0, !PT ;  /* 0x000000f003037812 */ /* 0x000fe200078ec0ff */
[----:B------:R-:W-:Y:S01]  /*358e0*/  BAR.SYNC.DEFER_BLOCKING 0x0 ;  /* 0x0000000000007b1d */ /* 0x000fe20000010000 */
[----:B------:R-:W-:Y:S02]  /*358f0*/  LOP3.LUT R0, R0, 0x400, RZ, 0xc0, !PT ;  /* 0x0000040000007812 */ /* 0x000fe400078ec0ff */
[----:B------:R-:W-:Y:S02]  /*35900*/  LOP3.LUT R18, R18, 0x300, RZ, 0xc0, !PT ;  /* 0x0000030012127812 */ /* 0x000fe400078ec0ff */
[----:B------:R-:W-:Y:S01]  /*35910*/  IADD3 R0, R0, R19, R3 ;  /* 0x0000001300007210 */ /* 0x000fe20007ffe003 */
[----:B---3-5:R-:W-:Y:S01]  /*35920*/  IMAD R252, R17, R252, RZ ;  /* 0x000000fc11fc7224 */ /* 0x028fe200078e02ff */
[----:B------:R-:W-:Y:S01]  /*35930*/  LOP3.LUT R2, R2, 0x7f, RZ, 0xc0, !PT ;  /* 0x0000007f02027812 */ /* 0x000fe200078ec0ff */
[----:B------:R-:W0:Y:S02]  /*35940*/  LDC R23, c[0x0][0x228] ;  /* 0x00008a00ff177b82 */ /* 0x000e240000000800 */
[----:B------:R-:W-:-:S02]  /*35950*/  IMAD.IADD R0, R0, 0x1, R18 ;  /* 0x0000000100007824 */ /* 0x000fc400078e0212 */
[----:B------:R-:W-:Y:S02]  /*35960*/  IMAD R19, R2, 0x10, R19 ;  /* 0x0000001002137824 */ /* 0x000fe400078e0213 */
[----:B------:R-:W-:Y:S02]  /*35970*/  IMAD.MOV.U32 R18, RZ, RZ, R236 ;  /* 0x000000ffff127224 */ /* 0x000fe400078e00ec */
[----:B------:R-:W1:Y:S01]  /*35980*/  LDC.64 R2, c[0x0][0x220] ;  /* 0x00008800ff027b82 */ /* 0x000e620000000a00 */
[----:B------:R-:W-:Y:S04]  /*35990*/  STL [R1+0x508], R19 ;  /* 0x0005081301007387 */ /* 0x000fe80000100800 */
[----:B------:R-:W-:Y:S03]  /*359a0*/  STSM.16.M88.4 [R0], R224 ;  /* 0x000000e000007844 */ /* 0x000fe60000000200 */
[----:B------:R-:W-:Y:S06]  /*359b0*/  BAR.SYNC.DEFER_BLOCKING 0x0 ;  /* 0x0000000000007b1d */ /* 0x000fec0000010000 */
[----:B------:R-:W2:Y:S02]  /*359c0*/  LDS.128 R224, [R19] ;  /* 0x0000000013e07984 */ /* 0x000ea40000000c00 */
[----:B------:R-:W-:Y:S06]  /*359d0*/  BAR.SYNC.DEFER_BLOCKING 0x0 ;  /* 0x0000000000007b1d */ /* 0x000fec0000010000 */
[----:B------:R-:W-:Y:S02]  /*359e0*/  STSM.16.M88.4 [R0], R24 ;  /* 0x0000001800007844 */ /* 0x000fe40000000200 */
[----:B------:R-:W-:Y:S06]  /*359f0*/  BAR.SYNC.DEFER_BLOCKING 0x0 ;  /* 0x0000000000007b1d */ /* 0x000fec0000010000 */
[----:B--2---:R-:W-:Y:S04]  /*35a00*/  STL.64 [R1+0x150], R224 ;  /* 0x000150e001007387 */ /* 0x004fe80000100a00 */
[----:B------:R-:W-:Y:S04]  /*35a10*/  STL.64 [R1+0x158], R226 ;  /* 0x000158e201007387 */ /* 0x000fe80000100a00 */
[----:B------:R-:W2:Y:S01]  /*35a20*/  LDS.128 R24, [R19] ;  /* 0x0000000013187984 */ /* 0x000ea20000000c00 */
[----:B------:R-:W-:Y:S06]  /*35a30*/  BAR.SYNC.DEFER_BLOCKING 0x0 ;  /* 0x0000000000007b1d */ /* 0x000fec0000010000 */
[----:B------:R-:W-:Y:S04]  /*35a40*/  STSM.16.M88.4 [R0], R200 ;  /* 0x000000c800007844 */ /* 0x000fe80000000200 */
[----:B--2---:R-:W-:Y:S04]  /*35a50*/  STL.64 [R1+0x140], R24 ;  /* 0x0001401801007387 */ /* 0x004fe80000100a00 */
[----:B------:R-:W-:Y:S01]  /*35a60*/  STL.64 [R1+0x148], R26 ;  /* 0x0001481a01007387 */ /* 0x000fe20000100a00 */
[----:B------:R-:W-:Y:S06]  /*35a70*/  BAR.SYNC.DEFER_BLOCKING 0x0 ;  /* 0x0000000000007b1d */ /* 0x000fec0000010000 */
[----:B------:R-:W2:Y:S02]  /*35a80*/  LDS.128 R24, [R19] ;  /* 0x0000000013187984 */ /* 0x000ea40000000c00 */
        /* <DEDUP_REMOVED lines=117> */
[----:B--2---:R-:W-:Y:S04]  /*361e0*/  STL.64 [R1], R24 ;  /* 0x0000001801007387 */ /* 0x004fe80000100a00 */
        /* <DEDUP_REMOVED lines=12> */
[----:B------:R-:W-:Y:S04]  /*362b0*/  STL [R1+0x1d30], R241 ;  /* 0x001d30f101007387 */ /* 0x000fe80000100800 */
[----:B------:R-:W-:Y:S04]  /*362c0*/  STL [R1+0x1d4c], R240 ;  /* 0x001d4cf001007387 */ /* 0x000fe80000100800 */
[----:B------:R-:W-:Y:S04]  /*362d0*/  STL [R1+0x1d70], R240 ;  /* 0x001d70f001007387 */ /* 0x000fe80000100800 */
[----:B------:R-:W2:Y:S01]  /*362e0*/  LDS.128 R236, [R19] ;  /* 0x0000000013ec7984 */ /* 0x000ea20000000c00 */
[----:B------:R-:W-:Y:S06]  /*362f0*/  BAR.SYNC.DEFER_BLOCKING 0x0 ;  /* 0x0000000000007b1d */ /* 0x000fec0000010000 */
[----:B------:R-:W-:Y:S04]  /*36300*/  STL [R1+0x1d98], R240 ;  /* 0x001d98f001007387 */ /* 0x000fe80000100800 */
[----:B------:R-:W-:Y:S04]  /*36310*/  STL.64 [R1+0x1ce0], R242 ;  /* 0x001ce0f201007387 */ /* 0x000fe80000100a00 */
[----:B------:R-:W-:Y:S01]  /*36320*/  STSM.16.M88.4 [R0], R12 ;  /* 0x0000000c00007844 */ /* 0x000fe20000000200 */
[----:B------:R-:W-:Y:S06]  /*36330*/  BAR.SYNC.DEFER_BLOCKING 0x0 ;  /* 0x0000000000007b1d */ /* 0x000fec0000010000 */
[----:B--2---:R-:W-:Y:S04]  /*36340*/  STL [R1+0x1cc0], R237 ;  /* 0x001cc0ed01007387 */ /* 0x004fe80000100800 */
[----:B------:R-:W-:Y:S04]  /*36350*/  STL [R1+0x1cf8], R236 ;  /* 0x001cf8ec01007387 */ /* 0x000fe80000100800 */
[----:B------:R-:W-:Y:S04]  /*36360*/  STL [R1+0x1d60], R237 ;  /* 0x001d60ed01007387 */ /* 0x000fe80000100800 */
[----:B------:R-:W-:Y:S04]  /*36370*/  STL [R1+0x1d88], R237 ;  /* 0x001d88ed01007387 */ /* 0x000fe80000100800 */
[----:B------:R-:W2:Y:S01]  /*36380*/  LDS.128 R12, [R19] ;  /* 0x00000000130c7984 */ /* 0x000ea20000000c00 */
[----:B------:R-:W-:Y:S06]  /*36390*/  BAR.SYNC.DEFER_BLOCKING 0x0 ;  /* 0x0000000000007b1d */ /* 0x000fec0000010000 */
[----:B------:R3:W-:Y:S04]  /*363a0*/  STL [R1+0x1db0], R236 ;  /* 0x001db0ec01007387 */ /* 0x0007e80000100800 */
[----:B------:R-:W-:Y:S04]  /*363b0*/  STL [R1+0x1ca8], R238 ;  /* 0x001ca8ee01007387 */ /* 0x000fe80000100800 */
[----:B------:R-:W-:Y:S01]  /*363c0*/  STL [R1+0x1c9c], R239 ;  /* 0x001c9cef01007387 */ /* 0x000fe20000100800 */
[----:B------:R-:W-:Y:S01]  /*363d0*/  ISETP.GE.AND P0, PT, R17, R18, PT ;  /* 0x000000121100720c */ /* 0x000fe20003f06270 */
[----:B---3--:R-:W3:Y:S02]  /*363e0*/  LDC R236, c[0x0][0x228] ;  /* 0x00008a00ffec7b82 */ /* 0x008ee40000000800 */
[----:B------:R-:W-:Y:S04]  /*363f0*/  STL.64 [R1+0x1d38], R238 ;  /* 0x001d38ee01007387 */ /* 0x000fe80000100a00 */
[----:B------:R-:W-:Y:S02]  /*36400*/  STSM.16.M88.4 [R0], R8 ;  /* 0x0000000800007844 */ /* 0x000fe40000000200 */
[----:B------:R-:W-:Y:S06]  /*36410*/  BAR.SYNC.DEFER_BLOCKING 0x0 ;  /* 0x0000000000007b1d */ /* 0x000fec0000010000 */
[----:B------:R4:W-:Y:S04]  /*36420*/  STL [R1+0x1d74], R239 ;  /* 0x001d74ef01007387 */ /* 0x0009e80000100800 */
[----:B------:R-:W-:Y:S04]  /*36430*/  STL [R1+0x1d8c], R238 ;  /* 0x001d8cee01007387 */ /* 0x000fe80000100800 */
[----:B------:R-:W-:Y:S01]  /*36440*/  STL [R1+0x1db4], R238 ;  /* 0x001db4ee01007387 */ /* 0x000fe20000100800 */
[C---:B-1----:R-:W-:Y:S01]  /*36450*/  LEA R2, P1, R252.reuse, R2, 0x1 ;  /* 0x00000002fc027211 */ /* 0x042fe200078208ff */
[----:B----4-:R-:W1:Y:S02]  /*36460*/  LDC R239, c[0x0][0x228] ;  /* 0x00008a00ffef7b82 */ /* 0x010e640000000800 */
[----:B--2---:R-:W-:Y:S04]  /*36470*/  STL.64 [R1+0x1cb8], R12 ;  /* 0x001cb80c01007387 */ /* 0x004fe80000100a00 */
[----:B------:R-:W2:Y:S02]  /*36480*/  LDS.128 R8, [R19] ;  /* 0x0000000013087984 */ /* 0x000ea40000000c00 */
[----:B------:R-:W-:Y:S06]  /*36490*/  BAR.SYNC.DEFER_BLOCKING 0x0 ;  /* 0x0000000000007b1d */ /* 0x000fec0000010000 */
[----:B------:R-:W-:Y:S04]  /*364a0*/  STL [R1+0x1d20], R13 ;  /* 0x001d200d01007387 */ /* 0x000fe80000100800 */
[----:B------:R-:W-:Y:S04]  /*364b0*/  STL.64 [R1+0x1d50], R12 ;  /* 0x001d500c01007387 */ /* 0x000fe80000100a00 */
[----:B------:R-:W-:Y:S04]  /*364c0*/  STL.64 [R1+0x1ca0], R14 ;  /* 0x001ca00e01007387 */ /* 0x000fe80000100a00 */
[----:B------:R-:W-:Y:S04]  /*364d0*/  STL.64 [R1+0x1d80], R14 ;  /* 0x001d800e01007387 */ /* 0x000fe80000100a00 */
[----:B------:R-:W-:Y:S01]  /*364e0*/  STSM.16.M88.4 [R0], R4 ;  /* 0x0000000400007844 */ /* 0x000fe20000000200 */
[----:B------:R-:W-:Y:S06]  /*364f0*/  BAR.SYNC.DEFER_BLOCKING 0x0 ;  /* 0x0000000000007b1d */ /* 0x000fec0000010000 */
[----:B------:R4:W-:Y:S04]  /*36500*/  STL [R1+0x1db8], R14 ;  /* 0x001db80e01007387 */ /* 0x0009e80000100800 */
[----:B--2---:R-:W-:Y:S04]  /*36510*/  STL.64 [R1+0x1cc8], R8 ;  /* 0x001cc80801007387 */ /* 0x004fe80000100a00 */
[----:B------:R2:W-:Y:S01]  /*36520*/  STL.64 [R1+0x1d58], R8 ;  /* 0x001d580801007387 */ /* 0x0005e20000100a00 */
[----:B------:R-:W-:Y:S01]  /*36530*/  LEA.HI.X.SX32 R3, R252, R3, 0x1, P1 ;  /* 0x00000003fc037211 */ /* 0x000fe200008f0eff */
[----:B----4-:R-:W4:Y:S02]  /*36540*/  LDC R14, c[0x0][0x244] ;  /* 0x00009100ff0e7b82 */ /* 0x010f240000000800 */
[----:B------:R-:W-:Y:S04]  /*36550*/  STL.64 [R1+0x1cb0], R10 ;  /* 0x001cb00a01007387 */ /* 0x000fe80000100a00 */
[----:B------:R-:W0:Y:S02]  /*36560*/  LDS.128 R4, [R19] ;  /* 0x0000000013047984 */ /* 0x000e240000000c00 */
[----:B------:R-:W-:Y:S08]  /*36570*/  BAR.SYNC.DEFER_BLOCKING 0x0 ;  /* 0x0000000000007b1d */ /* 0x000ff00000010000 */
[----:B--2---:R-:W2:Y:S01]  /*36580*/  LDC R8, c[0x0][0x244] ;  /* 0x00009100ff087b82 */ /* 0x004ea20000000800 */
[----:B------:R-:W-:Y:S04]  /*36590*/  STL [R1+0x1d48], R11 ;  /* 0x001d480b01007387 */ /* 0x000fe80000100800 */
[----:B------:R-:W-:Y:S04]  /*365a0*/  STL [R1+0x1d64], R10 ;  /* 0x001d640a01007387 */ /* 0x000fe80000100800 */
[----:B------:R-:W-:Y:S01]  /*365b0*/  STSM.16.M88.4 [R0], R52 ;  /* 0x0000003400007844 */ /* 0x000fe20000000200 */
[----:B------:R-:W-:Y:S06]  /*365c0*/  BAR.SYNC.DEFER_BLOCKING 0x0 ;  /* 0x0000000000007b1d */ /* 0x000fec0000010000 */
[----:B0-----:R0:W-:Y:S04]  /*365d0*/  STL.64 [R1+0x1cd8], R4 ;  /* 0x001cd80401007387 */ /* 0x0011e80000100a00 */
[----:B------:R-:W-:Y:S04]  /*365e0*/  STL.64 [R1+0x1cd0], R6 ;  /* 0x001cd00601007387 */ /* 0x000fe80000100a00 */
[----:B------:R-:W-:Y:S04]  /*365f0*/  STL.64 [R1+0x1d40], R6 ;  /* 0x001d400601007387 */ /* 0x000fe80000100a00 */
[----:B------:R3:W-:Y:S01]  /*36600*/  STL.64 [R1+0x1dc0], R6 ;  /* 0x001dc00601007387 */ /* 0x0007e20000100a00 */
[----:B0-----:R-:W0:Y:S03]  /*36610*/  LDC R4, c[0x0][0x244] ;  /* 0x00009100ff047b82 */ /* 0x001e260000000800 */
[----:B------:R-:W1:Y:S05]  /*36620*/  LDS.128 R24, [R19] ;  /* 0x0000000013187984 */ /* 0x000e6a0000000c00 */
[----:B------:R-:W-:Y:S08]  /*36630*/  BAR.SYNC.DEFER_BLOCKING 0x0 ;  /* 0x0000000000007b1d */ /* 0x000ff00000010000 */
[----:B---3--:R-:W3:Y:S01]  /*36640*/  LDC.64 R6, c[0x0][0x228] ;  /* 0x00008a00ff067b82 */ /* 0x008ee20000000a00 */
[----:B------:R-:W-:Y:S07]  /*36650*/  STSM.16.M88.4 [R0], R56 ;  /* 0x0000003800007844 */ /* 0x000fee0000000200 */
[----:B------:R-:W-:Y:S06]  /*36660*/  BAR.SYNC.DEFER_BLOCKING 0x0 ;  /* 0x0000000000007b1d */ /* 0x000fec0000010000 */
[----:B-1----:R-:W-:Y:S04]  /*36670*/  STL.64 [R1+0x210], R24 ;  /* 0x0002101801007387 */ /* 0x002fe80000100a00 */
[----:B------:R-:W-:Y:S04]  /*36680*/  STL.64 [R1+0x218], R26 ;  /* 0x0002181a01007387 */ /* 0x000fe80000100a00 */
[----:B------:R-:W1:Y:S01]  /*36690*/  LDS.128 R24, [R19] ;  /* 0x0000000013187984 */ /* 0x000e620000000c00 */
[----:B------:R-:W-:Y:S06]  /*366a0*/  BAR.SYNC.DEFER_BLOCKING 0x0 ;  /* 0x0000000000007b1d */ /* 0x000fec0000010000 */
[----:B------:R-:W-:Y:S02]  /*366b0*/  STSM.16.M88.4 [R0], R72 ;  /* 0x0000004800007844 */ /* 0x000fe40000000200 */
        /* <DEDUP_REMOVED lines=39> */
[----:B------:R-:W-:Y:S04]  /*36930*/  STL.64 [R1+0x1d90], R24 ;  /* 0x001d901801007387 */ /* 0x000fe80000100a00 */
[----:B------:R-:W-:Y:S04]  /*36940*/  STL.64 [R1+0x1dc8], R24 ;  /* 0x001dc81801007387 */ /* 0x000fe80000100a00 */
[----:B------:R-:W-:Y:S04]  /*36950*/  STL.64 [R1+0x1cf0], R26 ;  /* 0x001cf01a01007387 */ /* 0x000fe80000100a00 */
[----:B------:R-:W-:Y:S04]  /*36960*/  STL.64 [R1+0x1d18], R26 ;  /* 0x001d181a01007387 */ /* 0x000fe80000100a00 */
        /* <DEDUP_REMOVED lines=81> */
[----:B------:R-:W-:Y:S04]  /*36e80*/  STSM.16.M88.4 [R0], R212 ;  /* 0x000000d400007844 */ /* 0x000fe80000000200 */
[----:B-1----:R-:W-:Y:S04]  /*36e90*/  STL.64 [R1+0x440], R24 ;  /* 0x0004401801007387 */ /* 0x002fe80000100a00 */
[----:B------:R-:W-:Y:S01]  /*36ea0*/  STL.64 [R1+0x448], R26 ;  /* 0x0004481a01007387 */ /* 0x000fe20000100a00 */
[----:B------:R-:W-:Y:S06]  /*36eb0*/  BAR.SYNC.DEFER_BLOCKING 0x0 ;  /* 0x0000000000007b1d */ /* 0x000fec0000010000 */
[----:B------:R-:W1:Y:S02]  /*36ec0*/  LDS.128 R24, [R19] ;  /* 0x0000000013187984 */ /* 0x000e640000000c00 */
[----:B------:R-:W-:Y:S06]  /*36ed0*/  BAR.SYNC.DEFER_BLOCKING 0x0 ;  /* 0x0000000000007b1d */ /* 0x000fec0000010000 */
[----:B------:R-:W-:Y:S02]  /*36ee0*/  STSM.16.M88.4 [R0], R208 ;  /* 0x000000d000007844 */ /* 0x000fe40000000200 */
[----:B------:R-:W-:Y:S06]  /*36ef0*/  BAR.SYNC.DEFER_BLOCKING 0x0 ;  /* 0x0000000000007b1d */ /* 0x000fec0000010000 */
[----:B-1----:R-:W-:Y:S04]  /*36f00*/  STL.64 [R1+0x430], R24 ;  /* 0x0004301801007387 */ /* 0x002fe80000100a00 */
[----:B------:R-:W-:Y:S04]  /*36f10*/  STL.64 [R1+0x438], R26 ;  /* 0x0004381a01007387 */ /* 0x000fe80000100a00 */
[----:B------:R-:W4:Y:S04]  /*36f20*/  LDL.LU R192, [R1+0x160] ;  /* 0x0001600001c07983 */ /* 0x000f280000300800 */
[----:B------:R-:W1:Y:S01]  /*36f30*/  LDS.128 R24, [R19] ;  /* 0x0000000013187984 */ /* 0x000e620000000c00 */
[----:B------:R-:W-:Y:S06]  /*36f40*/  BAR.SYNC.DEFER_BLOCKING 0x0 ;  /* 0x0000000000007b1d */ /* 0x000fec0000010000 */
[----:B-1----:R-:W-:Y:S04]  /*36f50*/  STL.64 [R1+0x2f0], R24 ;  /* 0x0002f01801007387 */ /* 0x002fe80000100a00 */
[----:B------:R-:W-:Y:S04]  /*36f60*/  STL.64 [R1+0x2f8], R26 ;  /* 0x0002f81a01007387 */ /* 0x000fe80000100a00 */
[----:B------:R-:W4:Y:S04]  /*36f70*/  LDL.LU R193, [R1+0x164] ;  /* 0x0001640001c17983 */ /* 0x000f280000300800 */
[----:B------:R-:W4:Y:S04]  /*36f80*/  LDL.LU R194, [R1+0x168] ;  /* 0x0001680001c27983 */ /* 0x000f280000300800 */
[----:B------:R-:W4:Y:S04]  /*36f90*/  LDL.LU R195, [R1+0x16c] ;  /* 0x00016c0001c37983 */ /* 0x000f280000300800 */
[----:B------:R-:W2:Y:S04]  /*36fa0*/  LDL.LU R224, [R1+0x180] ;  /* 0x0001800001e07983 */ /* 0x000ea80000300800 */
[----:B------:R-:W2:Y:S04]  /*36fb0*/  LDL.LU R225, [R1+0x184] ;  /* 0x0001840001e17983 */ /* 0x000ea80000300800 */
[----:B------:R-:W2:Y:S04]  /*36fc0*/  LDL.LU R226, [R1+0x188] ;  /* 0x0001880001e27983 */ /* 0x000ea80000300800 */
[----:B------:R-:W2:Y:S04]  /*36fd0*/  LDL.LU R227, [R1+0x18c] ;  /* 0x00018c0001e37983 */ /* 0x000ea80000300800 */
[----:B------:R-:W-:Y:S01]  /*36fe0*/  STSM.16.M88.4 [R0], R216 ;  /* 0x000000d800007844 */ /* 0x000fe20000000200 */
[----:B------:R-:W-:Y:S06]  /*36ff0*/  BAR.SYNC.DEFER_BLOCKING 0x0 ;  /* 0x0000000000007b1d */ /* 0x000fec0000010000 */
[----:B------:R-:W2:Y:S04]  /*37000*/  LDL.LU R196, [R1+0x170] ;  /* 0x0001700001c47983 */ /* 0x000ea80000300800 */
[----:B------:R-:W1:Y:S01]  /*37010*/  LDS.128 R24, [R19] ;  /* 0x0000000013187984 */ /* 0x000e620000000c00 */
[----:B------:R-:W-:Y:S06]  /*37020*/  BAR.SYNC.DEFER_BLOCKING 0x0 ;  /* 0x0000000000007b1d */ /* 0x000fec0000010000 */
[----:B------:R-:W-:Y:S02]  /*37030*/  STSM.16.M88.4 [R0], R220 ;  /* 0x000000dc00007844 */ /* 0x000fe40000000200 */
[----:B------:R-:W-:Y:S06]  /*37040*/  BAR.SYNC.DEFER_BLOCKING 0x0 ;  /* 0x0000000000007b1d */ /* 0x000fec0000010000 */
[----:B-1----:R-:W-:Y:S04]  /*37050*/  STL.64 [R1+0x480], R24 ;  /* 0x0004801801007387 */ /* 0x002fe80000100a00 */
[----:B------:R-:W-:Y:S04]  /*37060*/  STL.64 [R1+0x488], R26 ;  /* 0x0004881a01007387 */ /* 0x000fe80000100a00 */
[----:B------:R-:W2:Y:S04]  /*37070*/  LDL.LU R197, [R1+0x174] ;  /* 0x0001740001c57983 */ /* 0x000ea80000300800 */
[----:B------:R-:W2:Y:S04]  /*37080*/  LDL.LU R198, [R1+0x178] ;  /* 0x0001780001c67983 */ /* 0x000ea80000300800 */
[----:B------:R-:W1:Y:S01]  /*37090*/  LDS.128 R24, [R19] ;  /* 0x0000000013187984 */ /* 0x000e620000000c00 */
[----:B------:R-:W-:Y:S06]  /*370a0*/  BAR.SYNC.DEFER_BLOCKING 0x0 ;  /* 0x0000000000007b1d */ /* 0x000fec0000010000 */
[----:B------:R-:W2:Y:S04]  /*370b0*/  LDL.LU R199, [R1+0x17c] ;  /* 0x00017c0001c77983 */ /* 0x000ea80000300800 */
[----:B------:R0:W-:Y:S04]  /*370c0*/  STSM.16.M88.4 [R0], R232 ;  /* 0x000000e800007844 */ /* 0x0001e80000000200 */
[----:B-1----:R-:W-:Y:S04]  /*370d0*/  STL.64 [R1+0x470], R24 ;  /* 0x0004701801007387 */ /* 0x002fe80000100a00 */
[----:B------:R-:W-:Y:S01]  /*370e0*/  STL.64 [R1+0x478], R26 ;  /* 0x0004781a01007387 */ /* 0x000fe20000100a00 */
[----:B0-----:R-:W0:Y:S08]  /*370f0*/  LDC R232, c[0x0][0x248] ;  /* 0x00009200ffe87b82 */ /* 0x001e300000000800 */
[----:B------:R-:W-:Y:S06]  /*37100*/  BAR.SYNC.DEFER_BLOCKING 0x0 ;  /* 0x0000000000007b1d */ /* 0x000fec0000010000 */
[----:B------:R-:W2:Y:S04]  /*37110*/  LDL.LU R200, [R1+0x190] ;  /* 0x0001900001c87983 */ /* 0x000ea80000300800 */
[----:B------:R-:W1:Y:S01]  /*37120*/  LDS.128 R24, [R19] ;  /* 0x0000000013187984 */ /* 0x000e620000000c00 */
[----:B------:R-:W-:Y:S06]  /*37130*/  BAR.SYNC.DEFER_BLOCKING 0x0 ;  /* 0x0000000000007b1d */ /* 0x000fec0000010000 */
[----:B------:R-:W-:Y:S04]  /*37140*/  STSM.16.M88.4 [R0], R228 ;  /* 0x000000e400007844 */ /* 0x000fe80000000200 */
[----:B-1----:R-:W-:Y:S04]  /*37150*/  STL.64 [R1+0x4a0], R24 ;  /* 0x0004a01801007387 */ /* 0x002fe80000100a00 */
[----:B------:R-:W-:Y:S01]  /*37160*/  STL.64 [R1+0x4a8], R26 ;  /* 0x0004a81a01007387 */ /* 0x000fe20000100a00 */
[----:B------:R-:W-:Y:S06]  /*37170*/  BAR.SYNC.DEFER_BLOCKING 0x0 ;  /* 0x0000000000007b1d */ /* 0x000fec0000010000 */
[----:B------:R-:W2:Y:S04]  /*37180*/  LDL.LU R201, [R1+0x194] ;  /* 0x0001940001c97983 */ /* 0x000ea80000300800 */
[----:B------:R-:W2:Y:S04]  /*37190*/  LDL.LU R202, [R1+0x198] ;  /* 0x0001980001ca7983 */ /* 0x000ea80000300800 */
[----:B------:R-:W2:Y:S04]  /*371a0*/  LDL.LU R203, [R1+0x19c] ;  /* 0x00019c0001cb7983 */ /* 0x000ea80000300800 */
[----:B------:R-:W1:Y:S01]  /*371b0*/  LDS.128 R24, [R19] ;  /* 0x0000000013187984 */ /* 0x000e620000000c00 */
[----:B------:R-:W-:Y:S06]  /*371c0*/  BAR.SYNC.DEFER_BLOCKING 0x0 ;  /* 0x0000000000007b1d */ /* 0x000fec0000010000 */
[----:B------:R0:W-:Y:S04]  /*371d0*/  STSM.16.M88.4 [R0], R244 ;  /* 0x000000f400007844 */ /* 0x0001e80000000200 */
[----:B-1----:R-:W-:Y:S04]  /*371e0*/  STL.64 [R1+0x490], R24 ;  /* 0x0004901801007387 */ /* 0x002fe80000100a00 */
[----:B------:R-:W-:Y:S01]  /*371f0*/  STL.64 [R1+0x498], R26 ;  /* 0x0004981a01007387 */ /* 0x000fe20000100a00 */
[----:B---3--:R-:W-:Y:S01]  /*37200*/  IMAD.MOV.U32 R15, RZ, RZ, R7 ;  /* 0x000000ffff0f7224 */ /* 0x008fe200078e0007 */
[----:B0-----:R-:W0:Y:S08]  /*37210*/  LDC.64 R244, c[0x0][0x220] ;  /* 0x00008800fff47b82 */ /* 0x001e300000000a00 */
[----:B------:R-:W-:Y:S01]  /*37220*/  BAR.SYNC.DEFER_BLOCKING 0x0 ;  /* 0x0000000000007b1d */ /* 0x000fe20000010000 */
[----:B------:R-:W-:Y:S01]  /*37230*/  IMAD.MOV.U32 R12, RZ, RZ, R6 ;  /* 0x000000ffff0c7224 */ /* 0x000fe200078e0006 */
[----:B------:R-:W-:-:S06]  /*37240*/  ISETP.LT.AND P0, PT, R16, R15, !P0 ;  /* 0x0000000f1000720c */ /* 0x000fcc0004701270 */
[----:B------:R-:W1:Y:S01]  /*37250*/  LDC.64 R246, c[0x0][0x220] ;  /* 0x00008800fff67b82 */ /* 0x000e620000000a00 */
[----:B------:R-:W3:Y:S07]  /*37260*/  LDS.128 R24, [R19] ;  /* 0x0000000013187984 */ /* 0x000eee0000000c00 */
[----:B------:R-:W0:Y:S08]  /*37270*/  LDC.64 R6, c[0x0][0x228] ;  /* 0x00008a00ff067b82 */ /* 0x000e300000000a00 */
[----:B------:R-:W-:Y:S06]  /*37280*/  BAR.SYNC.DEFER_BLOCKING 0x0 ;  /* 0x0000000000007b1d */ /* 0x000fec0000010000 */
[----:B----4-:R-:W-:Y:S04]  /*37290*/  STSM.16.M88.4 [R0], R192 ;  /* 0x000000c000007844 */ /* 0x010fe80000000200 */
[----:B---3--:R-:W-:Y:S04]  /*372a0*/  STL.64 [R1+0x4d0], R24 ;  /* 0x0004d01801007387 */ /* 0x008fe80000100a00 */
[----:B------:R-:W-:Y:S01]  /*372b0*/  STL.64 [R1+0x4d8], R26 ;  /* 0x0004d81a01007387 */ /* 0x000fe20000100a00 */
[----:B------:R-:W-:Y:S06]  /*372c0*/  BAR.SYNC.DEFER_BLOCKING 0x0 ;  /* 0x0000000000007b1d */ /* 0x000fec0000010000 */
[----:B------:R-:W3:Y:S02]  /*372d0*/  LDS.128 R24, [R19] ;  /* 0x0000000013187984 */ /* 0x000ee40000000c00 */
[----:B------:R-:W-:Y:S06]  /*372e0*/  BAR.SYNC.DEFER_BLOCKING 0x0 ;  /* 0x0000000000007b1d */ /* 0x000fec0000010000 */
[----:B--2---:R2:W-:Y:S04]  /*372f0*/  STSM.16.M88.4 [R0], R224 ;  /* 0x000000e000007844 */ /* 0x0045e80000000200 */
[----:B---3--:R-:W-:Y:S04]  /*37300*/  STL.64 [R1+0x4c0], R24 ;  /* 0x0004c01801007387 */ /* 0x008fe80000100a00 */
[----:B------:R-:W-:Y:S01]  /*37310*/  STL.64 [R1+0x4c8], R26 ;  /* 0x0004c81a01007387 */ /* 0x000fe20000100a00 */
[----:B------:R-:W-:Y:S06]  /*37320*/  BAR.SYNC.DEFER_BLOCKING 0x0 ;  /* 0x0000000000007b1d */ /* 0x000fec0000010000 */
[----:B--2---:R-:W2:Y:S04]  /*37330*/  LDL.LU R224, [R1+0x1a0] ;  /* 0x0001a00001e07983 */ /* 0x004ea80000300800 */
[----:B------:R-:W2:Y:S04]  /*37340*/  LDL.LU R225, [R1+0x1a4] ;  /* 0x0001a40001e17983 */ /* 0x000ea80000300800 */
[----:B------:R-:W2:Y:S04]  /*37350*/  LDL.LU R226, [R1+0x1a8] ;  /* 0x0001a80001e27983 */ /* 0x000ea80000300800 */
[----:B------:R-:W2:Y:S04]  /*37360*/  LDL.LU R227, [R1+0x1ac] ;  /* 0x0001ac0001e37983 */ /* 0x000ea80000300800 */
[----:B------:R-:W3:Y:S01]  /*37370*/  LDS.128 R24, [R19] ;  /* 0x0000000013187984 */ /* 0x000ee20000000c00 */
[----:B------:R-:W-:Y:S06]  /*37380*/  BAR.SYNC.DEFER_BLOCKING 0x0 ;  /* 0x0000000000007b1d */ /* 0x000fec0000010000 */
[----:B---3--:R-:W-:Y:S04]  /*37390*/  STL.64 [R1+0x4b0], R24 ;  /* 0x0004b01801007387 */ /* 0x008fe80000100a00 */
[----:B------:R-:W-:Y:S04]  /*373a0*/  STL.64 [R1+0x4b8], R26 ;  /* 0x0004b81a01007387 */ /* 0x000fe80000100a00 */
[----:B------:R-:W3:Y:S04]  /*373b0*/  LDL.LU R176, [R1+0x1c0] ;  /* 0x0001c00001b07983 */ /* 0x000ee80000300800 */
[----:B------:R-:W3:Y:S04]  /*373c0*/  LDL.LU R177, [R1+0x1c4] ;  /* 0x0001c40001b17983 */ /* 0x000ee80000300800 */
[----:B------:R-:W3:Y:S04]  /*373d0*/  LDL.LU R178, [R1+0x1c8] ;  /* 0x0001c80001b27983 */ /* 0x000ee80000300800 */
[----:B------:R-:W3:Y:S04]  /*373e0*/  LDL.LU R179, [R1+0x1cc] ;  /* 0x0001cc0001b37983 */ /* 0x000ee80000300800 */
[----:B------:R4:W-:Y:S01]  /*373f0*/  STSM.16.M88.4 [R0], R196 ;  /* 0x000000c400007844 */ /* 0x0009e20000000200 */
[----:B------:R-:W-:Y:S06]  /*37400*/  BAR.SYNC.DEFER_BLOCKING 0x0 ;  /* 0x0000000000007b1d */ /* 0x000fec0000010000 */
[----:B----4-:R-:W4:Y:S04]  /*37410*/  LDL.LU R196, [R1+0x1b0] ;  /* 0x0001b00001c47983 */ /* 0x010f280000300800 */
[----:B------:R-:W4:Y:S04]  /*37420*/  LDL.LU R197, [R1+0x1b4] ;  /* 0x0001b40001c57983 */ /* 0x000f280000300800 */
[----:B------:R-:W4:Y:S04]  /*37430*/  LDL.LU R198, [R1+0x1b8] ;  /* 0x0001b80001c67983 */ /* 0x000f280000300800 */
        /* <DEDUP_REMOVED lines=13> */
[----:B------:R1:W-:Y:S01]  /*37510*/  STSM.16.M88.4 [R0], R200 ;  /* 0x000000c800007844 */ /* 0x0003e20000000200 */
[----:B------:R-:W-:Y:S06]  /*37520*/  BAR.SYNC.DEFER_BLOCKING 0x0 ;  /* 0x0000000000007b1d */ /* 0x000fec0000010000 */
[----:B-1----:R-:W4:Y:S04]  /*37530*/  LDL.LU R200, [R1+0x310] ;  /* 0x0003100001c87983 */ /* 0x002f280000300800 */
[----:B------:R-:W4:Y:S04]  /*37540*/  LDL.LU R201, [R1+0x314] ;  /* 0x0003140001c97983 */ /* 0x000f280000300800 */
[----:B------:R-:W4:Y:S04]  /*37550*/  LDL.LU R202, [R1+0x318] ;  /* 0x0003180001ca7983 */ /* 0x000f280000300800 */
[----:B------:R-:W4:Y:S04]  /*37560*/  LDL.LU R203, [R1+0x31c] ;  /* 0x00031c0001cb7983 */ /* 0x000f280000300800 */
[----:B------:R-:W1:Y:S01]  /*37570*/  LDS.128 R24, [R19] ;  /* 0x0000000013187984 */ /* 0x000e620000000c00 */
[----:B------:R-:W-:Y:S06]  /*37580*/  BAR.SYNC.DEFER_BLOCKING 0x0 ;  /* 0x0000000000007b1d */ /* 0x000fec0000010000 */
[----:B-1----:R-:W-:Y:S04]  /*37590*/  STL.64 [R1+0x4f0], R24 ;  /* 0x0004f01801007387 */ /* 0x002fe80000100a00 */
[----:B------:R-:W-:Y:S04]  /*375a0*/  STL.64 [R1+0x4f8], R26 ;  /* 0x0004f81a01007387 */ /* 0x000fe80000100a00 */
[----:B--2---:R1:W-:Y:S01]  /*375b0*/  STSM.16.M88.4 [R0], R224 ;  /* 0x000000e000007844 */ /* 0x0043e20000000200 */
[----:B------:R-:W-:Y:S06]  /*375c0*/  BAR.SYNC.DEFER_BLOCKING 0x0 ;  /* 0x0000000000007b1d */ /* 0x000fec0000010000 */
[----:B-1----:R-:W2:Y:S04]  /*375d0*/  LDL.LU R224, [R1+0x1f0] ;  /* 0x0001f00001e07983 */ /* 0x002ea80000300800 */
[----:B------:R-:W2:Y:S04]  /*375e0*/  LDL.LU R225, [R1+0x1f4] ;  /* 0x0001f40001e17983 */ /* 0x000ea80000300800 */
[----:B------:R-:W2:Y:S04]  /*375f0*/  LDL.LU R226, [R1+0x1f8] ;  /* 0x0001f80001e27983 */ /* 0x000ea80000300800 */
[----:B------:R-:W1:Y:S01]  /*37600*/  LDS.128 R24, [R19] ;  /* 0x0000000013187984 */ /* 0x000e620000000c00 */
[----:B------:R-:W-:Y:S06]  /*37610*/  BAR.SYNC.DEFER_BLOCKING 0x0 ;  /* 0x0000000000007b1d */ /* 0x000fec0000010000 */
[----:B------:R-:W2:Y:S04]  /*37620*/  LDL.LU R227, [R1+0x1fc] ;  /* 0x0001fc0001e37983 */ /* 0x000ea80000300800 */
[----:B---3--:R-:W-:Y:S04]  /*37630*/  STSM.16.M88.4 [R0], R176 ;  /* 0x000000b000007844 */ /* 0x008fe80000000200 */
[----:B-1----:R-:W-:Y:S04]  /*37640*/  STL.64 [R1+0x4e0], R24 ;  /* 0x0004e01801007387 */ /* 0x002fe80000100a00 */
[----:B------:R-:W-:Y:S01]  /*37650*/  STL.64 [R1+0x4e8], R26 ;  /* 0x0004e81a01007387 */ /* 0x000fe20000100a00 */
[----:B------:R-:W-:Y:S06]  /*37660*/  BAR.SYNC.DEFER_BLOCKING 0x0 ;  /* 0x0000000000007b1d */ /* 0x000fec0000010000 */
[----:B------:R-:W1:Y:S02]  /*37670*/  LDS.128 R24, [R19] ;  /* 0x0000000013187984 */ /* 0x000e640000000c00 */
[----:B------:R-:W-:Y:S06]  /*37680*/  BAR.SYNC.DEFER_BLOCKING 0x0 ;  /* 0x0000000000007b1d */ /* 0x000fec0000010000 */
[----:B----4-:R3:W-:Y:S04]  /*37690*/  STSM.16.M88.4 [R0], R196 ;  /* 0x000000c400007844 */ /* 0x0107e80000000200 */
[----:B-1----:R-:W-:Y:S04]  /*376a0*/  STL.64 [R1+0x1c0], R24 ;  /* 0x0001c01801007387 */ /* 0x002fe80000100a00 */
[----:B------:R-:W-:Y:S01]  /*376b0*/  STL.64 [R1+0x1c8], R26 ;  /* 0x0001c81a01007387 */ /* 0x000fe20000100a00 */
[----:B------:R-:W-:Y:S06]  /*376c0*/  BAR.SYNC.DEFER_BLOCKING 0x0 ;  /* 0x0000000000007b1d */ /* 0x000fec0000010000 */
[----:B---3--:R-:W3:Y:S04]  /*376d0*/  LDL.LU R196, [R1+0x320] ;  /* 0x0003200001c47983 */ /* 0x008ee80000300800 */
[----:B------:R-:W3:Y:S04]  /*376e0*/  LDL.LU R197, [R1+0x324] ;  /* 0x0003240001c57983 */ /* 0x000ee80000300800 */
[----:B------:R-:W3:Y:S04]  /*376f0*/  LDL.LU R198, [R1+0x328] ;  /* 0x0003280001c67983 */ /* 0x000ee80000300800 */
[----:B------:R-:W3:Y:S04]  /*37700*/  LDL.LU R199, [R1+0x32c] ;  /* 0x00032c0001c77983 */ /* 0x000ee80000300800 */
        /* <DEDUP_REMOVED lines=8> */
[----:B------:R-:W-:Y:S04]  /*37790*/  STSM.16.M88.4 [R0], R192 ;  /* 0x000000c000007844 */ /* 0x000fe80000000200 */
[----:B-1----:R-:W-:Y:S04]  /*377a0*/  STL.64 [R1+0x510], R24 ;  /* 0x0005101801007387 */ /* 0x002fe80000100a00 */
[----:B------:R-:W-:Y:S01]  /*377b0*/  STL.64 [R1+0x518], R26 ;  /* 0x0005181a01007387 */ /* 0x000fe20000100a00 */
[----:B------:R-:W-:Y:S06]  /*377c0*/  BAR.SYNC.DEFER_BLOCKING 0x0 ;  /* 0x0000000000007b1d */ /* 0x000fec0000010000 */
[----:B------:R-:W1:Y:S02]  /*377d0*/  LDS.128 R24, [R19] ;  /* 0x0000000013187984 */ /* 0x000e640000000c00 */
[----:B------:R-:W-:Y:S06]  /*377e0*/  BAR.SYNC.DEFER_BLOCKING 0x0 ;  /* 0x0000000000007b1d */ /* 0x000fec0000010000 */
[----:B------:R4:W-:Y:S04]  /*377f0*/  STSM.16.M88.4 [R0], R200 ;  /* 0x000000c800007844 */ /* 0x0009e80000000200 */
[----:B-1----:R-:W-:Y:S04]  /*37800*/  STL.64 [R1+0x1e0], R24 ;  /* 0x0001e01801007387 */ /* 0x002fe80000100a00 */
[----:B------:R-:W-:Y:S01]  /*37810*/  STL.64 [R1+0x1e8], R26 ;  /* 0x0001e81a01007387 */ /* 0x000fe20000100a00 */
        /* <DEDUP_REMOVED lines=13> */
[----:B--2---:R1:W-:Y:S01]  /*378f0*/  STSM.16.M88.4 [R0], R224 ;  /* 0x000000e000007844 */ /* 0x0043e20000000200 */
[----:B------:R-:W-:Y:S06]  /*37900*/  BAR.SYNC.DEFER_BLOCKING 0x0 ;  /* 0x0000000000007b1d */ /* 0x000fec0000010000 */
[----:B-1----:R-:W2:Y:S04]  /*37910*/  LDL.LU R224, [R1+0x340] ;  /* 0x0003400001e07983 */ /* 0x002ea80000300800 */
[----:B------:R-:W2:Y:S04]  /*37920*/  LDL.LU R225, [R1+0x344] ;  /* 0x0003440001e17983 */ /* 0x000ea80000300800 */
[----:B------:R-:W2:Y:S04]  /*37930*/  LDL.LU R226, [R1+0x348] ;  /* 0x0003480001e27983 */ /* 0x000ea80000300800 */
[----:B------:R-:W2:Y:S04]  /*37940*/  LDL.LU R227, [R1+0x34c] ;  /* 0x00034c0001e37983 */ /* 0x000ea80000300800 */
[----:B------:R-:W1:Y:S01]  /*37950*/  LDS.128 R24, [R19] ;  /* 0x0000000013187984 */ /* 0x000e620000000c00 */
[----:B------:R-:W-:Y:S06]  /*37960*/  BAR.SYNC.DEFER_BLOCKING 0x0 ;  /* 0x0000000000007b1d */ /* 0x000fec0000010000 */
[----:B-1----:R-:W-:Y:S04]  /*37970*/  STL.64 [R1+0x1a0], R24 ;  /* 0x0001a01801007387 */ /* 0x002fe80000100a00 */
[----:B------:R-:W-:Y:S04]  /*37980*/  STL.64 [R1+0x1a8], R26 ;  /* 0x0001a81a01007387 */ /* 0x000fe80000100a00 */
        /* <DEDUP_REMOVED lines=8> */
[----:B---3--:R1:W-:Y:S01]  /*37a10*/  STSM.16.M88.4 [R0], R196 ;  /* 0x000000c400007844 */ /* 0x0083e20000000200 */
[----:B------:R-:W-:Y:S06]  /*37a20*/  BAR.SYNC.DEFER_BLOCKING 0x0 ;  /* 0x0000000000007b1d */ /* 0x000fec0000010000 */
[----:B-1----:R-:W3:Y:S04]  /*37a30*/  LDL.LU R196, [R1+0x390] ;  /* 0x0003900001c47983 */ /* 0x002ee80000300800 */
[----:B------:R-:W3:Y:S04]  /*37a40*/  LDL.LU R197, [R1+0x394] ;  /* 0x0003940001c57983 */ /* 0x000ee80000300800 */
[----:B------:R-:W3:Y:S04]  /*37a50*/  LDL.LU R198, [R1+0x398] ;  /* 0x0003980001c67983 */ /* 0x000ee80000300800 */
[----:B------:R-:W3:Y:S04]  /*37a60*/  LDL.LU R199, [R1+0x39c] ;  /* 0x00039c0001c77983 */ /* 0x000ee80000300800 */
[----:B------:R-:W1:Y:S01]  /*37a70*/  LDS.128 R24, [R19] ;  /* 0x0000000013187984 */ /* 0x000e620000000c00 */
[----:B------:R-:W-:Y:S06]  /*37a80*/  BAR.SYNC.DEFER_BLOCKING 0x0 ;  /* 0x0000000000007b1d */ /* 0x000fec0000010000 */
[----:B-1----:R-:W-:Y:S04]  /*37a90*/  STL.64 [R1+0x320], R24 ;  /* 0x0003201801007387 */ /* 0x002fe80000100a00 */
[----:B------:R-:W-:Y:S04]  /*37aa0*/  STL.64 [R1+0x328], R26 ;  /* 0x0003281a01007387 */ /* 0x000fe80000100a00 */
[----:B----4-:R1:W-:Y:S01]  /*37ab0*/  STSM.16.M88.4 [R0], R200 ;  /* 0x000000c800007844 */ /* 0x0103e20000000200 */
[----:B------:R-:W-:Y:S06]  /*37ac0*/  BAR.SYNC.DEFER_BLOCKING 0x0 ;  /* 0x0000000000007b1d */ /* 0x000fec0000010000 */
[----:B-1----:R-:W4:Y:S04]  /*37ad0*/  LDL.LU R200, [R1+0x380] ;  /* 0x0003800001c87983 */ /* 0x002f280000300800 */
[----:B------:R-:W4:Y:S04]  /*37ae0*/  LDL.LU R201, [R1+0x384] ;  /* 0x0003840001c97983 */ /* 0x000f280000300800 */
[----:B------:R-:W4:Y:S04]  /*37af0*/  LDL.LU R202, [R1+0x388] ;  /* 0x0003880001ca7983 */ /* 0x000f280000300800 */
[----:B------:R-:W1:Y:S04]  /*37b00*/  LDS.128 R24, [R19] ;  /* 0x0000000013187984 */ /* 0x000e680000000c00 */
[----:B------:R-:W4:Y:S01]  /*37b10*/  LDL.LU R203, [R1+0x38c] ;  /* 0x00038c0001cb7983 */ /* 0x000f220000300800 */
[----:B------:R-:W-:Y:S06]  /*37b20*/  BAR.SYNC.DEFER_BLOCKING 0x0 ;  /* 0x0000000000007b1d */ /* 0x000fec0000010000 */
[----:B------:R-:W-:Y:S04]  /*37b30*/  STSM.16.M88.4 [R0], R176 ;  /* 0x000000b000007844 */ /* 0x000fe80000000200 */
[----:B-1----:R-:W-:Y:S04]  /*37b40*/  STL.64 [R1+0x310], R24 ;  /* 0x0003101801007387 */ /* 0x002fe80000100a00 */
[----:B------:R-:W-:Y:S01]  /*37b50*/  STL.64 [R1+0x318], R26 ;  /* 0x0003181a01007387 */ /* 0x000fe20000100a00 */
[----:B------:R-:W-:Y:S06]  /*37b60*/  BAR.SYNC.DEFER_BLOCKING 0x0 ;  /* 0x0000000000007b1d */ /* 0x000fec0000010000 */
[----:B------:R-:W1:Y:S02]  /*37b70*/  LDS.128 R24, [R19] ;  /* 0x0000000013187984 */ /* 0x000e640000000c00 */
[----:B------:R-:W-:Y:S06]  /*37b80*/  BAR.SYNC.DEFER_BLOCKING 0x0 ;  /* 0x0000000000007b1d */ /* 0x000fec0000010000 */
[----:B--2---:R2:W-:Y:S04]  /*37b90*/  STSM.16.M88.4 [R0], R224 ;  /* 0x000000e000007844 */ /* 0x0045e80000000200 */
[----:B-1----:R-:W-:Y:S04]  /*37ba0*/  STL.64 [R1+0x350], R24 ;  /* 0x0003501801007387 */ /* 0x002fe80000100a00 */
[----:B------:R-:W-:Y:S01]  /*37bb0*/  STL.64 [R1+0x358], R26 ;  /* 0x0003581a01007387 */ /* 0x000fe20000100a00 */
[----:B------:R-:W-:Y:S06]  /*37bc0*/  BAR.SYNC.DEFER_BLOCKING 0x0 ;  /* 0x0000000000007b1d */ /* 0x000fec0000010000 */
[----:B--2---:R-:W2:Y:S04]  /*37bd0*/  LDL.LU R224, [R1+0x3a0] ;  /* 0x0003a00001e07983 */ /* 0x004ea80000300800 */
        /* <DEDUP_REMOVED lines=8> */
[----:B------:R-:W2:Y:S04]  /*37c60*/  LDL.LU R227, [R1+0x3ac] ;  /* 0x0003ac0001e37983 */ /* 0x000ea80000300800 */
        /* <DEDUP_REMOVED lines=8> */
[----:B---3--:R3:W-:Y:S04]  /*37cf0*/  STSM.16.M88.4 [R0], R196 ;  /* 0x000000c400007844 */ /* 0x0087e80000000200 */
        /* <DEDUP_REMOVED lines=9> */
[----:B----4-:R4:W-:Y:S02]  /*37d90*/  STSM.16.M88.4 [R0], R200 ;  /* 0x000000c800007844 */ /* 0x0109e40000000200 */
[----:B------:R-:W-:Y:S06]  /*37da0*/  BAR.SYNC.DEFER_BLOCKING 0x0 ;  /* 0x0000000000007b1d */ /* 0x000fec0000010000 */
[----:B-1----:R-:W-:Y:S04]  /*37db0*/  STL.64 [R1+0x1f0], R24 ;  /* 0x0001f01801007387 */ /* 0x002fe80000100a00 */
[----:B------:R-:W-:Y:S04]  /*37dc0*/  STL.64 [R1+0x1f8], R26 ;  /* 0x0001f81a01007387 */ /* 0x000fe80000100a00 */
[----:B----4-:R-:W4:Y:S04]  /*37dd0*/  LDL.LU R200, [R1+0x3d0] ;  /* 0x0003d00001c87983 */ /* 0x010f280000300800 */
[----:B------:R-:W4:Y:S04]  /*37de0*/  LDL.LU R201, [R1+0x3d4] ;  /* 0x0003d40001c97983 */ /* 0x000f280000300800 */
[----:B------:R-:W4:Y:S04]  /*37df0*/  LDL.LU R202, [R1+0x3d8] ;  /* 0x0003d80001ca7983 */ /* 0x000f280000300800 */
[----:B------:R-:W4:Y:S04]  /*37e00*/  LDL.LU R203, [R1+0x3dc] ;  /* 0x0003dc0001cb7983 */ /* 0x000f280000300800 */
[----:B------:R-:W4:Y:S04]  /*37e10*/  LDL.LU R172, [R1+0x3c0] ;  /* 0x0003c00001ac7983 */ /* 0x000f280000300800 */
        /* <DEDUP_REMOVED lines=30> */
[----:B------:R-:W-:Y:S01]  /*38000*/  LDS.128 R36, [R19] ;  /* 0x0000000013247984 */ /* 0x000fe20000000c00 */
[----:B------:R-:W-:Y:S06]  /*38010*/  BAR.SYNC.DEFER_BLOCKING 0x0 ;  /* 0x0000000000007b1d */ /* 0x000fec0000010000 */
[----:B----4-:R-:W-:Y:S02]  /*38020*/  STSM.16.M88.4 [R0], R172 ;  /* 0x000000ac00007844 */ /* 0x010fe40000000200 */
[----:B------:R-:W-:Y:S06]  /*38030*/  BAR.SYNC.DEFER_BLOCKING 0x0 ;  /* 0x0000000000007b1d */ /* 0x000fec0000010000 */
[----:B------:R-:W-:Y:S02]  /*38040*/  LDS.128 R40, [R19] ;  /* 0x0000000013287984 */ /* 0x000fe40000000c00 */
[----:B------:R-:W-:Y:S06]  /*38050*/  BAR.SYNC.DEFER_BLOCKING 0x0 ;  /* 0x0000000000007b1d */ /* 0x000fec0000010000 */
[----:B------:R1:W-:Y:S02]  /*38060*/  STSM.16.M88.4 [R0], R200 ;  /* 0x000000c800007844 */ /* 0x0003e40000000200 */
[----:B------:R-:W-:Y:S06]  /*38070*/  BAR.SYNC.DEFER_BLOCKING 0x0 ;  /* 0x0000000000007b1d */ /* 0x000fec0000010000 */
[----:B-1----:R-:W4:Y:S04]  /*38080*/  LDL.LU R200, [R1+0x570] ;  /* 0x0005700001c87983 */ /* 0x002f280000300800 */
[----:B------:R-:W4:Y:S04]  /*38090*/  LDL.LU R201, [R1+0x574] ;  /* 0x0005740001c97983 */ /* 0x000f280000300800 */
[----:B------:R-:W4:Y:S04]  /*380a0*/  LDL.LU R202, [R1+0x578] ;  /* 0x0005780001ca7983 */ /* 0x000f280000300800 */
[----:B------:R-:W4:Y:S04]  /*380b0*/  LDL.LU R203, [R1+0x57c] ;  /* 0x00057c0001cb7983 */ /* 0x000f280000300800 */
[----:B------:R-:W-:Y:S01]  /*380c0*/  LDS.128 R44, [R19] ;  /* 0x00000000132c7984 */ /* 0x000fe20000000c00 */
[----:B------:R-:W-:Y:S06]  /*380d0*/  BAR.SYNC.DEFER_BLOCKING 0x0 ;  /* 0x0000000000007b1d */ /* 0x000fec0000010000 */
[----:B------:R-:W-:Y:S02]  /*380e0*/  STSM.16.M88.4 [R0], R176 ;  /* 0x000000b000007844 */ /* 0x000fe40000000200 */
[----:B------:R-:W-:Y:S06]  /*380f0*/  BAR.SYNC.DEFER_BLOCKING 0x0 ;  /* 0x0000000000007b1d */ /* 0x000fec0000010000 */
[----:B------:R-:W-:Y:S02]  /*38100*/  LDS.128 R48, [R19] ;  /* 0x0000000013307984 */ /* 0x000fe40000000c00 */
[----:B------:R-:W-:Y:S06]  /*38110*/  BAR.SYNC.DEFER_BLOCKING 0x0 ;  /* 0x0000000000007b1d */ /* 0x000fec0000010000 */
[----:B--2---:R1:W-:Y:S02]  /*38120*/  STSM.16.M88.4 [R0], R224 ;  /* 0x000000e000007844 */ /* 0x0043e40000000200 */
[----:B------:R-:W-:Y:S06]  /*38130*/  BAR.SYNC.DEFER_BLOCKING 0x0 ;  /* 0x0000000000007b1d */ /* 0x000fec0000010000 */
[----:B-1----:R-:W2:Y:S04]  /*38140*/  LDL.LU R224, [R1+0x580] ;  /* 0x0005800001e07983 */ /* 0x002ea80000300800 */
[----:B------:R-:W2:Y:S04]  /*38150*/  LDL.LU R225, [R1+0x584] ;  /* 0x0005840001e17983 */ /* 0x000ea80000300800 */
[----:B------:R-:W2:Y:S04]  /*38160*/  LDL.LU R226, [R1+0x588] ;  /* 0x0005880001e27983 */ /* 0x000ea80000300800 */
[----:B------:R-:W2:Y:S04]  /*38170*/  LDL.LU R227, [R1+0x58c] ;  /* 0x00058c0001e37983 */ /* 0x000ea80000300800 */
[----:B------:R-:W-:Y:S01]  /*38180*/  LDS.128 R52, [R19] ;  /* 0x0000000013347984 */ /* 0x000fe20000000c00 */
[----:B------:R-:W-:Y:S06]  /*38190*/  BAR.SYNC.DEFER_BLOCKING 0x0 ;  /* 0x0000000000007b1d */ /* 0x000fec0000010000 */
[----:B------:R-:W2:Y:S04]  /*381a0*/  LDL.LU R172, [R1+0x590] ;  /* 0x0005900001ac7983 */ /* 0x000ea80000300800 */
[----:B------:R-:W2:Y:S04]  /*381b0*/  LDL.LU R173, [R1+0x594] ;  /* 0x0005940001ad7983 */ /* 0x000ea80000300800 */
[----:B------:R-:W2:Y:S04]  /*381c0*/  LDL.LU R174, [R1+0x598] ;  /* 0x0005980001ae7983 */ /* 0x000ea80000300800 */
[----:B------:R-:W2:Y:S04]  /*381d0*/  LDL.LU R175, [R1+0x59c] ;  /* 0x00059c0001af7983 */ /* 0x000ea80000300800 */
[----:B------:R-:W-:Y:S01]  /*381e0*/  STSM.16.M88.4 [R0], R192 ;  /* 0x000000c000007844 */ /* 0x000fe20000000200 */
[----:B------:R-:W-:Y:S06]  /*381f0*/  BAR.SYNC.DEFER_BLOCKING 0x0 ;  /* 0x0000000000007b1d */ /* 0x000fec0000010000 */
[----:B------:R-:W-:Y:S02]  /*38200*/  LDS.128 R56, [R19] ;  /* 0x0000000013387984 */ /* 0x000fe40000000c00 */
[----:B------:R-:W-:Y:S06]  /*38210*/  BAR.SYNC.DEFER_BLOCKING 0x0 ;  /* 0x0000000000007b1d */ /* 0x000fec0000010000 */
[----:B---3--:R1:W-:Y:S02]  /*38220*/  STSM.16.M88.4 [R0], R196 ;  /* 0x000000c400007844 */ /* 0x0083e40000000200 */
[----:B------:R-:W-:Y:S06]  /*38230*/  BAR.SYNC.DEFER_BLOCKING 0x0 ;  /* 0x0000000000007b1d */ /* 0x000fec0000010000 */
[----:B-1----:R-:W3:Y:S04]  /*38240*/  LDL.LU R196, [R1+0x5a0] ;  /* 0x0005a00001c47983 */ /* 0x002ee80000300800 */
[----:B------:R-:W3:Y:S04]  /*38250*/  LDL.LU R197, [R1+0x5a4] ;  /* 0x0005a40001c57983 */ /* 0x000ee80000300800 */
[----:B------:R-:W3:Y:S04]  /*38260*/  LDL.LU R198, [R1+0x5a8] ;  /* 0x0005a80001c67983 */ /* 0x000ee80000300800 */
[----:B------:R-:W3:Y:S04]  /*38270*/  LDL.LU R199, [R1+0x5ac] ;  /* 0x0005ac0001c77983 */ /* 0x000ee80000300800 */
[----:B------:R-:W3:Y:S04]  /*38280*/  LDL.LU R176, [R1+0x5b0] ;  /* 0x0005b00001b07983 */ /* 0x000ee80000300800 */
[----:B------:R-:W3:Y:S04]  /*38290*/  LDL.LU R177, [R1+0x5b4] ;  /* 0x0005b40001b17983 */ /* 0x000ee80000300800 */
[----:B------:R-:W3:Y:S04]  /*382a0*/  LDL.LU R178, [R1+0x5b8] ;  /* 0x0005b80001b27983 */ /* 0x000ee80000300800 */
[----:B------:R-:W3:Y:S04]  /*382b0*/  LDL.LU R179, [R1+0x5bc] ;  /* 0x0005bc0001b37983 */ /* 0x000ee80000300800 */
[----:B------:R-:W-:Y:S01]  /*382c0*/  LDS.128 R60, [R19] ;  /* 0x00000000133c7984 */ /* 0x000fe20000000c00 */
[----:B------:R-:W-:Y:S06]  /*382d0*/  BAR.SYNC.DEFER_BLOCKING 0x0 ;  /* 0x0000000000007b1d */ /* 0x000fec0000010000 */
[----:B----4-:R1:W-:Y:S02]  /*382e0*/  STSM.16.M88.4 [R0], R200 ;  /* 0x000000c800007844 */ /* 0x0103e40000000200 */
[----:B------:R-:W-:Y:S06]  /*382f0*/  BAR.SYNC.DEFER_BLOCKING 0x0 ;  /* 0x0000000000007b1d */ /* 0x000fec0000010000 */
        /* <DEDUP_REMOVED lines=8> */
[----:B------:R-:W-:Y:S01]  /*38380*/  LDS.128 R64, [R19] ;  /* 0x0000000013407984 */ /* 0x000fe20000000c00 */
        /* <DEDUP_REMOVED lines=9> */
[----:B------:R-:W-:Y:S02]  /*38420*/  STSM.16.M88.4 [R0], R172 ;  /* 0x000000ac00007844 */ /* 0x000fe40000000200 */
        /* <DEDUP_REMOVED lines=9> */
[----:B------:R-:W-:Y:S01]  /*384c0*/  LDS.128 R76, [R19] ;  /* 0x00000000134c7984 */ /* 0x000fe20000000c00 */
[----:B------:R-:W-:Y:S06]  /*384d0*/  BAR.SYNC.DEFER_BLOCKING 0x0 ;  /* 0x0000000000007b1d */ /* 0x000fec0000010000 */
[----:B------:R-:W-:Y:S02]  /*384e0*/  STSM.16.M88.4 [R0], R176 ;  /* 0x000000b000007844 */ /* 0x000fe40000000200 */
[----:B------:R-:W-:Y:S06]  /*384f0*/  BAR.SYNC.DEFER_BLOCKING 0x0 ;  /* 0x0000000000007b1d */ /* 0x000fec0000010000 */
[----:B------:R-:W-:Y:S02]  /*38500*/  LDS.128 R80, [R19] ;  /* 0x0000000013507984 */ /* 0x000fe40000000c00 */
[----:B------:R-:W-:Y:S06]  /*38510*/  BAR.SYNC.DEFER_BLOCKING 0x0 ;  /* 0x0000000000007b1d */ /* 0x000fec0000010000 */
[----:B----4-:R1:W-:Y:S02]  /*38520*/  STSM.16.M88.4 [R0], R200 ;  /* 0x000000c800007844 */ /* 0x0103e40000000200 */
[----:B------:R-:W-:Y:S06]  /*38530*/  BAR.SYNC.DEFER_BLOCKING 0x0 ;  /* 0x0000000000007b1d */ /* 0x000fec0000010000 */
[----:B-1----:R-:W4:Y:S04]  /*38540*/  LDL.LU R200, [R1+0x780] ;  /* 0x0007800001c87983 */ /* 0x002f280000300800 */
[----:B------:R-:W4:Y:S04]  /*38550*/  LDL.LU R201, [R1+0x784] ;  /* 0x0007840001c97983 */ /* 0x000f280000300800 */
[----:B------:R-:W4:Y:S04]  /*38560*/  LDL.LU R202, [R1+0x788] ;  /* 0x0007880001ca7983 */ /* 0x000f280000300800 */
[----:B------:R-:W4:Y:S04]  /*38570*/  LDL.LU R203, [R1+0x78c] ;  /* 0x00078c0001cb7983 */ /* 0x000f280000300800 */
[----:B------:R-:W-:Y:S01]  /*38580*/  LDS.128 R84, [R19] ;  /* 0x0000000013547984 */ /* 0x000fe20000000c00 */
[----:B------:R-:W-:Y:S06]  /*38590*/  BAR.SYNC.DEFER_BLOCKING 0x0 ;  /* 0x0000000000007b1d */ /* 0x000fec0000010000 */
[----:B------:R-:W4:Y:S04]  /*385a0*/  LDL.LU R172, [R1+0x790] ;  /* 0x0007900001ac7983 */ /* 0x000f280000300800 */
[----:B------:R-:W4:Y:S04]  /*385b0*/  LDL.LU R173, [R1+0x794] ;  /* 0x0007940001ad7983 */ /* 0x000f280000300800 */
[----:B------:R-:W4:Y:S04]  /*385c0*/  LDL.LU R174, [R1+0x798] ;  /* 0x0007980001ae7983 */ /* 0x000f280000300800 */
[----:B------:R-:W4:Y:S04]  /*385d0*/  LDL.LU R175, [R1+0x79c] ;  /* 0x00079c0001af7983 */ /* 0x000f280000300800 */
[----:B------:R-:W-:Y:S01]  /*385e0*/  STSM.16.M88.4 [R0], R192 ;  /* 0x000000c000007844 */ /* 0x000fe20000000200 */
        /* <DEDUP_REMOVED lines=9> */
[----:B------:R-:W2:Y:S04]  /*38680*/  LDL.LU R176, [R1+0x7b0] ;  /* 0x0007b00001b07983 */ /* 0x000ea80000300800 */
[----:B------:R-:W2:Y:S04]  /*38690*/  LDL.LU R177, [R1+0x7b4] ;  /* 0x0007b40001b17983 */ /* 0x000ea80000300800 */
[----:B------:R-:W2:Y:S04]  /*386a0*/  LDL.LU R178, [R1+0x7b8] ;  /* 0x0007b80001b27983 */ /* 0x000ea80000300800 */
[----:B------:R-:W2:Y:S04]  /*386b0*/  LDL.LU R179, [R1+0x7bc] ;  /* 0x0007bc0001b37983 */ /* 0x000ea80000300800 */
[----:B------:R-:W-:Y:S01]  /*386c0*/  LDS.128 R92, [R19] ;  /* 0x00000000135c7984 */ /* 0x000fe20000000c00 */
        /* <DEDUP_REMOVED lines=45> */
[----:B------:R-:W3:Y:S04]  /*389a0*/  LDL.LU R172, [R1+0x9b0] ;  /* 0x0009b00001ac7983 */ /* 0x000ee80000300800 */
[----:B------:R-:W3:Y:S04]  /*389b0*/  LDL.LU R173, [R1+0x9b4] ;  /* 0x0009b40001ad7983 */ /* 0x000ee80000300800 */
[----:B------:R-:W3:Y:S04]  /*389c0*/  LDL.LU R174, [R1+0x9b8] ;  /* 0x0009b80001ae7983 */ /* 0x000ee80000300800 */
[----:B------:R-:W3:Y:S04]  /*389d0*/  LDL.LU R175, [R1+0x9bc] ;  /* 0x0009bc0001af7983 */ /* 0x000ee80000300800 */
[----:B------:R-:W-:Y:S01]  /*389e0*/  STSM.16.M88.4 [R0], R192 ;  /* 0x000000c000007844 */ /* 0x000fe20000000200 */
        /* <DEDUP_REMOVED lines=32> */
[----:B------:R-:W-:Y:S01]  /*38bf0*/  LDS.128 R132, [R19] ;  /* 0x0000000013847984 */ /* 0x000fe20000000c00 */
[----:B------:R-:W-:Y:S06]  /*38c00*/  BAR.SYNC.DEFER_BLOCKING 0x0 ;  /* 0x0000000000007b1d */ /* 0x000fec0000010000 */
        /* <DEDUP_REMOVED lines=10> */
[----:B------:R-:W-:Y:S01]  /*38cb0*/  LDS.128 R140, [R19] ;  /* 0x00000000138c7984 */ /* 0x000fe20000000c00 */
[----:B------:R-:W-:Y:S06]  /*38cc0*/  BAR.SYNC.DEFER_BLOCKING 0x0 ;  /* 0x0000000000007b1d */ /* 0x000fec0000010000 */
        /* <DEDUP_REMOVED lines=17> */
[----:B------:R1:W-:Y:S02]  /*38de0*/  STSM.16.M88.4 [R0], R192 ;  /* 0x000000c000007844 */ /* 0x0003e40000000200 */
        /* <DEDUP_REMOVED lines=39> */
[----:B------:R1:W-:Y:S02]  /*39060*/  STSM.16.M88.4 [R0], R192 ;  /* 0x000000c000007844 */ /* 0x0003e40000000200 */
[----:B------:R-:W-:Y:S06]  /*39070*/  BAR.SYNC.DEFER_BLOCKING 0x0 ;  /* 0x0000000000007b1d */ /* 0x000fec0000010000 */
[----:B-1----:R-:W2:Y:S04]  /*39080*/  LDL.LU R192, [R1+0xe10] ;  /* 0x000e100001c07983 */ /* 0x002ea80000300800 */
[----:B------:R-:W2:Y:S04]  /*39090*/  LDL.LU R193, [R1+0xe14] ;  /* 0x000e140001c17983 */ /* 0x000ea80000300800 */
[----:B------:R-:W2:Y:S04]  /*390a0*/  LDL.LU R194, [R1+0xe18] ;  /* 0x000e180001c27983 */ /* 0x000ea80000300800 */
[----:B------:R-:W-:Y:S01]  /*390b0*/  LDS.128 R172, [R19] ;  /* 0x0000000013ac7984 */ /* 0x000fe20000000c00 */
[----:B------:R-:W-:Y:S06]  /*390c0*/  BAR.SYNC.DEFER_BLOCKING 0x0 ;  /* 0x0000000000007b1d */ /* 0x000fec0000010000 */
        /* <DEDUP_REMOVED lines=49> */
[----:B---3--:R-:W-:Y:S02]  /*393e0*/  STSM.16.M88.4 [R0], R196 ;  /* 0x000000c400007844 */ /* 0x008fe40000000200 */
[----:B------:R-:W-:Y:S06]  /*393f0*/  BAR.SYNC.DEFER_BLOCKING 0x0 ;  /* 0x0000000000007b1d */ /* 0x000fec0000010000 */
[----:B------:R-:W-:Y:S02]  /*39400*/  LDS.128 R196, [R19] ;  /* 0x0000000013c47984 */ /* 0x000fe40000000c00 */
[----:B------:R-:W-:Y:S06]  /*39410*/  BAR.SYNC.DEFER_BLOCKING 0x0 ;  /* 0x0000000000007b1d */ /* 0x000fec0000010000 */
[----:B----4-:R-:W-:Y:S02]  /*39420*/  STSM.16.M88.4 [R0], R200 ;  /* 0x000000c800007844 */ /* 0x010fe40000000200 */
        /* <DEDUP_REMOVED lines=17> */
[----:B-1----:R-:W3:Y:S04]  /*39540*/  LDL.LU R248, [R1+0xea0] ;  /* 0x000ea00001f87983 */ /* 0x002ee80000300800 */
[----:B------:R-:W3:Y:S04]  /*39550*/  LDL.LU R249, [R1+0xea4] ;  /* 0x000ea40001f97983 */ /* 0x000ee80000300800 */
[----:B------:R-:W3:Y:S04]  /*39560*/  LDL.LU R250, [R1+0xea8] ;  /* 0x000ea80001fa7983 */ /* 0x000ee80000300800 */
[----:B------:R-:W3:Y:S04]  /*39570*/  LDL.LU R251, [R1+0xeac] ;  /* 0x000eac0001fb7983 */ /* 0x000ee80000300800 */
[----:B------:R-:W-:Y:S01]  /*39580*/  LDS.128 R212, [R19] ;  /* 0x0000000013d47984 */ /* 0x000fe20000000c00 */
[----:B------:R-:W-:Y:S06]  /*39590*/  BAR.SYNC.DEFER_BLOCKING 0x0 ;  /* 0x0000000000007b1d */ /* 0x000fec0000010000 */
[----:B------:R1:W-:Y:S02]  /*395a0*/  STSM.16.M88.4 [R0], R24 ;  /* 0x0000001800007844 */ /* 0x0003e40000000200 */
[----:B------:R-:W-:Y:S06]  /*395b0*/  BAR.SYNC.DEFER_BLOCKING 0x0 ;  /* 0x0000000000007b1d */ /* 0x000fec0000010000 */
[----:B-1----:R-:W4:Y:S04]  /*395c0*/  LDL.LU R24, [R1+0xeb0] ;  /* 0x000eb00001187983 */ /* 0x002f280000300800 */
[----:B------:R-:W4:Y:S04]  /*395d0*/  LDL.LU R25, [R1+0xeb4] ;  /* 0x000eb40001197983 */ /* 0x000f280000300800 */
[----:B------:R-:W4:Y:S04]  /*395e0*/  LDL.LU R26, [R1+0xeb8] ;  /* 0x000eb800011a7983 */ /* 0x000f280000300800 */
[----:B------:R-:W-:Y:S01]  /*395f0*/  LDS.128 R216, [R19] ;  /* 0x0000000013d87984 */ /* 0x000fe20000000c00 */
[----:B------:R-:W-:Y:S06]  /*39600*/  BAR.SYNC.DEFER_BLOCKING 0x0 ;  /* 0x0000000000007b1d */ /* 0x000fec0000010000 */
[----:B------:R-:W4:Y:S04]  /*39610*/  LDL.LU R27, [R1+0xebc] ;  /* 0x000ebc00011b7983 */ /* 0x000f280000300800 */
[----:B------:R1:W-:Y:S01]  /*39620*/  STSM.16.M88.4 [R0], R240 ;  /* 0x000000f000007844 */ /* 0x0003e20000000200 */
[----:B------:R-:W-:Y:S06]  /*39630*/  BAR.SYNC.DEFER_BLOCKING 0x0 ;  /* 0x0000000000007b1d */ /* 0x000fec0000010000 */
[----:B-1----:R-:W4:Y:S04]  /*39640*/  LDL.LU R240, [R1+0xec0] ;  /* 0x000ec00001f07983 */ /* 0x002f280000300800 */
[----:B------:R-:W4:Y:S04]  /*39650*/  LDL.LU R241, [R1+0xec4] ;  /* 0x000ec40001f17983 */ /* 0x000f280000300800 */
[----:B------:R-:W4:Y:S04]  /*39660*/  LDL.LU R242, [R1+0xec8] ;  /* 0x000ec80001f27983 */ /* 0x000f280000300800 */
[----:B------:R-:W-:Y:S01]  /*39670*/  LDS.128 R220, [R19] ;  /* 0x0000000013dc7984 */ /* 0x000fe20000000c00 */
[----:B------:R-:W-:Y:S06]  /*39680*/  BAR.SYNC.DEFER_BLOCKING 0x0 ;  /* 0x0000000000007b1d */ /* 0x000fec0000010000 */
[----:B------:R-:W4:Y:S04]  /*39690*/  LDL.LU R243, [R1+0xecc] ;  /* 0x000ecc0001f37983 */ /* 0x000f280000300800 */
[----:B--2---:R-:W-:Y:S01]  /*396a0*/  STSM.16.M88.4 [R0], R224 ;  /* 0x000000e000007844 */ /* 0x004fe20000000200 */
[----:B------:R-:W-:Y:S06]  /*396b0*/  BAR.SYNC.DEFER_BLOCKING 0x0 ;  /* 0x0000000000007b1d */ /* 0x000fec0000010000 */
[----:B------:R1:W2:Y:S02]  /*396c0*/  LDS.128 R224, [R19] ;  /* 0x0000000013e07984 */ /* 0x0002a40000000c00 */
[----:B------:R-:W-:Y:S01]  /*396d0*/  BAR.SYNC.DEFER_BLOCKING 0x0 ;  /* 0x0000000000007b1d */ /* 0x000fe20000010000 */
[----:B------:R-:W-:-:S02]  /*396e0*/  IMAD R15, R16, R232, RZ ;  /* 0x000000e8100f7224 */ /* 0x000fc400078e02ff */
[----:B0-----:R-:W-:Y:S02]  /*396f0*/  IMAD.MOV.U32 R10, RZ, RZ, R7 ;  /* 0x000000ffff0a7224 */ /* 0x001fe400078e0007 */
[----:B------:R-:W-:-:S03]  /*39700*/  IMAD.MOV.U32 R35, RZ, RZ, R6 ;  /* 0x000000ffff237224 */ /* 0x000fc600078e0006 */
[----:B------:R-:W0:Y:S08]  /*39710*/  LDC R7, c[0x0][0x228] ;  /* 0x00008a00ff077b82 */ /* 0x000e300000000800 */
[----:B------:R-:W0:Y:S08]  /*39720*/  LDC R6, c[0x0][0x228] ;  /* 0x00008a00ff067b82 */ /* 0x000e300000000800 */
[----:B-1----:R-:W1:Y:S01]  /*39730*/  LDC.64 R18, c[0x0][0x220] ;  /* 0x00008800ff127b82 */ /* 0x002e620000000a00 */
[----:B--2---:R2:W-:Y:S04]  /*39740*/  STL [R1+0x1c98], R227 ;  /* 0x001c98e301007387 */ /* 0x0045e80000100800 */
[----:B--2---:R-:W2:Y:S04]  /*39750*/  LDL.LU R227, [R1+0x508] ;  /* 0x0005080001e37983 */ /* 0x004ea80000300800 */
[----:B---3--:R3:W-:Y:S01]  /*39760*/  STSM.16.M88.4 [R0], R248 ;  /* 0x000000f800007844 */ /* 0x0087e20000000200 */
[----:B------:R-:W-:Y:S06]  /*39770*/  BAR.SYNC.DEFER_BLOCKING 0x0 ;  /* 0x0000000000007b1d */ /* 0x000fec0000010000 */
[----:B---3--:R-:W3:Y:S04]  /*39780*/  LDL.LU R249, [R1+0x150] ;  /* 0x0001500001f97983 */ /* 0x008ee80000300800 */
[----:B------:R-:W3:Y:S04]  /*39790*/  LDL.LU R248, [R1+0x140] ;  /* 0x0001400001f87983 */ /* 0x000ee80000300800 */
[----:B------:R-:W3:Y:S04]  /*397a0*/  LDL.LU R251, [R1+0x130] ;  /* 0x0001300001fb7983 */ /* 0x000ee80000300800 */
[----:B--2---:R-:W2:Y:S01]  /*397b0*/  LDS.128 R228, [R227] ;  /* 0x00000000e3e47984 */ /* 0x004ea20000000c00 */
[----:B------:R-:W-:Y:S06]  /*397c0*/  BAR.SYNC.DEFER_BLOCKING 0x0 ;  /* 0x0000000000007b1d */ /* 0x000fec0000010000 */
[----:B----4-:R4:W-:Y:S02]  /*397d0*/  STSM.16.M88.4 [R0], R24 ;  /* 0x0000001800007844 */ /* 0x0109e40000000200 */
[----:B------:R-:W-:Y:S01]  /*397e0*/  BAR.SYNC.DEFER_BLOCKING 0x0 ;  /* 0x0000000000007b1d */ /* 0x000fe20000010000 */
[----:B----4-:R-:W-:Y:S01]  /*397f0*/  IMAD.WIDE R24, R15, 0x2, R2 ;  /* 0x000000020f187825 */ /* 0x010fe200078e0202 */
[----:B------:R-:W-:-:S06]  /*39800*/  ISETP.GE.AND P1, PT, R16, R10, PT ;  /* 0x0000000a1000720c */ /* 0x000fcc0003f26270 */
[----:B------:R-:W4:Y:S01]  /*39810*/  LDC R26, c[0x0][0x228] ;  /* 0x00008a00ff1a7b82 */ /* 0x000f220000000800 */
[----:B---3--:R-:W-:Y:S01]  /*39820*/  PRMT R237, R249, 0x7632, R237 ;  /* 0x00007632f9ed7816 */ /* 0x008fe200000000ed */
[----:B------:R-:W-:Y:S01]  /*39830*/  IMAD R252, R14, 0x80, R252 ;  /* 0x000000800efc7824 */ /* 0x000fe200078e02fc */
[----:B------:R-:W3:Y:S05]  /*39840*/  LDS.128 R232, [R227] ;  /* 0x00000000e3e87984 */ /* 0x000eea0000000c00 */
[----:B------:R-:W-:Y:S01]  /*39850*/  BAR.SYNC.DEFER_BLOCKING 0x0 ;  /* 0x0000000000007b1d */ /* 0x000fe20000010000 */
[----:B0-----:R-:W-:Y:S02]  /*39860*/  ISETP.LT.AND P3, PT, R22, R7, !P1 ;  /* 0x000000071600720c */ /* 0x001fe40004f61270 */
[----:B------:R-:W-:-:S05]  /*39870*/  ISETP.LT.AND P4, PT, R21, R6, !P1 ;  /* 0x000000061500720c */ /* 0x000fca0004f81270 */
[----:B------:R-:W0:Y:S08]  /*39880*/  LDC.64 R6, c[0x0][0x228] ;  /* 0x00008a00ff067b82 */ /* 0x000e300000000a00 */
[----:B------:R-:W2:Y:S08]  /*39890*/  LDC R27, c[0x0][0x248] ;  /* 0x00009200ff1b7b82 */ /* 0x000eb00000000800 */
[----:B------:R-:W3:Y:S01]  /*398a0*/  LDC R14, c[0x0][0x228] ;  /* 0x00008a00ff0e7b82 */ /* 0x000ee20000000800 */
[----:B------:R4:W-:Y:S07]  /*398b0*/  STSM.16.M88.4 [R0], R240 ;  /* 0x000000f000007844 */ /* 0x0009ee0000000200 */
[----:B------:R-:W-:Y:S01]  /*398c0*/  BAR.SYNC.DEFER_BLOCKING 0x0 ;  /* 0x0000000000007b1d */ /* 0x000fe20000010000 */
[----:B-1----:R-:W-:-:S02]  /*398d0*/  LEA R18, P2, R252, R18, 0x1 ;  /* 0x00000012fc127211 */ /* 0x002fc400078408ff */
[----:B------:R-:W-:-:S05]  /*398e0*/  ISETP.LT.AND P1, PT, R20, R23, !P1 ;  /* 0x000000171400720c */ /* 0x000fca0004f21270 */
[----:B----4-:R-:W1:Y:S01]  /*398f0*/  LDC R240, c[0x0][0x228] ;  /* 0x00008a00fff07b82 */ /* 0x010e620000000800 */
[----:B------:R4:W-:Y:S04]  /*39900*/  @P0 STG.E.U16 desc[UR60][R24.64], R249 ;  /* 0x000000f918000986 */ /* 0x0009e8000c10153c */
[----:B----4-:R-:W4:Y:S03]  /*39910*/  LDL.LU R249, [R1+0x120] ;  /* 0x0001200001f97983 */ /* 0x010f260000300800 */
[----:B------:R-:W2:Y:S01]  /*39920*/  LDC.64 R24, c[0x0][0x228] ;  /* 0x00008a00ff187b82 */ /* 0x000ea20000000a00 */
[----:B------:R-:W-:Y:S01]  /*39930*/  IMAD R0, R8, 0x80, R252 ;  /* 0x0000008008007824 */ /* 0x000fe200078e02fc */
[----:B------:R-:W-:-:S03]  /*39940*/  LEA.HI.X.SX32 R19, R252, R19, 0x1, P2 ;  /* 0x00000013fc137211 */ /* 0x000fc600010f0eff */
[----:B------:R-:W-:Y:S01]  /*39950*/  IMAD R252, R4, 0x80, R0 ;  /* 0x0000008004fc7824 */ /* 0x000fe200078e0200 */
[----:B------:R-:W-:-:S04]  /*39960*/  LEA R244, P0, R0, R244, 0x1 ;  /* 0x000000f400f47211 */ /* 0x000fc800078008ff */
[----:B------:R-:W-:Y:S02]  /*39970*/  LEA R246, P2, R252, R246, 0x1 ;  /* 0x000000f6fcf67211 */ /* 0x000fe400078408ff */
[----:B------:R-:W-:Y:S02]  /*39980*/  LEA.HI.X.SX32 R245, R0, R245, 0x1, P0 ;  /* 0x000000f500f57211 */ /* 0x000fe400000f0eff */
[----:B------:R-:W-:Y:S01]  /*39990*/  LEA.HI.X.SX32 R247, R252, R247, 0x1, P2 ;  /* 0x000000f7fcf77211 */ /* 0x000fe200010f0eff */
[----:B------:R-:W-:Y:S02]  /*399a0*/  VIADD R0, R16, 0x1 ;  /* 0x0000000110007836 */ /* 0x000fe40000000000 */
[----:B0-----:R-:W-:Y:S02]  /*399b0*/  IMAD.MOV.U32 R8, RZ, RZ, R7 ;  /* 0x000000ffff087224 */ /* 0x001fe400078e0007 */
[----:B------:R-:W-:Y:S01]  /*399c0*/  IMAD.MOV.U32 R10, RZ, RZ, R6 ;  /* 0x000000ffff0a7224 */ /* 0x000fe200078e0006 */
[----:B------:R-:W-:Y:S01]  /*399d0*/  PRMT R252, R248, 0x7632, R252 ;  /* 0x00007632f8fc7816 */ /* 0x000fe200000000fc */
[----:B------:R-:W-:-:S04]  /*399e0*/  IMAD.WIDE R6, R15, 0x2, R244 ;  /* 0x000000020f067825 */ /* 0x000fc800078e02f4 */
[----:B--2---:R-:W-:Y:S02]  /*399f0*/  IMAD.MOV.U32 R30, RZ, RZ, R25 ;  /* 0x000000ffff1e7224 */ /* 0x004fe400078e0019 */
[----:B------:R-:W-:Y:S02]  /*39a00*/  IMAD.MOV.U32 R4, RZ, RZ, R24 ;  /* 0x000000ffff047224 */ /* 0x000fe400078e0018 */
[----:B------:R-:W-:Y:S01]  /*39a10*/  IMAD.WIDE R24, R15, 0x2, R18 ;  /* 0x000000020f187825 */ /* 0x000fe200078e0212 */
[----:B------:R-:W-:Y:S02]  /*39a20*/  ISETP.GE.AND P0, PT, R0, R30, PT ;  /* 0x0000001e0000720c */ /* 0x000fe40003f06270 */
[----:B------:R-:W-:Y:S01]  /*39a30*/  PRMT R238, R251, 0x7632, R238 ;  /* 0x00007632fbee7816 */ /* 0x000fe200000000ee */
[----:B------:R-:W-:Y:S01]  /*39a40*/  IMAD.WIDE R242, R15, 0x2, R246 ;  /* 0x000000020ff27825 */ /* 0x000fe200078e02f6 */
[----:B------:R0:W-:Y:S01]  /*39a50*/  @P1 STG.E.U16 desc[UR60][R24.64], R237 ;  /* 0x000000ed18001986 */ /* 0x0001e2000c10153c */
[----:B------:R-:W2:Y:S03]  /*39a60*/  LDC R30, c[0x0][0x228] ;  /* 0x00008a00ff1e7b82 */ /* 0x000ea60000000800 */
[----:B------:R3:W-:Y:S04]  /*39a70*/  @P4 STG.E.U16 desc[UR60][R6.64], R248 ;  /* 0x000000f806004986 */ /* 0x0007e8000c10153c */
[----:B------:R3:W-:Y:S01]  /*39a80*/  @P3 STG.E.U16 desc[UR60][R242.64], R252 ;  /* 0x000000fcf2003986 */ /* 0x0007e2000c10153c */
[----:B-1----:R-:W-:-:S02]  /*39a90*/  ISETP.LT.AND P3, PT, R17, R240, !P0 ;  /* 0x000000f01100720c */ /* 0x002fc40004761270 */
[----:B------:R-:W1:Y:S01]  /*39aa0*/  LDC.64 R240, c[0x0][0x228] ;  /* 0x00008a00fff07b82 */ /* 0x000e620000000a00 */
[----:B0-----:R-:W2:Y:S04]  /*39ab0*/  LDL.LU.64 R24, [R1+0x1dc8] ;  /* 0x001dc80001187983 */ /* 0x001ea80000300a00 */
[----:B---3--:R-:W3:Y:S01]  /*39ac0*/  LDL.LU.64 R6, [R1+0x1dc0] ;  /* 0x001dc00001067983 */ /* 0x008ee20000300a00 */
[----:B------:R-:W-:Y:S01]  /*39ad0*/  ISETP.LT.AND P2, PT, R20, R26, !P0 ;  /* 0x0000001a1400720c */ /* 0x000fe20004741270 */
[----:B------:R-:W-:Y:S01]  /*39ae0*/  IMAD.IADD R0, R15, 0x1, R27 ;  /* 0x000000010f007824 */ /* 0x000fe200078e021b */
[----:B------:R-:W-:Y:S01]  /*39af0*/  ISETP.LT.AND P4, PT, R22, R14, !P0 ;  /* 0x0000000e1600720c */ /* 0x000fe20004781270 */
[----:B------:R-:W3:Y:S01]  /*39b00*/  LDL.LU R248, [R1+0x154] ;  /* 0x0001540001f87983 */ /* 0x000ee20000300800 */
[----:B------:R-:W-:Y:S01]  /*39b10*/  ISETP.LT.AND P1, PT, R21, R239, !P0 ;  /* 0x000000ef1500720c */ /* 0x000fe20004721270 */
[----:B------:R-:W-:Y:S01]  /*39b20*/  IMAD.WIDE R242, R0, 0x2, R2 ;  /* 0x0000000200f27825 */ /* 0x000fe200078e0202 */
[----:B------:R-:W0:Y:S01]  /*39b30*/  LDC R26, c[0x0][0x228] ;  /* 0x00008a00ff1a7b82 */ /* 0x000e220000000800 */
[----:B------:R-:W3:Y:S02]  /*39b40*/  LDL.LU R250, [R1+0x144] ;  /* 0x0001440001fa7983 */ /* 0x000ee40000300800 */
[----:B------:R-:W-:-:S02]  /*39b50*/  VIADD R252, R16, 0x2 ;  /* 0x0000000210fc7836 */ /* 0x000fc40000000000 */
[----:B------:R1:W-:Y:S03]  /*39b60*/  @P3 STG.E.U16 desc[UR60][R242.64], R251 ;  /* 0x000000fbf2003986 */ /* 0x0003e6000c10153c */
[----:B------:R-:W0:Y:S01]  /*39b70*/  LDC R15, c[0x0][0x228] ;  /* 0x00008a00ff0f7b82 */ /* 0x000e220000000800 */
[----:B-1----:R-:W-:Y:S02]  /*39b80*/  IMAD.MOV.U32 R14, RZ, RZ, R241 ;  /* 0x000000ffff0e7224 */ /* 0x002fe400078e00f1 */
[----:B------:R-:W-:Y:S02]  /*39b90*/  IMAD.MOV.U32 R27, RZ, RZ, R240 ;  /* 0x000000ffff1b7224 */ /* 0x000fe400078e00f0 */
[----:B------:R-:W-:Y:S01]  /*39ba0*/  IMAD.WIDE R240, R0, 0x2, R18 ;  /* 0x0000000200f07825 */ /* 0x000fe200078e0212 */
[----:B------:R-:W3:Y:S02]  /*39bb0*/  LDL.LU R243, [R1+0x504] ;  /* 0x0005040001f37983 */ /* 0x000ee40000300800 */
[----:B------:R-:W1:Y:S02]  /*39bc0*/  LDC R237, c[0x0][0x248] ;  /* 0x00009200ffed7b82 */ /* 0x000e640000000800 */
[----:B------:R0:W-:Y:S01]  /*39bd0*/  @P2 STG.E.U16 desc[UR60][R240.64], R238 ;  /* 0x000000eef0002986 */ /* 0x0001e2000c10153c */
[----:B------:R-:W-:Y:S01]  /*39be0*/  ISETP.GE.AND P0, PT, R252, R8, PT ;  /* 0x00000008fc00720c */ /* 0x000fe20003f06270 */
[----:B0-----:R-:W-:-:S04]  /*39bf0*/  IMAD.WIDE R240, R0, 0x2, R244 ;  /* 0x0000000200f07825 */ /* 0x001fc800078e02f4 */
[----:B------:R-:W0:Y:S01]  /*39c00*/  LDC R8, c[0x0][0x228] ;  /* 0x00008a00ff087b82 */ /* 0x000e220000000800 */
[----:B----4-:R-:W-:Y:S01]  /*39c10*/  PRMT R252, R249, 0x7632, R252 ;  /* 0x00007632f9fc7816 */ /* 0x010fe200000000fc */
[----:B------:R4:W-:Y:S04]  /*39c20*/  @P1 STG.E.U16 desc[UR60][R240.64], R249 ;  /* 0x000000f9f0001986 */ /* 0x0009e8000c10153c */
[----:B----4-:R-:W4:Y:S01]  /*39c30*/  LDL.LU R249, [R1+0x134] ;  /* 0x0001340001f97983 */ /* 0x010f220000300800 */
[----:B------:R-:W-:-:S03]  /*39c40*/  IMAD.WIDE R238, R0, 0x2, R246 ;  /* 0x0000000200ee7825 */ /* 0x000fc600078e02f6 */
[----:B------:R-:W4:Y:S04]  /*39c50*/  LDL.LU R251, [R1+0x124] ;  /* 0x0001240001fb7983 */ /* 0x000f280000300800 */
[----:B------:R0:W-:Y:S01]  /*39c60*/  @P4 STG.E.U16 desc[UR60][R238.64], R252 ;  /* 0x000000fcee004986 */ /* 0x0001e2000c10153c */
[----:B------:R-:W-:Y:S02]  /*39c70*/  ISETP.LT.AND P2, PT, R20, R236, !P0 ;  /* 0x000000ec1400720c */ /* 0x000fe40004741270 */
[----:B--2---:R-:W-:Y:S02]  /*39c80*/  ISETP.LT.AND P3, PT, R17, R30, !P0 ;  /* 0x0000001e1100720c */ /* 0x004fe40004761270 */
[----:B------:R-:W-:Y:S01]  /*39c90*/  ISETP.LT.AND P6, PT, R22, R26, !P0 ;  /* 0x0000001a1600720c */ /* 0x000fe200047c1270 */
[----:B-1----:R-:W-:Y:S01]  /*39ca0*/  IMAD.IADD R0, R0, 0x1, R237 ;  /* 0x0000000100007824 */ /* 0x002fe200078e02ed */
[----:B------:R-:W-:Y:S01]  /*39cb0*/  ISETP.LT.AND P0, PT, R21, R15, !P0 ;  /* 0x0000000f1500720c */ /* 0x000fe20004701270 */
[----:B------:R-:W1:Y:S01]  /*39cc0*/  LDC R236, c[0x0][0x248] ;  /* 0x00009200ffec7b82 */ /* 0x000e620000000800 */
[----:B0-----:R-:W-:-:S07]  /*39cd0*/  VIADD R252, R16, 0x3 ;  /* 0x0000000310fc7836 */ /* 0x001fce0000000000 */
[----:B------:R-:W0:Y:S01]  /*39ce0*/  LDC R30, c[0x0][0x228] ;  /* 0x00008a00ff1e7b82 */ /* 0x000e220000000800 */
[----:B------:R-:W-:-:S07]  /*39cf0*/  ISETP.GE.AND P1, PT, R252, R14, PT ;  /* 0x0000000efc00720c */ /* 0x000fce0003f26270 */
[----:B------:R-:W2:Y:S01]  /*39d00*/  LDC.64 R14, c[0x0][0x228] ;  /* 0x00008a00ff0e7b82 */ /* 0x000ea20000000a00 */
[----:B------:R-:W-:-:S05]  /*39d10*/  IMAD.WIDE R238, R0, 0x2, R2 ;  /* 0x0000000200ee7825 */ /* 0x000fca00078e0202 */
[----:B---3--:R3:W-:Y:S01]  /*39d20*/  @P3 STG.E.U16 desc[UR60][R238.64], R248 ;  /* 0x000000f8ee003986 */ /* 0x0087e2000c10153c */
[----:B------:R-:W-:Y:S01]  /*39d30*/  PRMT R24, R248, 0x7632, R24 ;  /* 0x00007632f8187816 */ /* 0x000fe20000000018 */
[----:B--2---:R-:W-:Y:S02]  /*39d40*/  IMAD.MOV.U32 R26, RZ, RZ, R15 ;  /* 0x000000ffff1a7224 */ /* 0x004fe400078e000f */
[----:B------:R-:W-:Y:S02]  /*39d50*/  IMAD.MOV.U32 R15, RZ, RZ, R14 ;  /* 0x000000ffff0f7224 */ /* 0x000fe400078e000e */
[----:B------:R-:W2:Y:S04]  /*39d60*/  LDL.LU R14, [R1+0x1db8] ;  /* 0x001db800010e7983 */ /* 0x000ea80000300800 */
[----:B---3--:R-:W3:Y:S04]  /*39d70*/  LDL.LU R238, [R1+0x1db4] ;  /* 0x001db40001ee7983 */ /* 0x008ee80000300800 */
[----:B------:R-:W2:Y:S01]  /*39d80*/  LDL.LU R248, [R1+0x158] ;  /* 0x0001580001f87983 */ /* 0x000ea20000300800 */
[----:B------:R-:W-:Y:S01]  /*39d90*/  IMAD.WIDE R240, R0, 0x2, R18 ;  /* 0x0000000200f07825 */ /* 0x000fe200078e0212 */
[----:B------:R-:W-:-:S03]  /*39da0*/  ISETP.LT.AND P3, PT, R17, R12, !P1 ;  /* 0x0000000c1100720c */ /* 0x000fc60004f61270 */
[----:B-1----:R-:W-:Y:S02]  /*39db0*/  IMAD.IADD R252, R0, 0x1, R236 ;  /* 0x0000000100fc7824 */ /* 0x002fe400078e02ec */
[----:B------:R-:W-:Y:S01]  /*39dc0*/  VIADD R239, R16, 0x98 ;  /* 0x0000009810ef7836 */ /* 0x000fe20000000000 */
[----:B------:R1:W-:Y:S01]  /*39dd0*/  @P2 STG.E.U16 desc[UR60][R240.64], R24 ;  /* 0x00000018f0002986 */ /* 0x0003e2000c10153c */
[----:B------:R-:W-:Y:S01]  /*39de0*/  IMAD.WIDE R236, R0, 0x2, R246 ;  /* 0x0000000200ec7825 */ /* 0x000fe200078e02f6 */
[----:B----4-:R-:W-:-:S03]  /*39df0*/  PRMT R25, R249, 0x7632, R25 ;  /* 0x00007632f9197816 */ /* 0x010fc60000000019 */
[----:B-1----:R-:W-:Y:S01]  /*39e00*/  IMAD.WIDE R240, R0, 0x2, R244 ;  /* 0x0000000200f07825 */ /* 0x002fe200078e02f4 */
[----:B------:R-:W-:Y:S01]  /*39e10*/  PRMT R0, R250, 0x7632, R0 ;  /* 0x00007632fa007816 */ /* 0x000fe20000000000 */
[----:B------:R-:W1:Y:S01]  /*39e20*/  LDC R12, c[0x0][0x228] ;  /* 0x00008a00ff0c7b82 */ /* 0x000e620000000800 */
[----:B------:R-:W-:Y:S01]  /*39e30*/  ISETP.GE.AND P2, PT, R239, R243, PT ;  /* 0x000000f3ef00720c */ /* 0x000fe20003f46270 */
[----:B------:R-:W-:Y:S01]  /*39e40*/  IMAD.WIDE R242, R252, 0x2, R2 ;  /* 0x00000002fcf27825 */ /* 0x000fe200078e0202 */
[----:B------:R4:W-:Y:S04]  /*39e50*/  @P0 STG.E.U16 desc[UR60][R240.64], R250 ;  /* 0x000000faf0000986 */ /* 0x0009e8000c10153c */
[----:B------:R-:W-:Y:S01]  /*39e60*/  @P6 STG.E.U16 desc[UR60][R236.64], R0 ;  /* 0x00000000ec006986 */ /* 0x000fe2000c10153c */
[----:B0-----:R-:W-:Y:S01]  /*39e70*/  ISETP.LT.AND P5, PT, R20, R30, !P1 ;  /* 0x0000001e1400720c */ /* 0x001fe20004fa1270 */
[----:B------:R-:W0:Y:S02]  /*39e80*/  LDC R24, c[0x0][0x228] ;  /* 0x00008a00ff187b82 */ /* 0x000e240000000800 */
[----:B------:R4:W-:Y:S01]  /*39e90*/  @P3 STG.E.U16 desc[UR60][R242.64], R249 ;  /* 0x000000f9f2003986 */ /* 0x0009e2000c10153c */
[----:B------:R-:W-:Y:S01]  /*39ea0*/  ISETP.LT.AND P4, PT, R21, R8, !P1 ;  /* 0x000000081500720c */ /* 0x000fe20004f81270 */
[----:B----4-:R-:W-:Y:S01]  /*39eb0*/  IMAD.WIDE R240, R252, 0x2, R18 ;  /* 0x00000002fcf07825 */ /* 0x010fe200078e0212 */
[----:B------:R-:W-:-:S03]  /*39ec0*/  PRMT R6, R251, 0x7632, R6 ;  /* 0x00007632fb067816 */ /* 0x000fc60000000006 */
[----:B------:R-:W4:Y:S01]  /*39ed0*/  LDC R8, c[0x0][0x248] ;  /* 0x00009200ff087b82 */ /* 0x000f220000000800 */
[----:B------:R-:W3:Y:S01]  /*39ee0*/  LDL.LU R249, [R1+0x148] ;  /* 0x0001480001f97983 */ /* 0x000ee20000300800 */
[----:B------:R-:W-:Y:S01]  /*39ef0*/  ISETP.LT.AND P1, PT, R22, R35, !P1 ;  /* 0x000000231600720c */ /* 0x000fe20004f21270 */
[----:B------:R-:W-:-:S05]  /*39f00*/  IMAD.WIDE R236, R252, 0x2, R244 ;  /* 0x00000002fcec7825 */ /* 0x000fca00078e02f4 */
[----:B------:R-:W0:Y:S01]  /*39f10*/  LDC R30, c[0x0][0x228] ;  /* 0x00008a00ff1e7b82 */ /* 0x000e220000000800 */
[----:B------:R-:W-:Y:S04]  /*39f20*/  @P5 STG.E.U16 desc[UR60][R240.64], R25 ;  /* 0x00000019f0005986 */ /* 0x000fe8000c10153c */
[----:B------:R1:W-:Y:S01]  /*39f30*/  @P4 STG.E.U16 desc[UR60][R236.64], R251 ;  /* 0x000000fbec004986 */ /* 0x0003e2000c10153c */
[----:B------:R-:W-:Y:S02]  /*39f40*/  VIADD R0, R16, 0x4 ;  /* 0x0000000410007836 */ /* 0x000fe40000000000 */
[----:B------:R-:W3:Y:S01]  /*39f50*/  LDC R35, c[0x0][0x248] ;  /* 0x00009200ff237b82 */ /* 0x000ee20000000800 */
[----:B-1----:R-:W-:Y:S01]  /*39f60*/  IMAD.WIDE R236, R252, 0x2, R246 ;  /* 0x00000002fcec7825 */ /* 0x002fe200078e02f6 */
[----:B------:R-:W3:Y:S04]  /*39f70*/  LDL.LU R251, [R1+0x138] ;  /* 0x0001380001fb7983 */ /* 0x000ee80000300800 */
[----:B------:R1:W-:Y:S01]  /*39f80*/  @P1 STG.E.U16 desc[UR60][R236.64], R6 ;  /* 0x00000006ec001986 */ /* 0x0003e2000c10153c */
[----:B------:R-:W-:Y:S01]  /*39f90*/  ISETP.GE.AND P0, PT, R0, R26, PT ;  /* 0x0000001a0000720c */ /* 0x000fe20003f06270 */
[----:B-1----:R-:W1:Y:S03]  /*39fa0*/  LDC.64 R236, c[0x0][0x228] ;  /* 0x00008a00ffec7b82 */ /* 0x002e660000000a00 */
[----:B------:R-:W-:Y:S01]  /*39fb0*/  ISETP.LT.AND P5, PT, R17, R12, !P0 ;  /* 0x0000000c1100720c */ /* 0x000fe200047a1270 */
[----:B----4-:R-:W-:-:S04]  /*39fc0*/  IMAD.IADD R0, R252, 0x1, R8 ;  /* 0x00000001fc007824 */ /* 0x010fc800078e0208 */
[----:B------:R-:W-:Y:S01]  /*39fd0*/  IMAD.WIDE R242, R0, 0x2, R2 ;  /* 0x0000000200f27825 */ /* 0x000fe200078e0202 */
[----:B--2---:R-:W-:Y:S01]  /*39fe0*/  PRMT R252, R248, 0x7632, R252 ;  /* 0x00007632f8fc7816 */ /* 0x004fe200000000fc */
[----:B------:R-:W2:Y:S06]  /*39ff0*/  LDC R12, c[0x0][0x228] ;  /* 0x00008a00ff0c7b82 */ /* 0x000eac0000000800 */
[----:B------:R4:W-:Y:S01]  /*3a000*/  @P5 STG.E.U16 desc[UR60][R242.64], R248 ;  /* 0x000000f8f2005986 */ /* 0x0009e2000c10153c */
[----:B-1----:R-:W-:Y:S01]  /*3a010*/  IMAD.MOV.U32 R6, RZ, RZ, R237 ;  /* 0x000000ffff067224 */ /* 0x002fe200078e00ed */
[----:B0-----:R-:W-:Y:S01]  /*3a020*/  ISETP.LT.AND P4, PT, R20, R24, !P0 ;  /* 0x000000181400720c */ /* 0x001fe20004781270 */
[----:B------:R-:W-:Y:S01]  /*3a030*/  IMAD.MOV.U32 R237, RZ, RZ, R236 ;  /* 0x000000ffffed7224 */ /* 0x000fe200078e00ec */
[----:B------:R-:W-:Y:S01]  /*3a040*/  ISETP.LT.AND P3, PT, R21, R30, !P0 ;  /* 0x0000001e1500720c */ /* 0x000fe20004761270 */
[----:B------:R-:W2:Y:S01]  /*3a050*/  LDL.LU R236, [R1+0x1db0] ;  /* 0x001db00001ec7983 */ /* 0x000ea20000300800 */
[C---:B------:R-:W-:Y:S01]  /*3a060*/  IMAD.WIDE R240, R0.reuse, 0x2, R18 ;  /* 0x0000000200f07825 */ /* 0x040fe200078e0212 */
[----:B------:R-:W0:Y:S02]  /*3a070*/  LDC.64 R24, c[0x0][0x228] ;  /* 0x00008a00ff187b82 */ /* 0x000e240000000a00 */
[----:B----4-:R-:W4:Y:S01]  /*3a080*/  LDL.LU R248, [R1+0x128] ;  /* 0x0001280001f87983 */ /* 0x010f220000300800 */
[----:B------:R-:W-:-:S05]  /*3a090*/  IMAD.WIDE R242, R0, 0x2, R244 ;  /* 0x0000000200f27825 */ /* 0x000fca00078e02f4 */
[----:B------:R-:W-:Y:S01]  /*3a0a0*/  @P4 STG.E.U16 desc[UR60][R240.64], R252 ;  /* 0x000000fcf0004986 */ /* 0x000fe2000c10153c */
[----:B------:R-:W-:Y:S01]  /*3a0b0*/  ISETP.LT.AND P0, PT, R22, R4, !P0 ;  /* 0x000000041600720c */ /* 0x000fe20004701270 */
[----:B------:R-:W1:Y:S08]  /*3a0c0*/  LDC R8, c[0x0][0x228] ;  /* 0x00008a00ff087b82 */ /* 0x000e700000000800 */
[----:B------:R-:W4:Y:S08]  /*3a0d0*/  LDC R4, c[0x0][0x228] ;  /* 0x00008a00ff047b82 */ /* 0x000f300000000800 */
[----:B------:R-:W4:Y:S01]  /*3a0e0*/  LDC R30, c[0x0][0x248] ;  /* 0x00009200ff1e7b82 */ /* 0x000f220000000800 */
[----:B---3--:R-:W-:Y:S01]  /*3a0f0*/  PRMT R238, R249, 0x7632, R238 ;  /* 0x00007632f9ee7816 */ /* 0x008fe200000000ee */
[----:B------:R3:W-:Y:S04]  /*3a100*/  @P3 STG.E.U16 desc[UR60][R242.64], R249 ;  /* 0x000000f9f2003986 */ /* 0x0007e8000c10153c */
[----:B---3--:R-:W3:Y:S01]  /*3a110*/  LDL.LU R249, [R1+0x15c] ;  /* 0x00015c0001f97983 */ /* 0x008ee20000300800 */
[----:B0-----:R-:W-:-:S02]  /*3a120*/  IMAD.MOV.U32 R26, RZ, RZ, R25 ;  /* 0x000000ffff1a7224 */ /* 0x001fc400078e0019 */
[----:B------:R-:W-:Y:S02]  /*3a130*/  IMAD.MOV.U32 R25, RZ, RZ, R24 ;  /* 0x000000ffff197224 */ /* 0x000fe400078e0018 */
[----:B------:R-:W0:Y:S01]  /*3a140*/  LDC R24, c[0x0][0x228] ;  /* 0x00008a00ff187b82 */ /* 0x000e220000000800 */
[----:B------:R-:W-:-:S05]  /*3a150*/  IMAD.WIDE R240, R0, 0x2, R246 ;  /* 0x0000000200f07825 */ /* 0x000fca00078e02f6 */
[----:B------:R1:W-:Y:S01]  /*3a160*/  @P0 STG.E.U16 desc[UR60][R240.64], R238 ;  /* 0x000000eef0000986 */ /* 0x0003e2000c10153c */
[----:B------:R-:W-:Y:S01]  /*3a170*/  VIADD R252, R16, 0x5 ;  /* 0x0000000510fc7836 */ /* 0x000fe20000000000 */
[----:B-1----:R-:W1:Y:S04]  /*3a180*/  LDC.64 R238, c[0x0][0x228] ;  /* 0x00008a00ffee7b82 */ /* 0x002e680000000a00 */
[----:B------:R-:W-:Y:S01]  /*3a190*/  ISETP.GE.AND P1, PT, R252, R26, PT ;  /* 0x0000001afc00720c */ /* 0x000fe20003f26270 */
[----:B------:R-:W-:-:S03]  /*3a1a0*/  IMAD.IADD R0, R0, 0x1, R35 ;  /* 0x0000000100007824 */ /* 0x000fc600078e0223 */
[----:B--2---:R-:W-:Y:S02]  /*3a1b0*/  ISETP.LT.AND P3, PT, R20, R12, !P1 ;  /* 0x0000000c1400720c */ /* 0x004fe40004f61270 */
[----:B0-----:R-:W-:Y:S02]  /*3a1c0*/  ISETP.LT.AND P4, PT, R17, R24, !P1 ;  /* 0x000000181100720c */ /* 0x001fe40004f81270 */
[----:B------:R-:W-:Y:S01]  /*3a1d0*/  PRMT R34, R251, 0x7632, R34 ;  /* 0x00007632fb227816 */ /* 0x000fe20000000022 */
[----:B------:R-:W-:Y:S01]  /*3a1e0*/  VIADD R252, R16, 0x6 ;  /* 0x0000000610fc7836 */ /* 0x000fe20000000000 */
[----:B------:R-:W-:Y:S01]  /*3a1f0*/  ISETP.LT.AND P5, PT, R22, R10, !P1 ;  /* 0x0000000a1600720c */ /* 0x000fe20004fa1270 */
[----:B------:R-:W-:Y:S01]  /*3a200*/  IMAD.WIDE R240, R0, 0x2, R2 ;  /* 0x0000000200f07825 */ /* 0x000fe200078e0202 */
[----:B------:R-:W-:Y:S01]  /*3a210*/  ISETP.LT.AND P1, PT, R21, R8, !P1 ;  /* 0x000000081500720c */ /* 0x000fe20004f21270 */
[----:B------:R-:W0:Y:S08]  /*3a220*/  LDC R26, c[0x0][0x228] ;  /* 0x00008a00ff1a7b82 */ /* 0x000e300000000800 */
[----:B------:R-:W2:Y:S01]  /*3a230*/  LDC R24, c[0x0][0x228] ;  /* 0x00008a00ff187b82 */ /* 0x000ea20000000800 */
[----:B-1----:R-:W-:-:S02]  /*3a240*/  IMAD.MOV.U32 R12, RZ, RZ, R239 ;  /* 0x000000ffff0c7224 */ /* 0x002fc400078e00ef */
[----:B------:R-:W-:Y:S02]  /*3a250*/  IMAD.MOV.U32 R10, RZ, RZ, R238 ;  /* 0x000000ffff0a7224 */ /* 0x000fe400078e00ee */
[----:B------:R-:W-:Y:S01]  /*3a260*/  IMAD.WIDE R238, R0, 0x2, R18 ;  /* 0x0000000200ee7825 */ /* 0x000fe200078e0212 */
[----:B------:R1:W-:Y:S01]  /*3a270*/  @P4 STG.E.U16 desc[UR60][R240.64], R251 ;  /* 0x000000fbf0004986 */ /* 0x0003e2000c10153c */
[----:B------:R-:W-:Y:S01]  /*3a280*/  ISETP.GE.AND P0, PT, R252, R6, PT ;  /* 0x00000006fc00720c */ /* 0x000fe20003f06270 */
[----:B------:R-:W2:Y:S02]  /*3a290*/  LDC R8, c[0x0][0x228] ;  /* 0x00008a00ff087b82 */ /* 0x000ea40000000800 */
[----:B------:R1:W-:Y:S01]  /*3a2a0*/  @P3 STG.E.U16 desc[UR60][R238.64], R34 ;  /* 0x00000022ee003986 */ /* 0x0003e2000c10153c */
[----:B----4-:R-:W-:-:S05]  /*3a2b0*/  PRMT R252, R248, 0x7632, R252 ;  /* 0x00007632f8fc7816 */ /* 0x010fca00000000fc */
[----:B------:R-:W4:Y:S01]  /*3a2c0*/  LDC R6, c[0x0][0x228] ;  /* 0x00008a00ff067b82 */ /* 0x000f220000000800 */
[----:B-1----:R-:W4:Y:S01]  /*3a2d0*/  LDL.LU R251, [R1+0x14c] ;  /* 0x00014c0001fb7983 */ /* 0x002f220000300800 */
[----:B------:R-:W-:-:S05]  /*3a2e0*/  IMAD.WIDE R238, R0, 0x2, R244 ;  /* 0x0000000200ee7825 */ /* 0x000fca00078e02f4 */
[----:B------:R1:W-:Y:S04]  /*3a2f0*/  @P1 STG.E.U16 desc[UR60][R238.64], R248 ;  /* 0x000000f8ee001986 */ /* 0x0003e8000c10153c */
[----:B-1----:R-:W4:Y:S01]  /*3a300*/  LDL.LU R248, [R1+0x13c] ;  /* 0x00013c0001f87983 */ /* 0x002f220000300800 */
[----:B------:R-:W-:Y:S01]  /*3a310*/  ISETP.LT.AND P4, PT, R17, R4, !P0 ;  /* 0x000000041100720c */ /* 0x000fe20004781270 */
[C---:B------:R-:W-:Y:S01]  /*3a320*/  IMAD.WIDE R34, R0.reuse, 0x2, R246 ;  /* 0x0000000200227825 */ /* 0x040fe200078e02f6 */
[----:B------:R-:W1:Y:S03]  /*3a330*/  LDC R4, c[0x0][0x248] ;  /* 0x00009200ff047b82 */ /* 0x000e660000000800 */
[----:B------:R-:W-:-:S04]  /*3a340*/  IMAD.IADD R0, R0, 0x1, R30 ;  /* 0x0000000100007824 */ /* 0x000fc800078e021e */
[----:B------:R-:W-:Y:S01]  /*3a350*/  IMAD.WIDE R238, R0, 0x2, R2 ;  /* 0x0000000200ee7825 */ /* 0x000fe200078e0202 */
[----:B------:R-:W-:Y:S01]  /*3a360*/  @P5 STG.E.U16 desc[UR60][R34.64], R252 ;  /* 0x000000fc22005986 */ /* 0x000fe2000c10153c */
[----:B---3--:R-:W-:-:S03]  /*3a370*/  PRMT R13, R249, 0x7632, R13 ;  /* 0x00007632f90d7816 */ /* 0x008fc6000000000d */
[----:B------:R3:W-:Y:S04]  /*3a380*/  @P4 STG.E.U16 desc[UR60][R238.64], R249 ;  /* 0x000000f9ee004986 */ /* 0x0007e8000c10153c */
[----:B---3--:R-:W3:Y:S01]  /*3a390*/  LDL.LU R249, [R1+0x12c] ;  /* 0x00012c0001f97983 */ /* 0x008ee20000300800 */
[----:B------:R-:W1:Y:S03]  /*3a3a0*/  LDC.64 R238, c[0x0][0x228] ;  /* 0x00008a00ffee7b82 */ /* 0x000e660000000a00 */
[----:B------:R-:W3:Y:S01]  /*3a3b0*/  LDL.LU R250, [R1+0x110] ;  /* 0x0001100001fa7983 */ /* 0x000ee20000300800 */
[----:B0-----:R-:W-:-:S04]  /*3a3c0*/  ISETP.LT.AND P3, PT, R20, R26, !P0 ;  /* 0x0000001a1400720c */ /* 0x001fc80004761270 */
[----:B------:R-:W0:Y:S01]  /*3a3d0*/  LDC R26, c[0x0][0x228] ;  /* 0x00008a00ff1a7b82 */ /* 0x000e220000000800 */
[----:B------:R-:W-:Y:S01]  /*3a3e0*/  VIADD R252, R16, 0x7 ;  /* 0x0000000710fc7836 */ /* 0x000fe20000000000 */
[----:B------:R-:W-:Y:S01]  /*3a3f0*/  ISETP.LT.AND P5, PT, R22, R27, !P0 ;  /* 0x0000001b1600720c */ /* 0x000fe200047a1270 */
[----:B------:R-:W-:Y:S01]  /*3a400*/  IMAD.WIDE R34, R0, 0x2, R18 ;  /* 0x0000000200227825 */ /* 0x000fe200078e0212 */
[----:B--2---:R-:W-:Y:S02]  /*3a410*/  ISETP.LT.AND P0, PT, R21, R24, !P0 ;  /* 0x000000181500720c */ /* 0x004fe40004701270 */
[----:B------:R-:W-:-:S03]  /*3a420*/  ISETP.GE.AND P1, PT, R252, R12, PT ;  /* 0x0000000cfc00720c */ /* 0x000fc60003f26270 */
[----:B------:R2:W-:Y:S01]  /*3a430*/  @P3 STG.E.U16 desc[UR60][R34.64], R13 ;  /* 0x0000000d22003986 */ /* 0x0005e2000c10153c */
[----:B----4-:R-:W-:Y:S01]  /*3a440*/  ISETP.LT.AND P3, PT, R17, R6, !P1 ;  /* 0x000000061100720c */ /* 0x010fe20004f61270 */
[----:B-1----:R-:W-:Y:S02]  /*3a450*/  IMAD.IADD R252, R0, 0x1, R4 ;  /* 0x0000000100fc7824 */ /* 0x002fe400078e0204 */
[----:B------:R-:W-:Y:S02]  /*3a460*/  IMAD.MOV.U32 R24, RZ, RZ, R239 ;  /* 0x000000ffff187224 */ /* 0x000fe400078e00ef */
[----:B------:R-:W-:Y:S01]  /*3a470*/  IMAD.MOV.U32 R12, RZ, RZ, R238 ;  /* 0x000000ffff0c7224 */ /* 0x000fe200078e00ee */
[----:B------:R-:W-:Y:S01]  /*3a480*/  ISETP.LT.AND P4, PT, R20, R8, !P1 ;  /* 0x000000081400720c */ /* 0x000fe20004f81270 */
[C---:B------:R-:W-:Y:S01]  /*3a490*/  IMAD.WIDE R238, R0.reuse, 0x2, R244 ;  /* 0x0000000200ee7825 */ /* 0x040fe200078e02f4 */
[----:B--2---:R-:W1:Y:S03]  /*3a4a0*/  LDC R13, c[0x0][0x228] ;  /* 0x00008a00ff0d7b82 */ /* 0x004e660000000800 */
[----:B------:R-:W-:-:S05]  /*3a4b0*/  IMAD.WIDE R34, R0, 0x2, R246 ;  /* 0x0000000200227825 */ /* 0x000fca00078e02f6 */
[----:B------:R-:W2:Y:S08]  /*3a4c0*/  LDC R8, c[0x0][0x228] ;  /* 0x00008a00ff087b82 */ /* 0x000eb00000000800 */
[----:B------:R-:W4:Y:S01]  /*3a4d0*/  LDC R6, c[0x0][0x228] ;  /* 0x00008a00ff067b82 */ /* 0x000f220000000800 */
[----:B------:R0:W-:Y:S01]  /*3a4e0*/  @P0 STG.E.U16 desc[UR60][R238.64], R251 ;  /* 0x000000fbee000986 */ /* 0x0001e2000c10153c */
[----:B------:R-:W-:-:S02]  /*3a4f0*/  PRMT R0, R251, 0x7632, R0 ;  /* 0x00007632fb007816 */ /* 0x000fc40000000000 */
[----:B0-----:R-:W-:Y:S01]  /*3a500*/  ISETP.LT.AND P0, PT, R21, R26, !P1 ;  /* 0x0000001a1500720c */ /* 0x001fe20004f01270 */
[----:B------:R-:W-:-:S03]  /*3a510*/  IMAD.WIDE R26, R252, 0x2, R2 ;  /* 0x00000002fc1a7825 */ /* 0x000fc600078e0202 */
[----:B------:R-:W0:Y:S01]  /*3a520*/  LDC R4, c[0x0][0x248] ;  /* 0x00009200ff047b82 */ /* 0x000e220000000800 */
[----:B------:R-:W-:Y:S04]  /*3a530*/  @P5 STG.E.U16 desc[UR60][R34.64], R0 ;  /* 0x0000000022005986 */ /* 0x000fe8000c10153c */
[----:B------:R-:W3:Y:S03]  /*3a540*/  LDL.LU R251, [R1+0x100] ;  /* 0x0001000001fb7983 */ /* 0x000ee60000300800 */
[----:B------:R-:W3:Y:S01]  /*3a550*/  LDC R238, c[0x0][0x228] ;  /* 0x00008a00ffee7b82 */ /* 0x000ee20000000800 */
[----:B------:R1:W-:Y:S07]  /*3a560*/  @P3 STG.E.U16 desc[UR60][R26.64], R248 ;  /* 0x000000f81a003986 */ /* 0x0003ee000c10153c */
[----:B-1----:R-:W1:Y:S01]  /*3a570*/  LDC.64 R26, c[0x0][0x228] ;  /* 0x00008a00ff1a7b82 */ /* 0x002e620000000a00 */
[----:B------:R-:W-:Y:S01]  /*3a580*/  ISETP.LT.AND P1, PT, R22, R15, !P1 ;  /* 0x0000000f1600720c */ /* 0x000fe20004f21270 */
[----:B------:R-:W-:Y:S01]  /*3a590*/  IMAD.WIDE R34, R252, 0x2, R18 ;  /* 0x00000002fc227825 */ /* 0x000fe200078e0212 */
[----:B------:R-:W-:-:S02]  /*3a5a0*/  PRMT R28, R248, 0x7632, R28 ;  /* 0x00007632f81c7816 */ /* 0x000fc4000000001c */
[----:B------:R-:W3:Y:S04]  /*3a5b0*/  LDL.LU R248, [R1+0xf0] ;  /* 0x0000f00001f87983 */ /* 0x000ee80000300800 */
[----:B------:R2:W-:Y:S01]  /*3a5c0*/  @P4 STG.E.U16 desc[UR60][R34.64], R28 ;  /* 0x0000001c22004986 */ /* 0x0005e2000c10153c */
[----:B------:R-:W-:Y:S02]  /*3a5d0*/  VIADD R0, R16, 0x8 ;  /* 0x0000000810007836 */ /* 0x000fe40000000000 */
[----:B-1----:R-:W-:Y:S02]  /*3a5e0*/  IMAD.MOV.U32 R30, RZ, RZ, R27 ;  /* 0x000000ffff1e7224 */ /* 0x002fe400078e001b */
[----:B------:R-:W-:Y:S01]  /*3a5f0*/  IMAD.MOV.U32 R15, RZ, RZ, R26 ;  /* 0x000000ffff0f7224 */ /* 0x000fe200078e001a */
[----:B--2---:R-:W1:Y:S01]  /*3a600*/  LDC R28, c[0x0][0x248] ;  /* 0x00009200ff1c7b82 */ /* 0x004e620000000800 */
[----:B------:R-:W-:Y:S01]  /*3a610*/  IMAD.WIDE R26, R252, 0x2, R244 ;  /* 0x00000002fc1a7825 */ /* 0x000fe200078e02f4 */
[----:B------:R-:W-:-:S04]  /*3a620*/  ISETP.GE.AND P3, PT, R0, R24, PT ;  /* 0x000000180000720c */ /* 0x000fc80003f66270 */
[----:B------:R-:W-:Y:S02]  /*3a630*/  ISETP.LT.AND P4, PT, R22, R25, !P3 ;  /* 0x000000191600720c */ /* 0x000fe40005f81270 */
[----:B------:R-:W-:Y:S01]  /*3a640*/  ISETP.LT.AND P5, PT, R21, R13, !P3 ;  /* 0x0000000d1500720c */ /* 0x000fe20005fa1270 */
[----:B0-----:R-:W-:Y:S01]  /*3a650*/  IMAD.IADD R0, R252, 0x1, R4 ;  /* 0x00000001fc007824 */ /* 0x001fe200078e0204 */
[----:B------:R-:W-:Y:S01]  /*3a660*/  ISETP.LT.AND P6, PT, R20, R8, !P3 ;  /* 0x000000081400720c */ /* 0x000fe20005fc1270 */
[----:B------:R-:W-:Y:S01]  /*3a670*/  IMAD.WIDE R34, R252, 0x2, R246 ;  /* 0x00000002fc227825 */ /* 0x000fe200078e02f6 */
[----:B----4-:R-:W-:Y:S01]  /*3a680*/  ISETP.LT.AND P3, PT, R17, R6, !P3 ;  /* 0x000000061100720c */ /* 0x010fe20005f61270 */
[----:B------:R-:W0:Y:S02]  /*3a690*/  LDC R24, c[0x0][0x228] ;  /* 0x00008a00ff187b82 */ /* 0x000e240000000800 */
[----:B------:R-:W-:Y:S01]  /*3a6a0*/  IMAD.WIDE R240, R0, 0x2, R18 ;  /* 0x0000000200f07825 */ /* 0x000fe200078e0212 */
[----:B---3--:R2:W-:Y:S01]  /*3a6b0*/  @P0 STG.E.U16 desc[UR60][R26.64], R249 ;  /* 0x000000f91a000986 */ /* 0x0085e2000c10153c */
[----:B------:R-:W-:-:S02]  /*3a6c0*/  PRMT R236, R249, 0x7632, R236 ;  /* 0x00007632f9ec7816 */ /* 0x000fc400000000ec */
[----:B------:R-:W-:Y:S02]  /*3a6d0*/  IMAD.WIDE R242, R0, 0x2, R244 ;  /* 0x0000000200f27825 */ /* 0x000fe400078e02f4 */
[----:B------:R-:W3:Y:S01]  /*3a6e0*/  LDC R13, c[0x0][0x228] ;  /* 0x00008a00ff0d7b82 */ /* 0x000ee20000000800 */
[----:B------:R-:W-:Y:S01]  /*3a6f0*/  PRMT R252, R250, 0x7632, R252 ;  /* 0x00007632fafc7816 */ /* 0x000fe200000000fc */
[----:B------:R-:W-:-:S06]  /*3a700*/  VIADD R25, R16, 0x9 ;  /* 0x0000000910197836 */ /* 0x000fcc0000000000 */
[----:B------:R-:W4:Y:S08]  /*3a710*/  LDC R6, c[0x0][0x228] ;  /* 0x00008a00ff067b82 */ /* 0x000f300000000800 */
[----:B--2---:R-:W2:Y:S01]  /*3a720*/  LDC.64 R26, c[0x0][0x228] ;  /* 0x00008a00ff1a7b82 */ /* 0x004ea20000000a00 */
[----:B------:R1:W-:Y:S04]  /*3a730*/  @P1 STG.E.U16 desc[UR60][R34.64], R236 ;  /* 0x000000ec22001986 */ /* 0x0003e8000c10153c */
[----:B-1----:R-:W3:Y:S01]  /*3a740*/  LDL.LU.64 R34, [R1+0x1da8] ;  /* 0x001da80001227983 */ /* 0x002ee20000300a00 */
[----:B------:R-:W-:-:S02]  /*3a750*/  ISETP.GE.AND P0, PT, R25, R30, PT ;  /* 0x0000001e1900720c */ /* 0x000fc40003f06270 */
[----:B------:R-:W1:Y:S01]  /*3a760*/  LDC R236, c[0x0][0x228] ;  /* 0x00008a00ffec7b82 */ /* 0x000e620000000800 */
[----:B------:R-:W3:Y:S01]  /*3a770*/  LDL.LU R249, [R1+0xe0] ;  /* 0x0000e00001f97983 */ /* 0x000ee20000300800 */
[----:B--2---:R-:W-:Y:S02]  /*3a780*/  IMAD.MOV.U32 R4, RZ, RZ, R27 ;  /* 0x000000ffff047224 */ /* 0x004fe400078e001b */
[----:B------:R-:W-:-:S04]  /*3a790*/  IMAD.MOV.U32 R8, RZ, RZ, R26 ;  /* 0x000000ffff087224 */ /* 0x000fc800078e001a */
[----:B------:R-:W2:Y:S01]  /*3a7a0*/  LDC R30, c[0x0][0x248] ;  /* 0x00009200ff1e7b82 */ /* 0x000ea20000000800 */
[----:B------:R-:W-:-:S05]  /*3a7b0*/  IMAD.WIDE R26, R0, 0x2, R2 ;  /* 0x00000002001a7825 */ /* 0x000fca00078e0202 */
[----:B------:R0:W-:Y:S04]  /*3a7c0*/  @P3 STG.E.U16 desc[UR60][R26.64], R250 ;  /* 0x000000fa1a003986 */ /* 0x0001e8000c10153c */
[----:B------:R4:W-:Y:S04]  /*3a7d0*/  @P6 STG.E.U16 desc[UR60][R240.64], R252 ;  /* 0x000000fcf0006986 */ /* 0x0009e8000c10153c */
[----:B0-----:R-:W2:Y:S04]  /*3a7e0*/  LDL.LU.64 R26, [R1+0x1da0] ;  /* 0x001da000011a7983 */ /* 0x001ea80000300a00 */
[----:B----4-:R-:W4:Y:S01]  /*3a7f0*/  LDL.LU R240, [R1+0x1d98] ;  /* 0x001d980001f07983 */ /* 0x010f220000300800 */
[----:B------:R-:W-:Y:S01]  /*3a800*/  PRMT R252, R251, 0x7632, R252 ;  /* 0x00007632fbfc7816 */ /* 0x000fe200000000fc */
[----:B------:R-:W0:Y:S02]  /*3a810*/  LDC R241, c[0x0][0x228] ;  /* 0x00008a00fff17b82 */ /* 0x000e240000000800 */
[----:B------:R1:W-:Y:S04]  /*3a820*/  @P5 STG.E.U16 desc[UR60][R242.64], R251 ;  /* 0x000000fbf2005986 */ /* 0x0003e8000c10153c */
[----:B-1----:R-:W2:Y:S01]  /*3a830*/  LDL.LU R251, [R1+0x114] ;  /* 0x0001140001fb7983 */ /* 0x002ea20000300800 */
[----:B------:R-:W-:Y:S01]  /*3a840*/  ISETP.LT.AND P5, PT, R17, R24, !P0 ;  /* 0x000000181100720c */ /* 0x000fe200047a1270 */
[----:B------:R-:W-:-:S04]  /*3a850*/  IMAD.WIDE R24, R0, 0x2, R246 ;  /* 0x0000000200187825 */ /* 0x000fc800078e02f6 */
[----:B------:R-:W-:Y:S01]  /*3a860*/  IMAD.IADD R0, R0, 0x1, R28 ;  /* 0x0000000100007824 */ /* 0x000fe200078e021c */
[----:B------:R1:W-:Y:S01]  /*3a870*/  @P4 STG.E.U16 desc[UR60][R24.64], R252 ;  /* 0x000000fc18004986 */ /* 0x0003e2000c10153c */
[----:B------:R-:W-:Y:S01]  /*3a880*/  ISETP.LT.AND P1, PT, R21, R6, !P0 ;  /* 0x000000061500720c */ /* 0x000fe20004721270 */
[----:B------:R-:W0:Y:S01]  /*3a890*/  LDC R28, c[0x0][0x228] ;  /* 0x00008a00ff1c7b82 */ /* 0x000e220000000800 */
[----:B-1----:R-:W-:Y:S01]  /*3a8a0*/  IMAD.WIDE R24, R0, 0x2, R2 ;  /* 0x0000000200187825 */ /* 0x002fe200078e0202 */
[----:B---3--:R-:W-:-:S06]  /*3a8b0*/  ISETP.LT.AND P4, PT, R20, R13, !P0 ;  /* 0x0000000d1400720c */ /* 0x008fcc0004781270 */
[----:B------:R-:W1:Y:S01]  /*3a8c0*/  LDC R6, c[0x0][0x228] ;  /* 0x00008a00ff067b82 */ /* 0x000e620000000800 */
[----:B------:R3:W-:Y:S07]  /*3a8d0*/  @P5 STG.E.U16 desc[UR60][R24.64], R248 ;  /* 0x000000f818005986 */ /* 0x0007ee000c10153c */
[----:B---3--:R-:W3:Y:S01]  /*3a8e0*/  LDC.64 R24, c[0x0][0x228] ;  /* 0x00008a00ff187b82 */ /* 0x008ee20000000a00 */
[----:B------:R-:W-:Y:S01]  /*3a8f0*/  ISETP.LT.AND P3, PT, R22, R238, !P0 ;  /* 0x000000ee1600720c */ /* 0x000fe20004761270 */
[----:B------:R-:W-:-:S02]  /*3a900*/  VIADD R252, R16, 0xa ;  /* 0x0000000a10fc7836 */ /* 0x000fc40000000000 */
[----:B------:R-:W-:-:S03]  /*3a910*/  IMAD.WIDE R238, R0, 0x2, R244 ;  /* 0x0000000200ee7825 */ /* 0x000fc600078e02f4 */
[----:B------:R-:W-:Y:S01]  /*3a920*/  ISETP.GE.AND P0, PT, R252, R4, PT ;  /* 0x00000004fc00720c */ /* 0x000fe20003f06270 */
[C---:B------:R-:W-:Y:S01]  /*3a930*/  IMAD.WIDE R242, R0.reuse, 0x2, R246 ;  /* 0x0000000200f27825 */ /* 0x040fe200078e02f6 */
[----:B------:R-:W1:Y:S03]  /*3a940*/  LDC R4, c[0x0][0x248] ;  /* 0x00009200ff047b82 */ /* 0x000e660000000800 */
[----:B---3--:R-:W-:Y:S02]  /*3a950*/  IMAD.MOV.U32 R250, RZ, RZ, R25 ;  /* 0x000000fffffa7224 */ /* 0x008fe400078e0019 */
[----:B------:R-:W-:Y:S02]  /*3a960*/  IMAD.MOV.U32 R13, RZ, RZ, R24 ;  /* 0x000000ffff0d7224 */ /* 0x000fe400078e0018 */
[----:B------:R-:W-:Y:S01]  /*3a970*/  IMAD.WIDE R24, R0, 0x2, R18 ;  /* 0x0000000200187825 */ /* 0x000fe200078e0212 */
[----:B----4-:R-:W-:-:S02]  /*3a980*/  PRMT R240, R248, 0x7632, R240 ;  /* 0x00007632f8f07816 */ /* 0x010fc400000000f0 */
[----:B------:R-:W3:Y:S01]  /*3a990*/  LDL.LU R248, [R1+0x104] ;  /* 0x0001040001f87983 */ /* 0x000ee20000300800 */
[----:B------:R-:W-:-:S03]  /*3a9a0*/  PRMT R252, R249, 0x7632, R252 ;  /* 0x00007632f9fc7816 */ /* 0x000fc600000000fc */
[----:B------:R4:W-:Y:S04]  /*3a9b0*/  @P4 STG.E.U16 desc[UR60][R24.64], R240 ;  /* 0x000000f018004986 */ /* 0x0009e8000c10153c */
[----:B------:R0:W-:Y:S04]  /*3a9c0*/  @P1 STG.E.U16 desc[UR60][R238.64], R249 ;  /* 0x000000f9ee001986 */ /* 0x0001e8000c10153c */
[----:B----4-:R-:W4:Y:S04]  /*3a9d0*/  LDL.LU.64 R24, [R1+0x1d90] ;  /* 0x001d900001187983 */ /* 0x010f280000300a00 */
[----:B0-----:R-:W4:Y:S01]  /*3a9e0*/  LDL.LU R238, [R1+0x1d8c] ;  /* 0x001d8c0001ee7983 */ /* 0x001f220000300800 */
[----:B------:R-:W-:Y:S01]  /*3a9f0*/  ISETP.LT.AND P5, PT, R17, R237, !P0 ;  /* 0x000000ed1100720c */ /* 0x000fe200047a1270 */
[----:B--2---:R-:W-:Y:S01]  /*3aa00*/  IMAD.IADD R0, R0, 0x1, R30 ;  /* 0x0000000100007824 */ /* 0x004fe200078e021e */
[----:B------:R-:W-:Y:S01]  /*3aa10*/  PRMT R14, R251, 0x7632, R14 ;  /* 0x00007632fb0e7816 */ /* 0x000fe2000000000e */
[----:B------:R-:W4:Y:S01]  /*3aa20*/  LDL.LU R249, [R1+0xf4] ;  /* 0x0000f40001f97983 */ /* 0x000f220000300800 */
[----:B------:R-:W-:Y:S01]  /*3aa30*/  ISETP.LT.AND P4, PT, R20, R236, !P0 ;  /* 0x000000ec1400720c */ /* 0x000fe20004781270 */
[----:B------:R-:W0:Y:S02]  /*3aa40*/  LDC R239, c[0x0][0x228] ;  /* 0x00008a00ffef7b82 */ /* 0x000e240000000800 */
[----:B------:R2:W-:Y:S06]  /*3aa50*/  @P3 STG.E.U16 desc[UR60][R242.64], R252 ;  /* 0x000000fcf2003986 */ /* 0x0005ec000c10153c */
[----:B------:R-:W1:Y:S01]  /*3aa60*/  LDC.64 R236, c[0x0][0x228] ;  /* 0x00008a00ffec7b82 */ /* 0x000e620000000a00 */
[----:B--2---:R-:W-:-:S05]  /*3aa70*/  IMAD.WIDE R242, R0, 0x2, R2 ;  /* 0x0000000200f27825 */ /* 0x004fca00078e0202 */
[----:B------:R2:W-:Y:S04]  /*3aa80*/  @P5 STG.E.U16 desc[UR60][R242.64], R251 ;  /* 0x000000fbf2005986 */ /* 0x0005e8000c10153c */
[----:B--2---:R-:W2:Y:S01]  /*3aa90*/  LDL.LU R251, [R1+0xe4] ;  /* 0x0000e40001fb7983 */ /* 0x004ea20000300800 */
[----:B------:R-:W-:Y:S01]  /*3aaa0*/  ISETP.LT.AND P3, PT, R21, R28, !P0 ;  /* 0x0000001c1500720c */ /* 0x000fe20004761270 */
[----:B-1----:R-:W-:Y:S02]  /*3aab0*/  IMAD.MOV.U32 R240, RZ, RZ, R237 ;  /* 0x000000fffff07224 */ /* 0x002fe400078e00ed */
[----:B------:R-:W-:Y:S01]  /*3aac0*/  IMAD.MOV.U32 R30, RZ, RZ, R236 ;  /* 0x000000ffff1e7224 */ /* 0x000fe200078e00ec */
[----:B------:R-:W1:Y:S01]  /*3aad0*/  LDC R28, c[0x0][0x228] ;  /* 0x00008a00ff1c7b82 */ /* 0x000e620000000800 */
[----:B------:R-:W-:-:S02]  /*3aae0*/  VIADD R252, R16, 0xb ;  /* 0x0000000b10fc7836 */ /* 0x000fc40000000000 */
[----:B------:R-:W-:-:S04]  /*3aaf0*/  IMAD.WIDE R236, R0, 0x2, R18 ;  /* 0x0000000200ec7825 */ /* 0x000fc800078e0212 */
[----:B------:R-:W-:Y:S01]  /*3ab00*/  IMAD.WIDE R242, R0, 0x2, R244 ;  /* 0x0000000200f27825 */ /* 0x000fe200078e02f4 */
[----:B------:R-:W-:Y:S01]  /*3ab10*/  ISETP.GE.AND P1, PT, R252, R250, PT ;  /* 0x000000fafc00720c */ /* 0x000fe20003f26270 */
[----:B------:R0:W-:Y:S02]  /*3ab20*/  @P4 STG.E.U16 desc[UR60][R236.64], R14 ;  /* 0x0000000eec004986 */ /* 0x0001e4000c10153c */
[C---:B------:R-:W-:Y:S02]  /*3ab30*/  IMAD.IADD R252, R0.reuse, 0x1, R4 ;  /* 0x0000000100fc7824 */ /* 0x040fe400078e0204 */
[----:B0-----:R-:W-:Y:S01]  /*3ab40*/  IMAD.WIDE R236, R0, 0x2, R246 ;  /* 0x0000000200ec7825 */ /* 0x001fe200078e02f6 */
[----:B------:R-:W-:Y:S01]  /*3ab50*/  ISETP.LT.AND P0, PT, R22, R241, !P0 ;  /* 0x000000f11600720c */ /* 0x000fe20004701270 */
[----:B------:R-:W0:Y:S01]  /*3ab60*/  LDC R14, c[0x0][0x248] ;  /* 0x00009200ff0e7b82 */ /* 0x000e220000000800 */
[----:B------:R-:W-:Y:S02]  /*3ab70*/  ISETP.LT.AND P5, PT, R17, R10, !P1 ;  /* 0x0000000a1100720c */ /* 0x000fe40004fa1270 */
[----:B------:R-:W-:-:S05]  /*3ab80*/  ISETP.LT.AND P4, PT, R20, R6, !P1 ;  /* 0x000000061400720c */ /* 0x000fca0004f81270 */
[----:B------:R-:W2:Y:S08]  /*3ab90*/  LDC R4, c[0x0][0x228] ;  /* 0x00008a00ff047b82 */ /* 0x000eb00000000800 */
[----:B------:R-:W2:Y:S08]  /*3aba0*/  LDC R6, c[0x0][0x228] ;  /* 0x00008a00ff067b82 */ /* 0x000eb00000000800 */
[----:B------:R-:W2:Y:S01]  /*3abb0*/  LDC R10, c[0x0][0x228] ;  /* 0x00008a00ff0a7b82 */ /* 0x000ea20000000800 */
[----:B---3--:R-:W-:Y:S01]  /*3abc0*/  PRMT R0, R248, 0x7632, R0 ;  /* 0x00007632f8007816 */ /* 0x008fe20000000000 */
[----:B------:R3:W-:Y:S04]  /*3abd0*/  @P3 STG.E.U16 desc[UR60][R242.64], R248 ;  /* 0x000000f8f2003986 */ /* 0x0007e8000c10153c */
[----:B---3--:R-:W3:Y:S01]  /*3abe0*/  LDL.LU R248, [R1+0x118] ;  /* 0x0001180001f87983 */ /* 0x008ee20000300800 */
[----:B------:R-:W-:-:S03]  /*3abf0*/  IMAD.WIDE R242, R252, 0x2, R2 ;  /* 0x00000002fcf27825 */ /* 0x000fc600078e0202 */
[----:B------:R1:W-:Y:S01]  /*3ac00*/  @P0 STG.E.U16 desc[UR60][R236.64], R0 ;  /* 0x00000000ec000986 */ /* 0x0003e2000c10153c */
[----:B----4-:R-:W-:-:S03]  /*3ac10*/  PRMT R25, R249, 0x7632, R25 ;  /* 0x00007632f9197816 */ /* 0x010fc60000000019 */
[----:B------:R4:W-:Y:S01]  /*3ac20*/  @P5 STG.E.U16 desc[UR60][R242.64], R249 ;  /* 0x000000f9f2005986 */ /* 0x0009e2000c10153c */
[----:B-1----:R-:W-:-:S05]  /*3ac30*/  IMAD.WIDE R236, R252, 0x2, R18 ;  /* 0x00000002fcec7825 */ /* 0x002fca00078e0212 */
[----:B------:R1:W-:Y:S01]  /*3ac40*/  @P4 STG.E.U16 desc[UR60][R236.64], R25 ;  /* 0x00000019ec004986 */ /* 0x0003e2000c10153c */
[----:B------:R-:W-:Y:S01]  /*3ac50*/  ISETP.LT.AND P3, PT, R21, R239, !P1 ;  /* 0x000000ef1500720c */ /* 0x000fe20004f61270 */
[----:B------:R-:W-:Y:S01]  /*3ac60*/  VIADD R0, R16, 0xc ;  /* 0x0000000c10007836 */ /* 0x000fe20000000000 */
[----:B------:R-:W3:Y:S01]  /*3ac70*/  LDC R239, c[0x0][0x228] ;  /* 0x00008a00ffef7b82 */ /* 0x000ee20000000800 */
[----:B----4-:R-:W4:Y:S07]  /*3ac80*/  LDL.LU R249, [R1+0x108] ;  /* 0x0001080001f97983 */ /* 0x010f2e0000300800 */
[----:B-1----:R-:W1:Y:S01]  /*3ac90*/  LDC.64 R236, c[0x0][0x228] ;  /* 0x00008a00ffec7b82 */ /* 0x002e620000000a00 */
[----:B------:R-:W-:Y:S01]  /*3aca0*/  ISETP.GE.AND P0, PT, R0, R240, PT ;  /* 0x000000f00000720c */ /* 0x000fe20003f06270 */
[----:B------:R-:W-:-:S03]  /*3acb0*/  IMAD.WIDE R240, R252, 0x2, R244 ;  /* 0x00000002fcf07825 */ /* 0x000fc600078e02f4 */
[----:B------:R-:W-:Y:S01]  /*3acc0*/  ISETP.LT.AND P4, PT, R17, R12, !P0 ;  /* 0x0000000c1100720c */ /* 0x000fe20004781270 */
[----:B0-----:R-:W-:Y:S01]  /*3acd0*/  IMAD.IADD R0, R252, 0x1, R14 ;  /* 0x00000001fc007824 */ /* 0x001fe200078e020e */
[----:B------:R-:W-:Y:S01]  /*3ace0*/  ISETP.LT.AND P1, PT, R22, R28, !P1 ;  /* 0x0000001c1600720c */ /* 0x000fe20004f21270 */
[----:B------:R-:W0:Y:S01]  /*3acf0*/  LDC R14, c[0x0][0x228] ;  /* 0x00008a00ff0e7b82 */ /* 0x000e220000000800 */
[----:B--2---:R2:W-:Y:S01]  /*3ad00*/  @P3 STG.E.U16 desc[UR60][R240.64], R251 ;  /* 0x000000fbf0003986 */ /* 0x0045e2000c10153c */
[----:B-1----:R-:W-:Y:S01]  /*3ad10*/  IMAD.MOV.U32 R25, RZ, RZ, R237 ;  /* 0x000000ffff197224 */ /* 0x002fe200078e00ed */
[----:B------:R-:W-:Y:S01]  /*3ad20*/  ISETP.LT.AND P5, PT, R20, R6, !P0 ;  /* 0x000000061400720c */ /* 0x000fe200047a1270 */
[----:B------:R-:W-:-:S04]  /*3ad30*/  IMAD.MOV.U32 R12, RZ, RZ, R236 ;  /* 0x000000ffff0c7224 */ /* 0x000fc800078e00ec */
[----:B------:R-:W1:Y:S01]  /*3ad40*/  LDC R28, c[0x0][0x248] ;  /* 0x00009200ff1c7b82 */ /* 0x000e620000000800 */
[----:B------:R-:W-:Y:S01]  /*3ad50*/  IMAD.WIDE R236, R252, 0x2, R246 ;  /* 0x00000002fcec7825 */ /* 0x000fe200078e02f6 */
[----:B------:R-:W-:Y:S02]  /*3ad60*/  PRMT R252, R251, 0x7632, R252 ;  /* 0x00007632fbfc7816 */ /* 0x000fe400000000fc */
[----:B--2---:R-:W2:Y:S04]  /*3ad70*/  LDL.LU R251, [R1+0xf8] ;  /* 0x0000f80001fb7983 */ /* 0x004ea80000300800 */
[----:B------:R0:W-:Y:S01]  /*3ad80*/  @P1 STG.E.U16 desc[UR60][R236.64], R252 ;  /* 0x000000fcec001986 */ /* 0x0001e2000c10153c */
[----:B------:R-:W-:-:S04]  /*3ad90*/  IMAD.WIDE R242, R0, 0x2, R2 ;  /* 0x0000000200f27825 */ /* 0x000fc800078e0202 */
[----:B------:R-:W-:Y:S01]  /*3ada0*/  IMAD.WIDE R240, R0, 0x2, R18 ;  /* 0x0000000200f07825 */ /* 0x000fe200078e0212 */
[----:B------:R-:W-:Y:S01]  /*3adb0*/  ISETP.LT.AND P3, PT, R21, R10, !P0 ;  /* 0x0000000a1500720c */ /* 0x000fe20004761270 */
[----:B------:R-:W1:Y:S08]  /*3adc0*/  LDC R6, c[0x0][0x228] ;  /* 0x00008a00ff067b82 */ /* 0x000e700000000800 */
[----:B0-----:R-:W0:Y:S01]  /*3add0*/  LDC.64 R236, c[0x0][0x228] ;  /* 0x00008a00ffec7b82 */ /* 0x001e220000000a00 */
[----:B------:R-:W-:Y:S01]  /*3ade0*/  ISETP.LT.AND P1, PT, R22, R4, !P0 ;  /* 0x000000041600720c */ /* 0x000fe20004721270 */
[----:B0-----:R-:W-:-:S02]  /*3adf0*/  IMAD.MOV.U32 R4, RZ, RZ, R237 ;  /* 0x000000ffff047224 */ /* 0x001fc400078e00ed */
[----:B------:R-:W2:Y:S01]  /*3ae00*/  LDL.LU R237, [R1+0x1d88] ;  /* 0x001d880001ed7983 */ /* 0x000ea20000300800 */
[----:B---3--:R-:W-:-:S03]  /*3ae10*/  PRMT R252, R248, 0x7632, R252 ;  /* 0x00007632f8fc7816 */ /* 0x008fc600000000fc */
[----:B------:R0:W-:Y:S04]  /*3ae20*/  @P4 STG.E.U16 desc[UR60][R242.64], R248 ;  /* 0x000000f8f2004986 */ /* 0x0001e8000c10153c */
[----:B0-----:R-:W3:Y:S04]  /*3ae30*/  LDL.LU R248, [R1+0xe8] ;  /* 0x0000e80001f87983 */ /* 0x001ee80000300800 */
[----:B------:R0:W-:Y:S02]  /*3ae40*/  @P5 STG.E.U16 desc[UR60][R240.64], R252 ;  /* 0x000000fcf0005986 */ /* 0x0001e4000c10153c */
[----:B0-----:R-:W-:-:S05]  /*3ae50*/  VIADD R252, R16, 0xd ;  /* 0x0000000d10fc7836 */ /* 0x001fca0000000000 */
[----:B------:R-:W-:Y:S01]  /*3ae60*/  ISETP.GE.AND P0, PT, R252, R25, PT ;  /* 0x00000019fc00720c */ /* 0x000fe20003f06270 */
[----:B------:R-:W-:Y:S01]  /*3ae70*/  IMAD.WIDE R242, R0, 0x2, R244 ;  /* 0x0000000200f27825 */ /* 0x000fe200078e02f4 */
[----:B----4-:R-:W-:Y:S01]  /*3ae80*/  PRMT R29, R249, 0x7632, R29 ;  /* 0x00007632f91d7816 */ /* 0x010fe2000000001d */
[----:B------:R-:W0:Y:S01]  /*3ae90*/  LDC R25, c[0x0][0x228] ;  /* 0x00008a00ff197b82 */ /* 0x000e220000000800 */
[----:B------:R-:W-:Y:S02]  /*3aea0*/  ISETP.LT.AND P5, PT, R17, R15, !P0 ;  /* 0x0000000f1100720c */ /* 0x000fe400047a1270 */
[----:B------:R-:W-:-:S05]  /*3aeb0*/  ISETP.LT.AND P4, PT, R20, R14, !P0 ;  /* 0x0000000e1400720c */ /* 0x000fca0004781270 */
[----:B------:R-:W4:Y:S01]  /*3aec0*/  LDC.64 R14, c[0x0][0x228] ;  /* 0x00008a00ff0e7b82 */ /* 0x000f220000000a00 */
[C---:B------:R-:W-:Y:S01]  /*3aed0*/  IMAD.WIDE R240, R0.reuse, 0x2, R246 ;  /* 0x0000000200f07825 */ /* 0x040fe200078e02f6 */
[----:B------:R1:W-:Y:S02]  /*3aee0*/  @P3 STG.E.U16 desc[UR60][R242.64], R249 ;  /* 0x000000f9f2003986 */ /* 0x0003e4000c10153c */
[----:B-1----:R-:W-:Y:S01]  /*3aef0*/  ISETP.LT.AND P3, PT, R21, R6, !P0 ;  /* 0x000000061500720c */ /* 0x002fe20004761270 */
[----:B------:R-:W-:Y:S02]  /*3af00*/  IMAD.IADD R0, R0, 0x1, R28 ;  /* 0x0000000100007824 */ /* 0x000fe400078e021c */
[----:B------:R-:W-:Y:S01]  /*3af10*/  IMAD.MOV.U32 R10, RZ, RZ, R236 ;  /* 0x000000ffff0a7224 */ /* 0x000fe200078e00ec */
[----:B------:R1:W-:Y:S04]  /*3af20*/  @P1 STG.E.U16 desc[UR60][R240.64], R29 ;  /* 0x0000001df0001986 */ /* 0x0003e8000c10153c */
[----:B------:R-:W3:Y:S01]  /*3af30*/  LDL.LU R249, [R1+0x11c] ;  /* 0x00011c0001f97983 */ /* 0x000ee20000300800 */
[----:B------:R-:W0:Y:S01]  /*3af40*/  LDC R242, c[0x0][0x248] ;  /* 0x00009200fff27b82 */ /* 0x000e220000000800 */
[----:B----4-:R-:W-:Y:S01]  /*3af50*/  IMAD.MOV.U32 R6, RZ, RZ, R14 ;  /* 0x000000ffff067224 */ /* 0x010fe200078e000e */
[----:B--2---:R-:W-:Y:S01]  /*3af60*/  PRMT R238, R251, 0x7632, R238 ;  /* 0x00007632fbee7816 */ /* 0x004fe200000000ee */
[----:B------:R-:W-:-:S02]  /*3af70*/  IMAD.MOV.U32 R236, RZ, RZ, R15 ;  /* 0x000000ffffec7224 */ /* 0x000fc400078e000f */
[----:B------:R-:W-:Y:S01]  /*3af80*/  VIADD R252, R16, 0xe ;  /* 0x0000000e10fc7836 */ /* 0x000fe20000000000 */
[----:B------:R-:W-:Y:S01]  /*3af90*/  ISETP.LT.AND P0, PT, R22, R239, !P0 ;  /* 0x000000ef1600720c */ /* 0x000fe20004701270 */
[C---:B------:R-:W-:Y:S01]  /*3afa0*/  IMAD.WIDE R14, R0.reuse, 0x2, R2 ;  /* 0x00000002000e7825 */ /* 0x040fe200078e0202 */
[----:B-1----:R-:W1:Y:S04]  /*3afb0*/  LDC R29, c[0x0][0x228] ;  /* 0x00008a00ff1d7b82 */ /* 0x002e680000000800 */
[----:B------:R2:W-:Y:S04]  /*3afc0*/  @P5 STG.E.U16 desc[UR60][R14.64], R251 ;  /* 0x000000fb0e005986 */ /* 0x0005e8000c10153c */
[----:B------:R-:W4:Y:S01]  /*3afd0*/  LDC R28, c[0x0][0x228] ;  /* 0x00008a00ff1c7b82 */ /* 0x000f220000000800 */
[----:B--2---:R-:W2:Y:S04]  /*3afe0*/  LDL.LU.64 R14, [R1+0x1d80] ;  /* 0x001d8000010e7983 */ /* 0x004ea80000300a00 */
[----:B------:R-:W4:Y:S01]  /*3aff0*/  LDL.LU R251, [R1+0x10c] ;  /* 0x00010c0001fb7983 */ /* 0x000f220000300800 */
[----:B------:R-:W-:-:S05]  /*3b000*/  IMAD.WIDE R240, R0, 0x2, R18 ;  /* 0x0000000200f07825 */ /* 0x000fca00078e0212 */
[----:B------:R0:W-:Y:S02]  /*3b010*/  @P4 STG.E.U16 desc[UR60][R240.64], R238 ;  /* 0x000000eef0004986 */ /* 0x0001e4000c10153c */
[----:B0-----:R-:W-:Y:S01]  /*3b020*/  IMAD.WIDE R240, R0, 0x2, R244 ;  /* 0x0000000200f07825 */ /* 0x001fe200078e02f4 */
[----:B---3--:R-:W-:-:S04]  /*3b030*/  PRMT R24, R248, 0x7632, R24 ;  /* 0x00007632f8187816 */ /* 0x008fc80000000018 */
[----:B------:R0:W-:Y:S04]  /*3b040*/  @P3 STG.E.U16 desc[UR60][R240.64], R248 ;  /* 0x000000f8f0003986 */ /* 0x0001e8000c10153c */
[----:B0-----:R-:W3:Y:S01]  /*3b050*/  LDL.LU R248, [R1+0xfc] ;  /* 0x0000fc0001f87983 */ /* 0x001ee20000300800 */
[----:B------:R-:W-:Y:S01]  /*3b060*/  ISETP.GE.AND P1, PT, R252, R4, PT ;  /* 0x00000004fc00720c */ /* 0x000fe20003f26270 */
[----:B------:R-:W-:Y:S01]  /*3b070*/  IMAD.WIDE R238, R0, 0x2, R246 ;  /* 0x0000000200ee7825 */ /* 0x000fe200078e02f6 */
[----:B------:R-:W0:Y:S02]  /*3b080*/  LDC R4, c[0x0][0x228] ;  /* 0x00008a00ff047b82 */ /* 0x000e240000000800 */
[----:B------:R-:W-:Y:S02]  /*3b090*/  ISETP.LT.AND P5, PT, R17, R8, !P1 ;  /* 0x000000081100720c */ /* 0x000fe40004fa1270 */
[----:B------:R-:W-:Y:S01]  /*3b0a0*/  ISETP.LT.AND P4, PT, R20, R25, !P1 ;  /* 0x000000191400720c */ /* 0x000fe20004f81270 */
[----:B------:R-:W-:Y:S01]  /*3b0b0*/  IMAD.IADD R252, R0, 0x1, R242 ;  /* 0x0000000100fc7824 */ /* 0x000fe200078e02f2 */
[----:B------:R1:W-:Y:S02]  /*3b0c0*/  @P0 STG.E.U16 desc[UR60][R238.64], R24 ;  /* 0x00000018ee000986 */ /* 0x0003e4000c10153c */
[----:B------:R-:W0:Y:S08]  /*3b0d0*/  LDC R8, c[0x0][0x248] ;  /* 0x00009200ff087b82 */ /* 0x000e300000000800 */
[----:B------:R-:W3:Y:S01]  /*3b0e0*/  LDC R241, c[0x0][0x228] ;  /* 0x00008a00fff17b82 */ /* 0x000ee20000000800 */
[----:B-1----:R-:W-:-:S04]  /*3b0f0*/  IMAD.WIDE R238, R252, 0x2, R2 ;  /* 0x00000002fcee7825 */ /* 0x002fc800078e0202 */
[----:B------:R-:W-:-:S03]  /*3b100*/  IMAD.WIDE R24, R252, 0x2, R18 ;  /* 0x00000002fc187825 */ /* 0x000fc600078e0212 */
[----:B------:R-:W1:Y:S01]  /*3b110*/  LDC R240, c[0x0][0x228] ;  /* 0x00008a00fff07b82 */ /* 0x000e620000000800 */
[----:B------:R0:W-:Y:S01]  /*3b120*/  @P5 STG.E.U16 desc[UR60][R238.64], R249 ;  /* 0x000000f9ee005986 */ /* 0x0001e2000c10153c */
[----:B------:R-:W-:-:S06]  /*3b130*/  VIADD R0, R16, 0xf ;  /* 0x0000000f10007836 */ /* 0x000fcc0000000000 */
[----:B0-----:R-:W0:Y:S01]  /*3b140*/  LDC.64 R238, c[0x0][0x228] ;  /* 0x00008a00ffee7b82 */ /* 0x001e220000000a00 */
[----:B--2---:R-:W-:Y:S02]  /*3b150*/  PRMT R15, R249, 0x7632, R15 ;  /* 0x00007632f90f7816 */ /* 0x004fe4000000000f */
[----:B------:R-:W-:Y:S01]  /*3b160*/  ISETP.LT.AND P3, PT, R22, R29, !P1 ;  /* 0x0000001d1600720c */ /* 0x000fe20004f61270 */
[----:B------:R-:W2:Y:S04]  /*3b170*/  LDL.LU R249, [R1+0xec] ;  /* 0x0000ec0001f97983 */ /* 0x000ea80000300800 */
[----:B------:R1:W-:Y:S01]  /*3b180*/  @P4 STG.E.U16 desc[UR60][R24.64], R15 ;  /* 0x0000000f18004986 */ /* 0x0003e2000c10153c */
[----:B------:R-:W-:Y:S01]  /*3b190*/  ISETP.GE.AND P0, PT, R0, R236, PT ;  /* 0x000000ec0000720c */ /* 0x000fe20003f06270 */
[----:B------:R-:W2:Y:S08]  /*3b1a0*/  LDC R29, c[0x0][0x228] ;  /* 0x00008a00ff1d7b82 */ /* 0x000eb00000000800 */
[----:B-1----:R-:W1:Y:S01]  /*3b1b0*/  LDC.64 R24, c[0x0][0x228] ;  /* 0x00008a00ff187b82 */ /* 0x002e620000000a00 */
[----:B----4-:R-:W-:-:S02]  /*3b1c0*/  ISETP.LT.AND P1, PT, R21, R28, !P1 ;  /* 0x0000001c1500720c */ /* 0x010fc40004f21270 */
[----:B------:R-:W-:Y:S01]  /*3b1d0*/  ISETP.LT.AND P6, PT, R20, R4, !P0 ;  /* 0x000000041400720c */ /* 0x000fe200047c1270 */
[C---:B------:R-:W-:Y:S01]  /*3b1e0*/  IMAD.IADD R0, R252.reuse, 0x1, R8 ;  /* 0x00000001fc007824 */ /* 0x040fe200078e0208 */
[----:B------:R-:W-:Y:S01]  /*3b1f0*/  ISETP.LT.AND P5, PT, R17, R13, !P0 ;  /* 0x0000000d1100720c */ /* 0x000fe200047a1270 */
[----:B0-----:R-:W-:Y:S02]  /*3b200*/  IMAD.MOV.U32 R13, RZ, RZ, R239 ;  /* 0x000000ffff0d7224 */ /* 0x001fe400078e00ef */
[----:B------:R-:W-:Y:S01]  /*3b210*/  IMAD.MOV.U32 R8, RZ, RZ, R238 ;  /* 0x000000ffff087224 */ /* 0x000fe200078e00ee */
[----:B------:R-:W0:Y:S01]  /*3b220*/  LDC R236, c[0x0][0x248] ;  /* 0x00009200ffec7b82 */ /* 0x000e220000000800 */
[----:B------:R-:W-:Y:S01]  /*3b230*/  IMAD.WIDE R238, R252, 0x2, R246 ;  /* 0x00000002fcee7825 */ /* 0x000fe200078e02f6 */
[----:B---3--:R-:W-:-:S03]  /*3b240*/  PRMT R27, R248, 0x7632, R27 ;  /* 0x00007632f81b7816 */ /* 0x008fc6000000001b */
[----:B-1----:R-:W-:-:S03]  /*3b250*/  IMAD.MOV.U32 R242, RZ, RZ, R25 ;  /* 0x000000fffff27224 */ /* 0x002fc600078e0019 */
[----:B------:R-:W1:Y:S01]  /*3b260*/  LDC R28, c[0x0][0x228] ;  /* 0x00008a00ff1c7b82 */ /* 0x000e620000000800 */
[----:B------:R-:W-:Y:S02]  /*3b270*/  IMAD.MOV.U32 R4, RZ, RZ, R24 ;  /* 0x000000ffff047224 */ /* 0x000fe400078e0018 */
[----:B------:R-:W-:Y:S01]  /*3b280*/  IMAD.WIDE R24, R252, 0x2, R244 ;  /* 0x00000002fc187825 */ /* 0x000fe200078e02f4 */
[----:B------:R-:W-:-:S04]  /*3b290*/  PRMT R252, R251, 0x7632, R252 ;  /* 0x00007632fbfc7816 */ /* 0x000fc800000000fc */
[----:B------:R3:W-:Y:S01]  /*3b2a0*/  @P1 STG.E.U16 desc[UR60][R24.64], R251 ;  /* 0x000000fb18001986 */ /* 0x0007e2000c10153c */
[----:B------:R-:W4:Y:S03]  /*3b2b0*/  LDC R15, c[0x0][0x228] ;  /* 0x00008a00ff0f7b82 */ /* 0x000f260000000800 */
[----:B---3--:R-:W3:Y:S01]  /*3b2c0*/  LDL.LU R251, [R1+0xd0] ;  /* 0x0000d00001fb7983 */ /* 0x008ee20000300800 */
[----:B------:R-:W-:-:S03]  /*3b2d0*/  IMAD.WIDE R24, R0, 0x2, R2 ;  /* 0x0000000200187825 */ /* 0x000fc600078e0202 */
[----:B------:R-:W-:Y:S04]  /*3b2e0*/  @P3 STG.E.U16 desc[UR60][R238.64], R252 ;  /* 0x000000fcee003986 */ /* 0x000fe8000c10153c */
[----:B------:R0:W-:Y:S04]  /*3b2f0*/  @P5 STG.E.U16 desc[UR60][R24.64], R248 ;  /* 0x000000f818005986 */ /* 0x0001e8000c10153c */
[----:B0-----:R-:W4:Y:S01]  /*3b300*/  LDL.LU R248, [R1+0xc0] ;  /* 0x0000c00001f87983 */ /* 0x001f220000300800 */
[----:B------:R-:W-:Y:S01]  /*3b310*/  VIADD R252, R16, 0x10 ;  /* 0x0000001010fc7836 */ /* 0x000fe20000000000 */
[----:B------:R-:W-:-:S02]  /*3b320*/  ISETP.LT.AND P4, PT, R21, R241, !P0 ;  /* 0x000000f11500720c */ /* 0x000fc40004781270 */
[----:B------:R-:W-:Y:S02]  /*3b330*/  ISETP.LT.AND P1, PT, R22, R240, !P0 ;  /* 0x000000f01600720c */ /* 0x000fe40004721270 */
[----:B------:R-:W-:Y:S01]  /*3b340*/  ISETP.GE.AND P0, PT, R252, R242, PT ;  /* 0x000000f2fc00720c */ /* 0x000fe20003f06270 */
[----:B------:R-:W-:-:S03]  /*3b350*/  IMAD.WIDE R24, R0, 0x2, R18 ;  /* 0x0000000200187825 */ /* 0x000fc600078e0212 */
[----:B------:R-:W-:Y:S01]  /*3b360*/  ISETP.LT.AND P5, PT, R17, R30, !P0 ;  /* 0x0000001e1100720c */ /* 0x000fe200047a1270 */
[C---:B------:R-:W-:Y:S01]  /*3b370*/  IMAD.WIDE R240, R0.reuse, 0x2, R244 ;  /* 0x0000000200f07825 */ /* 0x040fe200078e02f4 */
[----:B------:R0:W-:Y:S03]  /*3b380*/  @P6 STG.E.U16 desc[UR60][R24.64], R27 ;  /* 0x0000001b18006986 */ /* 0x0001e6000c10153c */
[----:B------:R-:W-:Y:S01]  /*3b390*/  IMAD.WIDE R238, R0, 0x2, R246 ;  /* 0x0000000200ee7825 */ /* 0x000fe200078e02f6 */
[----:B--2---:R-:W-:-:S03]  /*3b3a0*/  PRMT R237, R249, 0x7632, R237 ;  /* 0x00007632f9ed7816 */ /* 0x004fc600000000ed */
[----:B------:R-:W-:Y:S01]  /*3b3b0*/  IMAD.IADD R0, R0, 0x1, R236 ;  /* 0x0000000100007824 */ /* 0x000fe200078e02ec */
[----:B0-----:R-:W2:Y:S01]  /*3b3c0*/  LDL.LU.64 R24, [R1+0x1d78] ;  /* 0x001d780001187983 */ /* 0x001ea20000300a00 */
[----:B------:R-:W-:Y:S01]  /*3b3d0*/  ISETP.LT.AND P3, PT, R22, R29, !P0 ;  /* 0x0000001d1600720c */ /* 0x000fe20004761270 */
[----:B------:R-:W0:Y:S02]  /*3b3e0*/  LDC R27, c[0x0][0x248] ;  /* 0x00009200ff1b7b82 */ /* 0x000e240000000800 */
[----:B------:R1:W-:Y:S04]  /*3b3f0*/  @P4 STG.E.U16 desc[UR60][R240.64], R249 ;  /* 0x000000f9f0004986 */ /* 0x0003e8000c10153c */
[----:B------:R1:W-:Y:S01]  /*3b400*/  @P1 STG.E.U16 desc[UR60][R238.64], R237 ;  /* 0x000000edee001986 */ /* 0x0003e2000c10153c */
[----:B---3--:R-:W-:-:S03]  /*3b410*/  PRMT R11, R251, 0x7632, R11 ;  /* 0x00007632fb0b7816 */ /* 0x008fc6000000000b */
[----:B-1----:R-:W3:Y:S01]  /*3b420*/  LDL.LU R249, [R1+0xb0] ;  /* 0x0000b00001f97983 */ /* 0x002ee20000300800 */
[----:B------:R-:W-:Y:S01]  /*3b430*/  IMAD.WIDE R238, R0, 0x2, R2 ;  /* 0x0000000200ee7825 */ /* 0x000fe200078e0202 */
[----:B------:R-:W1:Y:S02]  /*3b440*/  LDC R236, c[0x0][0x228] ;  /* 0x00008a00ffec7b82 */ /* 0x000e640000000800 */
[----:B------:R-:W2:Y:S01]  /*3b450*/  LDL.LU R250, [R1+0xa0] ;  /* 0x0000a00001fa7983 */ /* 0x000ea20000300800 */
[----:B------:R-:W-:-:S03]  /*3b460*/  ISETP.LT.AND P4, PT, R21, R28, !P0 ;  /* 0x0000001c1500720c */ /* 0x000fc60004781270 */
[----:B------:R0:W-:Y:S01]  /*3b470*/  @P5 STG.E.U16 desc[UR60][R238.64], R251 ;  /* 0x000000fbee005986 */ /* 0x0001e2000c10153c */
[----:B----4-:R-:W-:Y:S01]  /*3b480*/  ISETP.LT.AND P0, PT, R20, R15, !P0 ;  /* 0x0000000f1400720c */ /* 0x010fe20004701270 */
[----:B------:R-:W-:Y:S01]  /*3b490*/  IMAD.WIDE R242, R0, 0x2, R18 ;  /* 0x0000000200f27825 */ /* 0x000fe200078e0212 */
[----:B------:R-:W4:Y:S01]  /*3b4a0*/  LDC.64 R28, c[0x0][0x228] ;  /* 0x00008a00ff1c7b82 */ /* 0x000f220000000a00 */
[----:B------:R-:W-:Y:S01]  /*3b4b0*/  PRMT R7, R248, 0x7632, R7 ;  /* 0x00007632f8077816 */ /* 0x000fe20000000007 */
[----:B0-----:R-:W2:Y:S01]  /*3b4c0*/  LDL.LU R239, [R1+0x1d74] ;  /* 0x001d740001ef7983 */ /* 0x001ea20000300800 */
[----:B------:R-:W-:-:S05]  /*3b4d0*/  VIADD R252, R16, 0x11 ;  /* 0x0000001110fc7836 */ /* 0x000fca0000000000 */
[----:B------:R-:W0:Y:S01]  /*3b4e0*/  LDC R30, c[0x0][0x228] ;  /* 0x00008a00ff1e7b82 */ /* 0x000e220000000800 */
[----:B------:R-:W2:Y:S01]  /*3b4f0*/  LDL.LU R251, [R1+0xd4] ;  /* 0x0000d40001fb7983 */ /* 0x000ea20000300800 */
[----:B------:R-:W-:-:S03]  /*3b500*/  IMAD.WIDE R240, R0, 0x2, R244 ;  /* 0x0000000200f07825 */ /* 0x000fc600078e02f4 */
[----:B------:R-:W-:Y:S04]  /*3b510*/  @P0 STG.E.U16 desc[UR60][R242.64], R11 ;  /* 0x0000000bf2000986 */ /* 0x000fe8000c10153c */
[----:B------:R1:W-:Y:S01]  /*3b520*/  @P4 STG.E.U16 desc[UR60][R240.64], R248 ;  /* 0x000000f8f0004986 */ /* 0x0003e2000c10153c */
[----:B----4-:R-:W-:Y:S02]  /*3b530*/  IMAD.MOV.U32 R237, RZ, RZ, R29 ;  /* 0x000000ffffed7224 */ /* 0x010fe400078e001d */
[----:B------:R-:W4:Y:S01]  /*3b540*/  LDC R29, c[0x0][0x228] ;  /* 0x00008a00ff1d7b82 */ /* 0x000f220000000800 */
[----:B-1----:R-:W2:Y:S01]  /*3b550*/  LDL.LU R248, [R1+0xc4] ;  /* 0x0000c40001f87983 */ /* 0x002ea20000300800 */
[----:B------:R-:W-:Y:S01]  /*3b560*/  ISETP.GE.AND P1, PT, R252, R13, PT ;  /* 0x0000000dfc00720c */ /* 0x000fe20003f26270 */
[----:B------:R-:W-:-:S05]  /*3b570*/  IMAD.MOV.U32 R15, RZ, RZ, R28 ;  /* 0x000000ffff0f7224 */ /* 0x000fca00078e001c */
[----:B------:R-:W1:Y:S01]  /*3b580*/  LDC.64 R242, c[0x0][0x228] ;  /* 0x00008a00fff27b82 */ /* 0x000e620000000a00 */
[----:B------:R-:W-:Y:S01]  /*3b590*/  ISETP.LT.AND P6, PT, R17, R12, !P1 ;  /* 0x0000000c1100720c */ /* 0x000fe20004fc1270 */
[----:B------:R-:W-:-:S06]  /*3b5a0*/  IMAD.WIDE R12, R0, 0x2, R246 ;  /* 0x00000002000c7825 */ /* 0x000fcc00078e02f6 */
[----:B------:R-:W1:Y:S01]  /*3b5b0*/  LDC R28, c[0x0][0x248] ;  /* 0x00009200ff1c7b82 */ /* 0x000e620000000800 */
[----:B------:R-:W-:Y:S01]  /*3b5c0*/  IMAD.IADD R252, R0, 0x1, R27 ;  /* 0x0000000100fc7824 */ /* 0x000fe200078e021b */
[----:B------:R0:W-:Y:S01]  /*3b5d0*/  @P3 STG.E.U16 desc[UR60][R12.64], R7 ;  /* 0x000000070c003986 */ /* 0x0001e2000c10153c */
[----:B------:R-:W-:-:S05]  /*3b5e0*/  VIADD R0, R16, 0x12 ;  /* 0x0000001210007836 */ /* 0x000fca0000000000 */
[----:B------:R-:W2:Y:S01]  /*3b5f0*/  LDC R11, c[0x0][0x228] ;  /* 0x00008a00ff0b7b82 */ /* 0x000ea20000000800 */
[----:B------:R-:W-:-:S07]  /*3b600*/  ISETP.GE.AND P0, PT, R0, R237, PT ;  /* 0x000000ed0000720c */ /* 0x000fce0003f06270 */
[----:B0-----:R-:W0:Y:S01]  /*3b610*/  LDC R13, c[0x0][0x228] ;  /* 0x00008a00ff0d7b82 */ /* 0x001e220000000800 */
[----:B------:R-:W-:-:S07]  /*3b620*/  ISETP.LT.AND P5, PT, R20, R236, !P1 ;  /* 0x000000ec1400720c */ /* 0x000fce0004fa1270 */
[----:B------:R-:W0:Y:S01]  /*3b630*/  LDC R12, c[0x0][0x228] ;  /* 0x00008a00ff0c7b82 */ /* 0x000e220000000800 */
[----:B------:R-:W-:Y:S01]  /*3b640*/  ISETP.LT.AND P4, PT, R21, R30, !P1 ;  /* 0x0000001e1500720c */ /* 0x000fe20004f81270 */
[----:B------:R-:W-:Y:S01]  /*3b650*/  IMAD.WIDE R240, R252, 0x2, R2 ;  /* 0x00000002fcf07825 */ /* 0x000fe200078e0202 */
[----:B------:R-:W-:Y:S02]  /*3b660*/  ISETP.LT.AND P3, PT, R17, R10, !P0 ;  /* 0x0000000a1100720c */ /* 0x000fe40004761270 */
[----:B----4-:R-:W-:-:S03]  /*3b670*/  ISETP.LT.AND P1, PT, R22, R29, !P1 ;  /* 0x0000001d1600720c */ /* 0x010fc60004f21270 */
[----:B------:R-:W4:Y:S01]  /*3b680*/  LDC R10, c[0x0][0x248] ;  /* 0x00009200ff0a7b82 */ /* 0x000f220000000800 */
[C---:B-1----:R-:W-:Y:S02]  /*3b690*/  IMAD.IADD R0, R252.reuse, 0x1, R28 ;  /* 0x00000001fc007824 */ /* 0x042fe400078e021c */
[----:B------:R-:W-:Y:S02]  /*3b6a0*/  IMAD.MOV.U32 R7, RZ, RZ, R243 ;  /* 0x000000ffff077224 */ /* 0x000fe400078e00f3 */
[----:B------:R-:W-:Y:S02]  /*3b6b0*/  IMAD.MOV.U32 R27, RZ, RZ, R242 ;  /* 0x000000ffff1b7224 */ /* 0x000fe400078e00f2 */
[C---:B------:R-:W-:Y:S01]  /*3b6c0*/  IMAD.WIDE R242, R252.reuse, 0x2, R244 ;  /* 0x00000002fcf27825 */ /* 0x040fe200078e02f4 */
[----:B------:R-:W1:Y:S03]  /*3b6d0*/  LDC R30, c[0x0][0x228] ;  /* 0x00008a00ff1e7b82 */ /* 0x000e660000000800 */
[----:B------:R-:W-:-:S04]  /*3b6e0*/  IMAD.WIDE R236, R252, 0x2, R246 ;  /* 0x00000002fcec7825 */ /* 0x000fc800078e02f6 */
[----:B------:R-:W-:Y:S01]  /*3b6f0*/  IMAD.WIDE R28, R0, 0x2, R2 ;  /* 0x00000002001c7825 */ /* 0x000fe200078e0202 */
[----:B---3--:R3:W-:Y:S01]  /*3b700*/  @P6 STG.E.U16 desc[UR60][R240.64], R249 ;  /* 0x000000f9f0006986 */ /* 0x0087e2000c10153c */
[----:B--2---:R-:W-:Y:S02]  /*3b710*/  PRMT R25, R249, 0x7632, R25 ;  /* 0x00007632f9197816 */ /* 0x004fe40000000019 */
[----:B---3--:R-:W-:Y:S01]  /*3b720*/  IMAD.WIDE R240, R252, 0x2, R18 ;  /* 0x00000002fcf07825 */ /* 0x008fe200078e0212 */
[----:B------:R-:W-:-:S04]  /*3b730*/  PRMT R252, R250, 0x7632, R252 ;  /* 0x00007632fafc7816 */ /* 0x000fc800000000fc */
[----:B------:R2:W-:Y:S01]  /*3b740*/  @P5 STG.E.U16 desc[UR60][R240.64], R25 ;  /* 0x00000019f0005986 */ /* 0x0005e2000c10153c */
[----:B0-----:R-:W-:-:S03]  /*3b750*/  ISETP.LT.AND P5, PT, R21, R12, !P0 ;  /* 0x0000000c1500720c */ /* 0x001fc600047a1270 */
[----:B------:R-:W-:Y:S04]  /*3b760*/  @P4 STG.E.U16 desc[UR60][R242.64], R250 ;  /* 0x000000faf2004986 */ /* 0x000fe8000c10153c */
[----:B------:R0:W-:Y:S04]  /*3b770*/  @P1 STG.E.U16 desc[UR60][R236.64], R252 ;  /* 0x000000fcec001986 */ /* 0x0001e8000c10153c */
[----:B------:R3:W-:Y:S01]  /*3b780*/  @P3 STG.E.U16 desc[UR60][R28.64], R251 ;  /* 0x000000fb1c003986 */ /* 0x0007e2000c10153c */
[----:B------:R-:W-:Y:S01]  /*3b790*/  ISETP.LT.AND P3, PT, R22, R13, !P0 ;  /* 0x0000000d1600720c */ /* 0x000fe20004761270 */
[----:B--2---:R-:W2:Y:S01]  /*3b7a0*/  LDC R25, c[0x0][0x228] ;  /* 0x00008a00ff197b82 */ /* 0x004ea20000000800 */
[----:B------:R-:W-:Y:S01]  /*3b7b0*/  ISETP.LT.AND P0, PT, R20, R11, !P0 ;  /* 0x0000000b1400720c */ /* 0x000fe20004701270 */
[----:B------:R-:W2:Y:S01]  /*3b7c0*/  LDL.LU R240, [R1+0x1d70] ;  /* 0x001d700001f07983 */ /* 0x000ea20000300800 */
[----:B0-----:R-:W-:Y:S01]  /*3b7d0*/  VIADD R252, R16, 0x13 ;  /* 0x0000001310fc7836 */ /* 0x001fe20000000000 */
[----:B------:R-:W-:-:S02]  /*3b7e0*/  PRMT R14, R251, 0x7632, R14 ;  /* 0x00007632fb0e7816 */ /* 0x000fc4000000000e */
[----:B------:R-:W2:Y:S01]  /*3b7f0*/  LDL.LU R249, [R1+0xb4] ;  /* 0x0000b40001f97983 */ /* 0x000ea20000300800 */
[----:B------:R-:W-:Y:S01]  /*3b800*/  IMAD.WIDE R242, R0, 0x2, R246 ;  /* 0x0000000200f27825 */ /* 0x000fe200078e02f6 */
[----:B------:R-:W0:Y:S01]  /*3b810*/  LDC.64 R12, c[0x0][0x228] ;  /* 0x00008a00ff0c7b82 */ /* 0x000e220000000a00 */
[----:B------:R-:W-:Y:S01]  /*3b820*/  ISETP.GE.AND P1, PT, R252, R7, PT ;  /* 0x00000007fc00720c */ /* 0x000fe20003f26270 */
[----:B---3--:R-:W3:Y:S01]  /*3b830*/  LDL.LU R251, [R1+0xa4] ;  /* 0x0000a40001fb7983 */ /* 0x008ee20000300800 */
[C---:B----4-:R-:W-:Y:S02]  /*3b840*/  IMAD.IADD R252, R0.reuse, 0x1, R10 ;  /* 0x0000000100fc7824 */ /* 0x050fe400078e020a */
[----:B------:R-:W-:-:S03]  /*3b850*/  IMAD.WIDE R28, R0, 0x2, R18 ;  /* 0x00000002001c7825 */ /* 0x000fc600078e0212 */
[----:B------:R-:W4:Y:S01]  /*3b860*/  LDC R7, c[0x0][0x228] ;  /* 0x00008a00ff077b82 */ /* 0x000f220000000800 */
[----:B------:R-:W-:Y:S01]  /*3b870*/  IMAD.WIDE R10, R0, 0x2, R244 ;  /* 0x00000002000a7825 */ /* 0x000fe200078e02f4 */
[----:B------:R1:W-:Y:S04]  /*3b880*/  @P0 STG.E.U16 desc[UR60][R28.64], R14 ;  /* 0x0000000e1c000986 */ /* 0x0003e8000c10153c */
[----:B------:R1:W-:Y:S04]  /*3b890*/  @P5 STG.E.U16 desc[UR60][R10.64], R248 ;  /* 0x000000f80a005986 */ /* 0x0003e8000c10153c */
[----:B-1----:R-:W4:Y:S01]  /*3b8a0*/  LDL.LU.64 R28, [R1+0x1d68] ;  /* 0x001d6800011c7983 */ /* 0x002f220000300a00 */
[----:B------:R-:W-:-:S02]  /*3b8b0*/  PRMT R0, R248, 0x7632, R0 ;  /* 0x00007632f8007816 */ /* 0x000fc40000000000 */
[----:B------:R-:W-:Y:S01]  /*3b8c0*/  ISETP.LT.AND P6, PT, R17, R6, !P1 ;  /* 0x000000061100720c */ /* 0x000fe20004fc1270 */
[----:B------:R-:W3:Y:S01]  /*3b8d0*/  LDL.LU R10, [R1+0x1d64] ;  /* 0x001d6400010a7983 */ /* 0x000ee20000300800 */
[----:B------:R-:W-:-:S04]  /*3b8e0*/  IMAD.WIDE R236, R252, 0x2, R2 ;  /* 0x00000002fcec7825 */ /* 0x000fc800078e0202 */
[----:B0-----:R-:W-:Y:S01]  /*3b8f0*/  IMAD.MOV.U32 R238, RZ, RZ, R13 ;  /* 0x000000ffffee7224 */ /* 0x001fe200078e000d */
[----:B------:R-:W4:Y:S01]  /*3b900*/  LDL.LU R248, [R1+0xd8] ;  /* 0x0000d80001f87983 */ /* 0x000f220000300800 */
[----:B------:R-:W-:Y:S01]  /*3b910*/  IMAD.MOV.U32 R241, RZ, RZ, R12 ;  /* 0x000000fffff17224 */ /* 0x000fe200078e000c */
[----:B------:R-:W0:Y:S02]  /*3b920*/  LDC R13, c[0x0][0x228] ;  /* 0x00008a00ff0d7b82 */ /* 0x000e240000000800 */
[----:B------:R1:W-:Y:S06]  /*3b930*/  @P3 STG.E.U16 desc[UR60][R242.64], R0 ;  /* 0x00000000f2003986 */ /* 0x0003ec000c10153c */
[----:B------:R-:W0:Y:S01]  /*3b940*/  LDC R12, c[0x0][0x248] ;  /* 0x00009200ff0c7b82 */ /* 0x000e220000000800 */
[----:B------:R-:W-:-:S07]  /*3b950*/  ISETP.LT.AND P4, PT, R20, R30, !P1 ;  /* 0x0000001e1400720c */ /* 0x000fce0004f81270 */
[----:B-1----:R-:W1:Y:S01]  /*3b960*/  LDC.64 R242, c[0x0][0x228] ;  /* 0x00008a00fff27b82 */ /* 0x002e620000000a00 */
[----:B--2---:R-:W-:Y:S01]  /*3b970*/  ISETP.LT.AND P3, PT, R21, R25, !P1 ;  /* 0x000000191500720c */ /* 0x004fe20004f61270 */
[----:B------:R-:W-:-:S05]  /*3b980*/  VIADD R0, R16, 0x14 ;  /* 0x0000001410007836 */ /* 0x000fca0000000000 */
[----:B------:R-:W-:Y:S01]  /*3b990*/  ISETP.GE.AND P0, PT, R0, R238, PT ;  /* 0x000000ee0000720c */ /* 0x000fe20003f06270 */
[----:B------:R-:W2:Y:S01]  /*3b9a0*/  LDC R6, c[0x0][0x228] ;  /* 0x00008a00ff067b82 */ /* 0x000ea20000000800 */
[----:B0-----:R-:W-:Y:S01]  /*3b9b0*/  ISETP.LT.AND P1, PT, R22, R13, !P1 ;  /* 0x0000000d1600720c */ /* 0x001fe20004f21270 */
[----:B------:R-:W-:-:S06]  /*3b9c0*/  IMAD.IADD R0, R252, 0x1, R12 ;  /* 0x00000001fc007824 */ /* 0x000fcc00078e020c */
[----:B------:R-:W0:Y:S01]  /*3b9d0*/  LDC R14, c[0x0][0x228] ;  /* 0x00008a00ff0e7b82 */ /* 0x000e220000000800 */
[----:B------:R-:W-:-:S04]  /*3b9e0*/  IMAD.WIDE R12, R252, 0x2, R246 ;  /* 0x00000002fc0c7825 */ /* 0x000fc800078e02f6 */
[----:B-1----:R-:W-:-:S03]  /*3b9f0*/  IMAD.MOV.U32 R11, RZ, RZ, R243 ;  /* 0x000000ffff0b7224 */ /* 0x002fc600078e00f3 */
[----:B------:R-:W1:Y:S01]  /*3ba00*/  LDC R25, c[0x0][0x228] ;  /* 0x00008a00ff197b82 */ /* 0x000e620000000800 */
[----:B------:R-:W-:Y:S02]  /*3ba10*/  IMAD.MOV.U32 R30, RZ, RZ, R242 ;  /* 0x000000ffff1e7224 */ /* 0x000fe400078e00f2 */
[----:B------:R-:W-:Y:S01]  /*3ba20*/  IMAD.WIDE R242, R0, 0x2, R2 ;  /* 0x0000000200f27825 */ /* 0x000fe200078e0202 */
[----:B------:R0:W-:Y:S01]  /*3ba30*/  @P6 STG.E.U16 desc[UR60][R236.64], R249 ;  /* 0x000000f9ec006986 */ /* 0x0001e2000c10153c */
[----:B---3--:R-:W-:-:S03]  /*3ba40*/  PRMT R10, R249, 0x7632, R10 ;  /* 0x00007632f90a7816 */ /* 0x008fc6000000000a */
[----:B0-----:R-:W3:Y:S01]  /*3ba50*/  LDL.LU R249, [R1+0xc8] ;  /* 0x0000c80001f97983 */ /* 0x001ee20000300800 */
[----:B------:R-:W-:Y:S01]  /*3ba60*/  IMAD.WIDE R236, R252, 0x2, R18 ;  /* 0x00000002fcec7825 */ /* 0x000fe200078e0212 */
[----:B------:R-:W-:Y:S02]  /*3ba70*/  ISETP.LT.AND P6, PT, R17, R4, !P0 ;  /* 0x000000041100720c */ /* 0x000fe400047c1270 */
[----:B----4-:R-:W-:Y:S01]  /*3ba80*/  PRMT R9, R248, 0x7632, R9 ;  /* 0x00007632f8097816 */ /* 0x010fe20000000009 */
[----:B------:R-:W0:Y:S01]  /*3ba90*/  LDC R4, c[0x0][0x228] ;  /* 0x00008a00ff047b82 */ /* 0x000e220000000800 */
[----:B------:R4:W-:Y:S02]  /*3baa0*/  @P4 STG.E.U16 desc[UR60][R236.64], R10 ;  /* 0x0000000aec004986 */ /* 0x0009e4000c10153c */
[----:B----4-:R-:W-:Y:S01]  /*3bab0*/  IMAD.WIDE R236, R252, 0x2, R244 ;  /* 0x00000002fcec7825 */ /* 0x010fe200078e02f4 */
[----:B------:R-:W-:-:S04]  /*3bac0*/  PRMT R252, R251, 0x7632, R252 ;  /* 0x00007632fbfc7816 */ /* 0x000fc800000000fc */
[----:B------:R-:W4:Y:S01]  /*3bad0*/  LDC R10, c[0x0][0x248] ;  /* 0x00009200ff0a7b82 */ /* 0x000f220000000800 */
[----:B------:R1:W-:Y:S04]  /*3bae0*/  @P3 STG.E.U16 desc[UR60][R236.64], R251 ;  /* 0x000000fbec003986 */ /* 0x0003e8000c10153c */
[----:B-1----:R-:W4:Y:S04]  /*3baf0*/  LDL.LU R251, [R1+0xb8] ;  /* 0x0000b80001fb7983 */ /* 0x002f280000300800 */
[----:B------:R-:W-:Y:S04]  /*3bb00*/  @P1 STG.E.U16 desc[UR60][R12.64], R252 ;  /* 0x000000fc0c001986 */ /* 0x000fe8000c10153c */
[----:B------:R1:W-:Y:S04]  /*3bb10*/  @P6 STG.E.U16 desc[UR60][R242.64], R248 ;  /* 0x000000f8f2006986 */ /* 0x0003e8000c10153c */
[----:B-1----:R-:W4:Y:S01]  /*3bb20*/  LDL.LU R248, [R1+0xa8] ;  /* 0x0000a80001f87983 */ /* 0x002f220000300800 */
[----:B--2---:R-:W-:-:S02]  /*3bb30*/  ISETP.LT.AND P5, PT, R20, R6, !P0 ;  /* 0x000000061400720c */ /* 0x004fc400047a1270 */
[----:B------:R-:W-:Y:S01]  /*3bb40*/  ISETP.LT.AND P4, PT, R21, R7, !P0 ;  /* 0x000000071500720c */ /* 0x000fe20004781270 */
[----:B------:R-:W-:Y:S02]  /*3bb50*/  VIADD R252, R16, 0x15 ;  /* 0x0000001510fc7836 */ /* 0x000fe40000000000 */
[----:B------:R-:W-:Y:S01]  /*3bb60*/  IMAD.WIDE R236, R0, 0x2, R18 ;  /* 0x0000000200ec7825 */ /* 0x000fe200078e0212 */
[----:B------:R-:W-:Y:S01]  /*3bb70*/  ISETP.LT.AND P1, PT, R22, R14, !P0 ;  /* 0x0000000e1600720c */ /* 0x000fe20004721270 */
[----:B------:R-:W1:Y:S02]  /*3bb80*/  LDC R6, c[0x0][0x228] ;  /* 0x00008a00ff067b82 */ /* 0x000e640000000800 */
[----:B------:R-:W-:Y:S01]  /*3bb90*/  IMAD.WIDE R12, R0, 0x2, R244 ;  /* 0x00000002000c7825 */ /* 0x000fe200078e02f4 */
[----:B------:R-:W-:-:S03]  /*3bba0*/  ISETP.GE.AND P0, PT, R252, R11, PT ;  /* 0x0000000bfc00720c */ /* 0x000fc60003f06270 */
[----:B------:R2:W-:Y:S02]  /*3bbb0*/  @P5 STG.E.U16 desc[UR60][R236.64], R9 ;  /* 0x00000009ec005986 */ /* 0x0005e4000c10153c */
[----:B------:R-:W1:Y:S01]  /*3bbc0*/  LDC R7, c[0x0][0x228] ;  /* 0x00008a00ff077b82 */ /* 0x000e620000000800 */
[----:B0-----:R-:W-:-:S07]  /*3bbd0*/  ISETP.LT.AND P3, PT, R20, R4, !P0 ;  /* 0x000000041400720c */ /* 0x001fce0004761270 */
[----:B--2---:R-:W0:Y:S01]  /*3bbe0*/  LDC.64 R236, c[0x0][0x228] ;  /* 0x00008a00ffec7b82 */ /* 0x004e220000000a00 */
[----:B---3--:R2:W-:Y:S01]  /*3bbf0*/  @P4 STG.E.U16 desc[UR60][R12.64], R249 ;  /* 0x000000f90c004986 */ /* 0x0085e2000c10153c */
[----:B------:R-:W-:-:S06]  /*3bc00*/  ISETP.LT.AND P4, PT, R17, R8, !P0 ;  /* 0x000000081100720c */ /* 0x000fcc0004781270 */
[----:B------:R-:W3:Y:S01]  /*3bc10*/  LDC.64 R8, c[0x0][0x228] ;  /* 0x00008a00ff087b82 */ /* 0x000ee20000000a00 */
[----:B------:R-:W-:-:S07]  /*3bc20*/  PRMT R252, R249, 0x7632, R252 ;  /* 0x00007632f9fc7816 */ /* 0x000fce00000000fc */
[----:B--2---:R-:W2:Y:S01]  /*3bc30*/  LDC.64 R12, c[0x0][0x228] ;  /* 0x00008a00ff0c7b82 */ /* 0x004ea20000000a00 */
[----:B------:R-:W2:Y:S01]  /*3bc40*/  LDL.LU R249, [R1+0xdc] ;  /* 0x0000dc0001f97983 */ /* 0x000ea20000300800 */
[----:B---3--:R-:W-:Y:S02]  /*3bc50*/  IMAD.MOV.U32 R250, RZ, RZ, R9 ;  /* 0x000000fffffa7224 */ /* 0x008fe400078e0009 */
[----:B------:R-:W-:Y:S02]  /*3bc60*/  IMAD.MOV.U32 R11, RZ, RZ, R8 ;  /* 0x000000ffff0b7224 */ /* 0x000fe400078e0008 */
[----:B------:R-:W-:-:S04]  /*3bc70*/  IMAD.WIDE R8, R0, 0x2, R246 ;  /* 0x0000000200087825 */ /* 0x000fc800078e02f6 */
[----:B----4-:R-:W-:Y:S01]  /*3bc80*/  IMAD.IADD R0, R0, 0x1, R10 ;  /* 0x0000000100007824 */ /* 0x010fe200078e020a */
[----:B------:R3:W-:Y:S01]  /*3bc90*/  @P1 STG.E.U16 desc[UR60][R8.64], R252 ;  /* 0x000000fc08001986 */ /* 0x0007e2000c10153c */
[----:B-1----:R-:W-:Y:S01]  /*3bca0*/  ISETP.LT.AND P1, PT, R22, R6, !P0 ;  /* 0x000000061600720c */ /* 0x002fe20004721270 */
[----:B--2---:R-:W-:Y:S01]  /*3bcb0*/  IMAD.MOV.U32 R238, RZ, RZ, R13 ;  /* 0x000000ffffee7224 */ /* 0x004fe200078e000d */
[----:B------:R-:W-:Y:S01]  /*3bcc0*/  ISETP.LT.AND P0, PT, R21, R7, !P0 ;  /* 0x000000071500720c */ /* 0x000fe20004701270 */
[C---:B------:R-:W-:Y:S01]  /*3bcd0*/  IMAD.WIDE R242, R0.reuse, 0x2, R2 ;  /* 0x0000000200f27825 */ /* 0x040fe200078e0202 */
[----:B------:R-:W1:Y:S03]  /*3bce0*/  LDC R6, c[0x0][0x228] ;  /* 0x00008a00ff067b82 */ /* 0x000e660000000800 */
[----:B---3--:R-:W-:Y:S01]  /*3bcf0*/  IMAD.WIDE R8, R0, 0x2, R18 ;  /* 0x0000000200087825 */ /* 0x008fe200078e0212 */
[----:B------:R-:W-:Y:S01]  /*3bd00*/  PRMT R252, R251, 0x7632, R252 ;  /* 0x00007632fbfc7816 */ /* 0x000fe200000000fc */
[----:B------:R2:W-:Y:S03]  /*3bd10*/  @P4 STG.E.U16 desc[UR60][R242.64], R251 ;  /* 0x000000fbf2004986 */ /* 0x0005e6000c10153c */
[----:B------:R-:W3:Y:S01]  /*3bd20*/  LDC R10, c[0x0][0x248] ;  /* 0x00009200ff0a7b82 */ /* 0x000ee20000000800 */
[----:B------:R4:W-:Y:S01]  /*3bd30*/  @P3 STG.E.U16 desc[UR60][R8.64], R252 ;  /* 0x000000fc08003986 */ /* 0x0009e2000c10153c */
[----:B0-----:R-:W-:-:S03]  /*3bd40*/  IMAD.MOV.U32 R13, RZ, RZ, R237 ;  /* 0x000000ffff0d7224 */ /* 0x001fc600078e00ed */
[----:B------:R-:W3:Y:S01]  /*3bd50*/  LDL.LU R237, [R1+0x1d60] ;  /* 0x001d600001ed7983 */ /* 0x000ee20000300800 */
[----:B------:R-:W-:Y:S01]  /*3bd60*/  IMAD.MOV.U32 R14, RZ, RZ, R236 ;  /* 0x000000ffff0e7224 */ /* 0x000fe200078e00ec */
[----:B------:R-:W-:Y:S01]  /*3bd70*/  PRMT R239, R248, 0x7632, R239 ;  /* 0x00007632f8ef7816 */ /* 0x000fe200000000ef */
[----:B------:R-:W-:Y:S01]  /*3bd80*/  IMAD.MOV.U32 R4, RZ, RZ, R12 ;  /* 0x000000ffff047224 */ /* 0x000fe200078e000c */
[----:B--2---:R-:W2:Y:S01]  /*3bd90*/  LDL.LU R251, [R1+0xcc] ;  /* 0x0000cc0001fb7983 */ /* 0x004ea20000300800 */
[----:B------:R-:W0:Y:S01]  /*3bda0*/  LDC R7, c[0x0][0x228] ;  /* 0x00008a00ff077b82 */ /* 0x000e220000000800 */
[----:B----4-:R-:W-:-:S05]  /*3bdb0*/  IMAD.WIDE R8, R0, 0x2, R244 ;  /* 0x0000000200087825 */ /* 0x010fca00078e02f4 */
[----:B------:R4:W-:Y:S01]  /*3bdc0*/  @P0 STG.E.U16 desc[UR60][R8.64], R248 ;  /* 0x000000f808000986 */ /* 0x0009e2000c10153c */
[----:B------:R-:W-:Y:S01]  /*3bdd0*/  IMAD.WIDE R242, R0, 0x2, R246 ;  /* 0x0000000200f27825 */ /* 0x000fe200078e02f6 */
[----:B------:R-:W0:Y:S02]  /*3bde0*/  LDC R12, c[0x0][0x228] ;  /* 0x00008a00ff0c7b82 */ /* 0x000e240000000800 */
[----:B----4-:R-:W4:Y:S01]  /*3bdf0*/  LDL.LU.64 R8, [R1+0x1d58] ;  /* 0x001d580001087983 */ /* 0x010f220000300a00 */
[----:B------:R-:W-:-:S03]  /*3be00*/  VIADD R236, R16, 0x1a ;  /* 0x0000001a10ec7836 */ /* 0x000fc60000000000 */
[----:B------:R1:W-:Y:S02]  /*3be10*/  @P1 STG.E.U16 desc[UR60][R242.64], R239 ;  /* 0x000000eff2001986 */ /* 0x0003e4000c10153c */
[----:B------:R-:W-:Y:S01]  /*3be20*/  ISETP.GE.AND P0, PT, R236, R238, PT ;  /* 0x000000eeec00720c */ /* 0x000fe20003f06270 */
[----:B------:R-:W-:Y:S01]  /*3be30*/  VIADD R252, R16, 0x16 ;  /* 0x0000001610fc7836 */ /* 0x000fe20000000000 */
[----:B------:R-:W4:Y:S01]  /*3be40*/  LDL.LU R248, [R1+0xbc] ;  /* 0x0000bc0001f87983 */ /* 0x000f220000300800 */
[----:B---3--:R-:W-:Y:S01]  /*3be50*/  IMAD.IADD R0, R0, 0x1, R10 ;  /* 0x0000000100007824 */ /* 0x008fe200078e020a */
[----:B------:R-:W3:Y:S08]  /*3be60*/  LDC R236, c[0x0][0x228] ;  /* 0x00008a00ffec7b82 */ /* 0x000ef00000000800 */
[----:B-1----:R-:W1:Y:S01]  /*3be70*/  LDC.64 R238, c[0x0][0x228] ;  /* 0x00008a00ffee7b82 */ /* 0x002e620000000a00 */
[----:B------:R-:W-:Y:S01]  /*3be80*/  ISETP.GE.AND P6, PT, R252, R250, PT ;  /* 0x000000fafc00720c */ /* 0x000fe20003fc6270 */
[----:B------:R-:W-:-:S03]  /*3be90*/  VIADD R252, R16, 0x17 ;  /* 0x0000001710fc7836 */ /* 0x000fc60000000000 */
[----:B------:R-:W-:Y:S02]  /*3bea0*/  ISETP.LT.AND P3, PT, R17, R15, !P6 ;  /* 0x0000000f1100720c */ /* 0x000fe40007761270 */
[----:B------:R-:W-:Y:S01]  /*3beb0*/  ISETP.LT.AND P5, PT, R20, R6, !P6 ;  /* 0x000000061400720c */ /* 0x000fe200077a1270 */
[----:B------:R-:W4:Y:S01]  /*3bec0*/  LDC R243, c[0x0][0x248] ;  /* 0x00009200fff37b82 */ /* 0x000f220000000800 */
[----:B0-----:R-:W-:Y:S02]  /*3bed0*/  ISETP.LT.AND P4, PT, R21, R12, !P6 ;  /* 0x0000000c1500720c */ /* 0x001fe40007781270 */
[----:B------:R-:W-:Y:S01]  /*3bee0*/  ISETP.GE.AND P1, PT, R252, R13, PT ;  /* 0x0000000dfc00720c */ /* 0x000fe20003f26270 */
[----:B------:R-:W-:-:S04]  /*3bef0*/  IMAD.WIDE R12, R0, 0x2, R18 ;  /* 0x00000002000c7825 */ /* 0x000fc800078e0212 */
[----:B------:R-:W0:Y:S01]  /*3bf00*/  LDC R10, c[0x0][0x228] ;  /* 0x00008a00ff0a7b82 */ /* 0x000e220000000800 */
[----:B-1----:R-:W-:Y:S02]  /*3bf10*/  IMAD.MOV.U32 R242, RZ, RZ, R239 ;  /* 0x000000fffff27224 */ /* 0x002fe400078e00ef */
[----:B------:R-:W-:-:S05]  /*3bf20*/  IMAD.MOV.U32 R15, RZ, RZ, R238 ;  /* 0x000000ffff0f7224 */ /* 0x000fca00078e00ee */
[----:B------:R-:W1:Y:S01]  /*3bf30*/  LDC R6, c[0x0][0x228] ;  /* 0x00008a00ff067b82 */ /* 0x000e620000000800 */
[----:B------:R-:W-:Y:S01]  /*3bf40*/  IMAD.WIDE R238, R0, 0x2, R2 ;  /* 0x0000000200ee7825 */ /* 0x000fe200078e0202 */
[----:B------:R-:W-:Y:S02]  /*3bf50*/  ISETP.LT.AND P6, PT, R22, R25, !P6 ;  /* 0x000000191600720c */ /* 0x000fe400077c1270 */
[----:B------:R-:W-:Y:S02]  /*3bf60*/  PRMT R252, R249, 0x7632, R252 ;  /* 0x00007632f9fc7816 */ /* 0x000fe400000000fc */
[----:B------:R0:W-:Y:S04]  /*3bf70*/  @P3 STG.E.U16 desc[UR60][R238.64], R249 ;  /* 0x000000f9ee003986 */ /* 0x0001e8000c10153c */
[----:B------:R1:W-:Y:S04]  /*3bf80*/  @P5 STG.E.U16 desc[UR60][R12.64], R252 ;  /* 0x000000fc0c005986 */ /* 0x0003e8000c10153c */
[----:B0-----:R-:W3:Y:S01]  /*3bf90*/  LDL.LU R249, [R1+0xac] ;  /* 0x0000ac0001f97983 */ /* 0x001ee20000300800 */
[----:B-1----:R-:W-:-:S05]  /*3bfa0*/  IMAD.WIDE R12, R0, 0x2, R244 ;  /* 0x00000002000c7825 */ /* 0x002fca00078e02f4 */
[----:B--2---:R0:W-:Y:S04]  /*3bfb0*/  @P4 STG.E.U16 desc[UR60][R12.64], R251 ;  /* 0x000000fb0c004986 */ /* 0x0041e8000c10153c */
[----:B0-----:R-:W3:Y:S01]  /*3bfc0*/  LDL.LU.64 R12, [R1+0x1d50] ;  /* 0x001d5000010c7983 */ /* 0x001ee20000300a00 */
[----:B----4-:R-:W-:Y:S02]  /*3bfd0*/  PRMT R9, R251, 0x7632, R9 ;  /* 0x00007632fb097816 */ /* 0x010fe40000000009 */
[----:B------:R-:W0:Y:S02]  /*3bfe0*/  LDC.64 R250, c[0x0][0x228] ;  /* 0x00008a00fffa7b82 */ /* 0x000e240000000a00 */
[----:B0-----:R-:W-:Y:S02]  /*3bff0*/  IMAD.MOV.U32 R25, RZ, RZ, R251 ;  /* 0x000000ffff197224 */ /* 0x001fe400078e00fb */
[----:B------:R-:W2:Y:S01]  /*3c000*/  LDL.LU R251, [R1+0x90] ;  /* 0x0000900001fb7983 */ /* 0x000ea20000300800 */
[----:B------:R-:W-:Y:S01]  /*3c010*/  ISETP.LT.AND P3, PT, R17, R27, !P1 ;  /* 0x0000001b1100720c */ /* 0x000fe20004f61270 */
[----:B------:R-:W-:-:S02]  /*3c020*/  VIADD R252, R16, 0x18 ;  /* 0x0000001810fc7836 */ /* 0x000fc40000000000 */
[----:B------:R-:W0:Y:S01]  /*3c030*/  LDC R27, c[0x0][0x248] ;  /* 0x00009200ff1b7b82 */ /* 0x000e220000000800 */
[----:B------:R-:W-:-:S04]  /*3c040*/  IMAD.WIDE R238, R0, 0x2, R246 ;  /* 0x0000000200ee7825 */ /* 0x000fc800078e02f6 */
[----:B------:R-:W-:Y:S01]  /*3c050*/  IMAD.IADD R0, R0, 0x1, R243 ;  /* 0x0000000100007824 */ /* 0x000fe200078e02f3 */
[----:B------:R-:W-:-:S03]  /*3c060*/  ISETP.GE.AND P4, PT, R252, R242, PT ;  /* 0x000000f2fc00720c */ /* 0x000fc60003f86270 */
[----:B------:R-:W-:Y:S01]  /*3c070*/  IMAD.WIDE R242, R0, 0x2, R2 ;  /* 0x0000000200f27825 */ /* 0x000fe200078e0202 */
[----:B------:R1:W-:Y:S01]  /*3c080*/  @P6 STG.E.U16 desc[UR60][R238.64], R9 ;  /* 0x00000009ee006986 */ /* 0x0003e2000c10153c */
[----:B------:R-:W-:-:S03]  /*3c090*/  PRMT R252, R248, 0x7632, R252 ;  /* 0x00007632f8fc7816 */ /* 0x000fc600000000fc */
[----:B------:R4:W-:Y:S01]  /*3c0a0*/  @P3 STG.E.U16 desc[UR60][R242.64], R248 ;  /* 0x000000f8f2003986 */ /* 0x0009e2000c10153c */
[----:B------:R-:W-:Y:S01]  /*3c0b0*/  ISETP.LT.AND P5, PT, R20, R7, !P1 ;  /* 0x000000071400720c */ /* 0x000fe20004fa1270 */
[----:B-1----:R-:W1:Y:S02]  /*3c0c0*/  LDC R9, c[0x0][0x228] ;  /* 0x00008a00ff097b82 */ /* 0x002e640000000800 */
[----:B----4-:R-:W4:Y:S01]  /*3c0d0*/  LDL.LU R248, [R1+0x80] ;  /* 0x0000800001f87983 */ /* 0x010f220000300800 */
[----:B------:R-:W-:Y:S02]  /*3c0e0*/  ISETP.LT.AND P6, PT, R22, R10, !P1 ;  /* 0x0000000a1600720c */ /* 0x000fe40004fc1270 */
[----:B------:R-:W-:Y:S01]  /*3c0f0*/  ISETP.LT.AND P1, PT, R21, R6, !P1 ;  /* 0x000000061500720c */ /* 0x000fe20004f21270 */
[C---:B------:R-:W-:Y:S01]  /*3c100*/  IMAD.WIDE R238, R0.reuse, 0x2, R18 ;  /* 0x0000000200ee7825 */ /* 0x040fe200078e0212 */
[----:B------:R-:W-:Y:S01]  /*3c110*/  ISETP.LT.AND P3, PT, R17, R241, !P4 ;  /* 0x000000f11100720c */ /* 0x000fe20006761270 */
[----:B------:R-:W1:Y:S02]  /*3c120*/  LDC R10, c[0x0][0x228] ;  /* 0x00008a00ff0a7b82 */ /* 0x000e640000000800 */
[----:B------:R-:W-:-:S02]  /*3c130*/  IMAD.WIDE R242, R0, 0x2, R244 ;  /* 0x0000000200f27825 */ /* 0x000fc400078e02f4 */
[----:B------:R0:W-:Y:S04]  /*3c140*/  @P5 STG.E.U16 desc[UR60][R238.64], R252 ;  /* 0x000000fcee005986 */ /* 0x0001e8000c10153c */
[----:B------:R-:W4:Y:S01]  /*3c150*/  LDC R6, c[0x0][0x228] ;  /* 0x00008a00ff067b82 */ /* 0x000f220000000800 */
[----:B0-----:R-:W-:-:S04]  /*3c160*/  IMAD.WIDE R238, R0, 0x2, R246 ;  /* 0x0000000200ee7825 */ /* 0x001fc800078e02f6 */
[----:B------:R-:W-:Y:S02]  /*3c170*/  IMAD.IADD R0, R0, 0x1, R27 ;  /* 0x0000000100007824 */ /* 0x000fe400078e021b */
[----:B------:R-:W-:Y:S01]  /*3c180*/  VIADD R252, R16, 0x19 ;  /* 0x0000001910fc7836 */ /* 0x000fe20000000000 */
[----:B---3--:R-:W-:Y:S01]  /*3c190*/  PRMT R12, R249, 0x7632, R12 ;  /* 0x00007632f90c7816 */ /* 0x008fe2000000000c */
[----:B------:R0:W-:Y:S03]  /*3c1a0*/  @P1 STG.E.U16 desc[UR60][R242.64], R249 ;  /* 0x000000f9f2001986 */ /* 0x0001e6000c10153c */
[----:B------:R-:W-:Y:S01]  /*3c1b0*/  ISETP.GE.AND P1, PT, R252, R25, PT ;  /* 0x00000019fc00720c */ /* 0x000fe20003f26270 */
[----:B------:R-:W3:Y:S01]  /*3c1c0*/  LDC R27, c[0x0][0x228] ;  /* 0x00008a00ff1b7b82 */ /* 0x000ee20000000800 */
[----:B------:R1:W-:Y:S04]  /*3c1d0*/  @P6 STG.E.U16 desc[UR60][R238.64], R12 ;  /* 0x0000000cee006986 */ /* 0x0003e8000c10153c */
[----:B0-----:R-:W3:Y:S01]  /*3c1e0*/  LDL.LU R249, [R1+0x70] ;  /* 0x0000700001f97983 */ /* 0x001ee20000300800 */
[----:B------:R-:W-:-:S02]  /*3c1f0*/  IMAD.WIDE R242, R0, 0x2, R2 ;  /* 0x0000000200f27825 */ /* 0x000fc400078e0202 */
[----:B-1----:R-:W0:Y:S01]  /*3c200*/  LDC.64 R238, c[0x0][0x228] ;  /* 0x00008a00ffee7b82 */ /* 0x002e220000000a00 */
[----:B--2---:R-:W-:Y:S02]  /*3c210*/  PRMT R252, R251, 0x7632, R252 ;  /* 0x00007632fbfc7816 */ /* 0x004fe400000000fc */
[----:B------:R1:W-:Y:S04]  /*3c220*/  @P3 STG.E.U16 desc[UR60][R242.64], R251 ;  /* 0x000000fbf2003986 */ /* 0x0003e8000c10153c */
[----:B-1----:R-:W2:Y:S01]  /*3c230*/  LDL.LU R251, [R1+0x60] ;  /* 0x0000600001fb7983 */ /* 0x002ea20000300800 */
[----:B------:R-:W-:Y:S01]  /*3c240*/  ISETP.LT.AND P5, PT, R20, R236, !P4 ;  /* 0x000000ec1400720c */ /* 0x000fe200067a1270 */
[----:B0-----:R-:W-:Y:S01]  /*3c250*/  IMAD.MOV.U32 R12, RZ, RZ, R239 ;  /* 0x000000ffff0c7224 */ /* 0x001fe200078e00ef */
[----:B------:R-:W-:Y:S01]  /*3c260*/  ISETP.LT.AND P6, PT, R21, R9, !P4 ;  /* 0x000000091500720c */ /* 0x000fe200067c1270 */
[----:B------:R-:W-:Y:S01]  /*3c270*/  IMAD.MOV.U32 R25, RZ, RZ, R238 ;  /* 0x000000ffff197224 */ /* 0x000fe200078e00ee */
[----:B------:R-:W-:Y:S01]  /*3c280*/  ISETP.LT.AND P4, PT, R22, R10, !P4 ;  /* 0x0000000a1600720c */ /* 0x000fe20006781270 */
[C---:B------:R-:W-:Y:S01]  /*3c290*/  IMAD.WIDE R238, R0.reuse, 0x2, R18 ;  /* 0x0000000200ee7825 */ /* 0x040fe200078e0212 */
[----:B------:R-:W0:Y:S03]  /*3c2a0*/  LDC R236, c[0x0][0x248] ;  /* 0x00009200ffec7b82 */ /* 0x000e260000000800 */
[----:B------:R-:W-:-:S04]  /*3c2b0*/  IMAD.WIDE R242, R0, 0x2, R246 ;  /* 0x0000000200f27825 */ /* 0x000fc800078e02f6 */
[----:B------:R1:W-:Y:S01]  /*3c2c0*/  @P5 STG.E.U16 desc[UR60][R238.64], R252 ;  /* 0x000000fcee005986 */ /* 0x0003e2000c10153c */
[----:B----4-:R-:W-:Y:S01]  /*3c2d0*/  PRMT R13, R248, 0x7632, R13 ;  /* 0x00007632f80d7816 */ /* 0x010fe2000000000d */
[----:B------:R-:W-:Y:S01]  /*3c2e0*/  IMAD.MOV.U32 R7, RZ, RZ, R250 ;  /* 0x000000ffff077224 */ /* 0x000fe200078e00fa */
[----:B------:R-:W-:Y:S01]  /*3c2f0*/  ISETP.LT.AND P3, PT, R17, R30, !P1 ;  /* 0x0000001e1100720c */ /* 0x000fe20004f61270 */
[----:B------:R-:W4:Y:S01]  /*3c300*/  LDC R9, c[0x0][0x228] ;  /* 0x00008a00ff097b82 */ /* 0x000f220000000800 */
[----:B-1----:R-:W-:Y:S01]  /*3c310*/  IMAD.WIDE R238, R0, 0x2, R244 ;  /* 0x0000000200ee7825 */ /* 0x002fe200078e02f4 */
[----:B------:R-:W-:-:S06]  /*3c320*/  ISETP.LT.AND P5, PT, R20, R6, !P1 ;  /* 0x000000061400720c */ /* 0x000fcc0004fa1270 */
[----:B------:R-:W1:Y:S01]  /*3c330*/  LDC R10, c[0x0][0x228] ;  /* 0x00008a00ff0a7b82 */ /* 0x000e620000000800 */
[----:B------:R0:W-:Y:S04]  /*3c340*/  @P6 STG.E.U16 desc[UR60][R238.64], R248 ;  /* 0x000000f8ee006986 */ /* 0x0001e8000c10153c */
[----:B------:R0:W-:Y:S02]  /*3c350*/  @P4 STG.E.U16 desc[UR60][R242.64], R13 ;  /* 0x0000000df2004986 */ /* 0x0001e4000c10153c */
[----:B0-----:R-:W-:Y:S01]  /*3c360*/  IMAD.IADD R252, R0, 0x1, R236 ;  /* 0x0000000100fc7824 */ /* 0x001fe200078e02ec */
[----:B------:R-:W0:Y:S01]  /*3c370*/  LDC R6, c[0x0][0x248] ;  /* 0x00009200ff067b82 */ /* 0x000e220000000800 */
[----:B------:R-:W4:Y:S07]  /*3c380*/  LDL.LU R248, [R1+0x94] ;  /* 0x0000940001f87983 */ /* 0x000f2e0000300800 */
[----:B------:R-:W1:Y:S08]  /*3c390*/  LDC R30, c[0x0][0x228] ;  /* 0x00008a00ff1e7b82 */ /* 0x000e700000000800 */
[----:B------:R-:W0:Y:S01]  /*3c3a0*/  LDC.64 R242, c[0x0][0x228] ;  /* 0x00008a00fff27b82 */ /* 0x000e220000000a00 */
[----:B---3--:R-:W-:Y:S01]  /*3c3b0*/  ISETP.LT.AND P6, PT, R21, R27, !P1 ;  /* 0x0000001b1500720c */ /* 0x008fe20004fc1270 */
[----:B------:R-:W-:-:S02]  /*3c3c0*/  VIADD R0, R16, 0x24 ;  /* 0x0000002410007836 */ /* 0x000fc40000000000 */
[----:B------:R-:W-:-:S03]  /*3c3d0*/  IMAD.WIDE R238, R252, 0x2, R2 ;  /* 0x00000002fcee7825 */ /* 0x000fc600078e0202 */
[----:B------:R-:W-:Y:S01]  /*3c3e0*/  ISETP.GE.AND P4, PT, R0, R12, PT ;  /* 0x0000000c0000720c */ /* 0x000fe20003f86270 */
[----:B0-----:R-:W-:Y:S02]  /*3c3f0*/  IMAD.MOV.U32 R27, RZ, RZ, R243 ;  /* 0x000000ffff1b7224 */ /* 0x001fe400078e00f3 */
[----:B------:R-:W-:Y:S01]  /*3c400*/  IMAD.MOV.U32 R13, RZ, RZ, R242 ;  /* 0x000000ffff0d7224 */ /* 0x000fe200078e00f2 */
[----:B--2---:R-:W-:Y:S01]  /*3c410*/  PRMT R240, R251, 0x7632, R240 ;  /* 0x00007632fbf07816 */ /* 0x004fe200000000f0 */
[----:B------:R0:W-:Y:S01]  /*3c420*/  @P3 STG.E.U16 desc[UR60][R238.64], R249 ;  /* 0x000000f9ee003986 */ /* 0x0001e2000c10153c */
[----:B------:R-:W-:Y:S01]  /*3c430*/  PRMT R0, R249, 0x7632, R0 ;  /* 0x00007632f9007816 */ /* 0x000fe20000000000 */
[----:B------:R-:W-:Y:S01]  /*3c440*/  IMAD.WIDE R242, R252, 0x2, R18 ;  /* 0x00000002fcf27825 */ /* 0x000fe200078e0212 */
[----:B----4-:R-:W-:Y:S01]  /*3c450*/  ISETP.LT.AND P1, PT, R22, R9, !P1 ;  /* 0x000000091600720c */ /* 0x010fe20004f21270 */
[----:B------:R-:W2:Y:S03]  /*3c460*/  LDC R12, c[0x0][0x228] ;  /* 0x00008a00ff0c7b82 */ /* 0x000ea60000000800 */
[----:B------:R3:W-:Y:S01]  /*3c470*/  @P5 STG.E.U16 desc[UR60][R242.64], R0 ;  /* 0x00000000f2005986 */ /* 0x0007e2000c10153c */
[----:B0-----:R-:W-:-:S03]  /*3c480*/  IMAD.WIDE R238, R252, 0x2, R244 ;  /* 0x00000002fcee7825 */ /* 0x001fc600078e02f4 */
[----:B------:R-:W4:Y:S01]  /*3c490*/  LDL.LU R249, [R1+0x84] ;  /* 0x0000840001f97983 */ /* 0x000f220000300800 */
[----:B------:R-:W-:Y:S01]  /*3c4a0*/  ISETP.LT.AND P3, PT, R17, R11, !P0 ;  /* 0x0000000b1100720c */ /* 0x000fe20004761270 */
[----:B------:R-:W0:Y:S02]  /*3c4b0*/  LDC R9, c[0x0][0x228] ;  /* 0x00008a00ff097b82 */ /* 0x000e240000000800 */
[----:B------:R1:W-:Y:S01]  /*3c4c0*/  @P6 STG.E.U16 desc[UR60][R238.64], R251 ;  /* 0x000000fbee006986 */ /* 0x0003e2000c10153c */
[C---:B---3--:R-:W-:Y:S02]  /*3c4d0*/  IMAD.IADD R0, R252.reuse, 0x1, R6 ;  /* 0x00000001fc007824 */ /* 0x048fe400078e0206 */
[----:B------:R-:W-:Y:S01]  /*3c4e0*/  IMAD.WIDE R242, R252, 0x2, R246 ;  /* 0x00000002fcf27825 */ /* 0x000fe200078e02f6 */
[----:B-1----:R-:W-:Y:S02]  /*3c4f0*/  ISETP.LT.AND P5, PT, R21, R30, !P0 ;  /* 0x0000001e1500720c */ /* 0x002fe400047a1270 */
[----:B------:R-:W1:Y:S08]  /*3c500*/  LDC R11, c[0x0][0x228] ;  /* 0x00008a00ff0b7b82 */ /* 0x000e700000000800 */
[----:B------:R-:W3:Y:S01]  /*3c510*/  LDC.64 R250, c[0x0][0x228] ;  /* 0x00008a00fffa7b82 */ /* 0x000ee20000000a00 */
[----:B------:R-:W-:Y:S01]  /*3c520*/  ISETP.LT.AND P6, PT, R20, R10, !P0 ;  /* 0x0000000a1400720c */ /* 0x000fe200047c1270 */
[----:B------:R-:W-:-:S02]  /*3c530*/  VIADD R252, R16, 0x1b ;  /* 0x0000001b10fc7836 */ /* 0x000fc40000000000 */
[----:B------:R-:W-:Y:S01]  /*3c540*/  IMAD.WIDE R238, R0, 0x2, R2 ;  /* 0x0000000200ee7825 */ /* 0x000fe200078e0202 */
[----:B------:R2:W-:Y:S03]  /*3c550*/  @P1 STG.E.U16 desc[UR60][R242.64], R240 ;  /* 0x000000f0f2001986 */ /* 0x0005e6000c10153c */
[----:B------:R-:W0:Y:S01]  /*3c560*/  LDC R6, c[0x0][0x228] ;  /* 0x00008a00ff067b82 */ /* 0x000e220000000800 */
[----:B---3--:R-:W-:-:S07]  /*3c570*/  IMAD.MOV.U32 R236, RZ, RZ, R251 ;  /* 0x000000ffffec7224 */ /* 0x008fce00078e00fb */
[----:B--2---:R-:W2:Y:S01]  /*3c580*/  LDC.64 R240, c[0x0][0x228] ;  /* 0x00008a00fff07b82 */ /* 0x004ea20000000a00 */
[----:B------:R-:W3:Y:S01]  /*3c590*/  LDL.LU R251, [R1+0x74] ;  /* 0x0000740001fb7983 */ /* 0x000ee20000300800 */
[----:B------:R-:W-:Y:S02]  /*3c5a0*/  ISETP.GE.AND P1, PT, R252, R27, PT ;  /* 0x0000001bfc00720c */ /* 0x000fe40003f26270 */
[----:B------:R-:W-:Y:S01]  /*3c5b0*/  PRMT R252, R248, 0x7632, R252 ;  /* 0x00007632f8fc7816 */ /* 0x000fe200000000fc */
[----:B------:R1:W-:Y:S03]  /*3c5c0*/  @P3 STG.E.U16 desc[UR60][R238.64], R248 ;  /* 0x000000f8ee003986 */ /* 0x0003e6000c10153c */
[----:B------:R-:W0:Y:S01]  /*3c5d0*/  LDC R10, c[0x0][0x248] ;  /* 0x00009200ff0a7b82 */ /* 0x000e220000000800 */
[----:B-1----:R-:W3:Y:S01]  /*3c5e0*/  LDL.LU R248, [R1+0x64] ;  /* 0x0000640001f87983 */ /* 0x002ee20000300800 */
[----:B------:R-:W-:Y:S01]  /*3c5f0*/  IMAD.WIDE R242, R0, 0x2, R18 ;  /* 0x0000000200f27825 */ /* 0x000fe200078e0212 */
[----:B------:R-:W-:-:S03]  /*3c600*/  ISETP.LT.AND P3, PT, R17, R14, !P1 ;  /* 0x0000000e1100720c */ /* 0x000fc60004f61270 */
[----:B------:R-:W-:Y:S01]  /*3c610*/  IMAD.WIDE R238, R0, 0x2, R244 ;  /* 0x0000000200ee7825 */ /* 0x000fe200078e02f4 */
[----:B------:R-:W-:Y:S01]  /*3c620*/  ISETP.LT.AND P0, PT, R22, R12, !P0 ;  /* 0x0000000c1600720c */ /* 0x000fe20004701270 */
[----:B------:R-:W-:Y:S01]  /*3c630*/  @P6 STG.E.U16 desc[UR60][R242.64], R252 ;  /* 0x000000fcf2006986 */ /* 0x000fe2000c10153c */
[----:B------:R-:W1:Y:S01]  /*3c640*/  LDC R12, c[0x0][0x228] ;  /* 0x00008a00ff0c7b82 */ /* 0x000e620000000800 */
[----:B--2---:R-:W-:Y:S02]  /*3c650*/  IMAD.MOV.U32 R14, RZ, RZ, R240 ;  /* 0x000000ffff0e7224 */ /* 0x004fe400078e00f0 */
[----:B------:R-:W2:Y:S04]  /*3c660*/  LDL.LU R240, [R1+0x1d4c] ;  /* 0x001d4c0001f07983 */ /* 0x000ea80000300800 */
[----:B----4-:R4:W-:Y:S01]  /*3c670*/  @P5 STG.E.U16 desc[UR60][R238.64], R249 ;  /* 0x000000f9ee005986 */ /* 0x0109e2000c10153c */
[----:B------:R-:W-:-:S03]  /*3c680*/  PRMT R237, R249, 0x7632, R237 ;  /* 0x00007632f9ed7816 */ /* 0x000fc600000000ed */
[----:B----4-:R-:W4:Y:S01]  /*3c690*/  LDL.LU R249, [R1+0x98] ;  /* 0x0000980001f97983 */ /* 0x010f220000300800 */
[----:B------:R-:W-:-:S04]  /*3c6a0*/  IMAD.WIDE R238, R0, 0x2, R246 ;  /* 0x0000000200ee7825 */ /* 0x000fc800078e02f6 */
[----:B0-----:R-:W-:Y:S01]  /*3c6b0*/  IMAD.IADD R0, R0, 0x1, R10 ;  /* 0x0000000100007824 */ /* 0x001fe200078e020a */
[----:B------:R-:W-:Y:S01]  /*3c6c0*/  @P0 STG.E.U16 desc[UR60][R238.64], R237 ;  /* 0x000000edee000986 */ /* 0x000fe2000c10153c */
[----:B---3--:R-:W-:Y:S02]  /*3c6d0*/  PRMT R24, R251, 0x7632, R24 ;  /* 0x00007632fb187816 */ /* 0x008fe40000000018 */
[----:B------:R-:W-:Y:S01]  /*3c6e0*/  IMAD.WIDE R242, R0, 0x2, R2 ;  /* 0x0000000200f27825 */ /* 0x000fe200078e0202 */
[----:B------:R-:W-:Y:S01]  /*3c6f0*/  ISETP.LT.AND P6, PT, R21, R11, !P1 ;  /* 0x0000000b1500720c */ /* 0x000fe20004fc1270 */
[----:B------:R-:W0:Y:S03]  /*3c700*/  LDC R10, c[0x0][0x228] ;  /* 0x00008a00ff0a7b82 */ /* 0x000e260000000800 */
[----:B------:R3:W-:Y:S01]  /*3c710*/  @P3 STG.E.U16 desc[UR60][R242.64], R251 ;  /* 0x000000fbf2003986 */ /* 0x0007e2000c10153c */
[----:B------:R-:W-:-:S04]  /*3c720*/  ISETP.LT.AND P5, PT, R20, R9, !P1 ;  /* 0x000000091400720c */ /* 0x000fc80004fa1270 */
[----:B------:R-:W2:Y:S01]  /*3c730*/  LDC R11, c[0x0][0x228] ;  /* 0x00008a00ff0b7b82 */ /* 0x000ea20000000800 */
[----:B---3--:R-:W3:Y:S01]  /*3c740*/  LDL.LU R251, [R1+0x88] ;  /* 0x0000880001fb7983 */ /* 0x008ee20000300800 */
[----:B------:R-:W-:Y:S02]  /*3c750*/  VIADD R252, R16, 0x1c ;  /* 0x0000001c10fc7836 */ /* 0x000fe40000000000 */
[----:B------:R-:W-:Y:S01]  /*3c760*/  IMAD.WIDE R238, R0, 0x2, R18 ;  /* 0x0000000200ee7825 */ /* 0x000fe200078e0212 */
[----:B------:R-:W-:-:S03]  /*3c770*/  ISETP.LT.AND P1, PT, R22, R6, !P1 ;  /* 0x000000061600720c */ /* 0x000fc60004f21270 */
[----:B------:R-:W0:Y:S01]  /*3c780*/  LDC R9, c[0x0][0x248] ;  /* 0x00009200ff097b82 */ /* 0x000e220000000800 */
[----:B------:R-:W-:Y:S01]  /*3c790*/  ISETP.GE.AND P0, PT, R252, R236, PT ;  /* 0x000000ecfc00720c */ /* 0x000fe20003f06270 */
[----:B------:R-:W-:Y:S01]  /*3c7a0*/  IMAD.MOV.U32 R27, RZ, RZ, R241 ;  /* 0x000000ffff1b7224 */ /* 0x000fe200078e00f1 */
[----:B------:R1:W-:Y:S01]  /*3c7b0*/  @P5 STG.E.U16 desc[UR60][R238.64], R24 ;  /* 0x00000018ee005986 */ /* 0x0003e2000c10153c */
[----:B------:R-:W-:Y:S02]  /*3c7c0*/  VIADD R252, R16, 0x1d ;  /* 0x0000001d10fc7836 */ /* 0x000fe40000000000 */
[----:B------:R-:W-:Y:S02]  /*3c7d0*/  IMAD.WIDE R236, R0, 0x2, R244 ;  /* 0x0000000200ec7825 */ /* 0x000fe400078e02f4 */
[----:B------:R-:W4:Y:S01]  /*3c7e0*/  LDC R6, c[0x0][0x228] ;  /* 0x00008a00ff067b82 */ /* 0x000f220000000800 */
[----:B------:R-:W-:Y:S02]  /*3c7f0*/  ISETP.GE.AND P3, PT, R252, R27, PT ;  /* 0x0000001bfc00720c */ /* 0x000fe40003f66270 */
[----:B------:R1:W-:Y:S01]  /*3c800*/  @P6 STG.E.U16 desc[UR60][R236.64], R248 ;  /* 0x000000f8ec006986 */ /* 0x0003e2000c10153c */
[----:B------:R-:W-:-:S04]  /*3c810*/  PRMT R252, R248, 0x7632, R252 ;  /* 0x00007632f8fc7816 */ /* 0x000fc800000000fc */
[----:B-1----:R-:W1:Y:S01]  /*3c820*/  LDC.64 R238, c[0x0][0x228] ;  /* 0x00008a00ffee7b82 */ /* 0x002e620000000a00 */
[----:B------:R-:W-:Y:S01]  /*3c830*/  ISETP.LT.AND P5, PT, R17, R15, !P0 ;  /* 0x0000000f1100720c */ /* 0x000fe200047a1270 */
[----:B------:R-:W-:Y:S01]  /*3c840*/  IMAD.WIDE R236, R0, 0x2, R246 ;  /* 0x0000000200ec7825 */ /* 0x000fe200078e02f6 */
[----:B------:R-:W-:Y:S01]  /*3c850*/  ISETP.LT.AND P6, PT, R20, R12, !P0 ;  /* 0x0000000c1400720c */ /* 0x000fe200047c1270 */
[----:B------:R-:W3:Y:S04]  /*3c860*/  LDL.LU R248, [R1+0x78] ;  /* 0x0000780001f87983 */ /* 0x000ee80000300800 */
[----:B------:R-:W3:Y:S01]  /*3c870*/  LDC R242, c[0x0][0x248] ;  /* 0x00009200fff27b82 */ /* 0x000ee20000000800 */
[----:B------:R1:W-:Y:S01]  /*3c880*/  @P1 STG.E.U16 desc[UR60][R236.64], R252 ;  /* 0x000000fcec001986 */ /* 0x0003e2000c10153c */
[----:B--2---:R-:W-:-:S02]  /*3c890*/  ISETP.LT.AND P1, PT, R22, R11, !P0 ;  /* 0x0000000b1600720c */ /* 0x004fc40004721270 */
[----:B0-----:R-:W-:-:S04]  /*3c8a0*/  ISETP.LT.AND P0, PT, R21, R10, !P0 ;  /* 0x0000000a1500720c */ /* 0x001fc80004701270 */
[----:B------:R-:W0:Y:S01]  /*3c8b0*/  LDC.64 R10, c[0x0][0x228] ;  /* 0x00008a00ff0a7b82 */ /* 0x000e220000000a00 */
[----:B------:R-:W-:Y:S02]  /*3c8c0*/  IMAD.IADD R0, R0, 0x1, R9 ;  /* 0x0000000100007824 */ /* 0x000fe400078e0209 */
[----:B-1----:R-:W-:Y:S02]  /*3c8d0*/  IMAD.MOV.U32 R241, RZ, RZ, R239 ;  /* 0x000000fffff17224 */ /* 0x002fe400078e00ef */
[----:B------:R-:W-:-:S03]  /*3c8e0*/  IMAD.MOV.U32 R24, RZ, RZ, R238 ;  /* 0x000000ffff187224 */ /* 0x000fc600078e00ee */
[----:B------:R-:W1:Y:S01]  /*3c8f0*/  LDC R9, c[0x0][0x228] ;  /* 0x00008a00ff097b82 */ /* 0x000e620000000800 */
[----:B------:R-:W-:-:S04]  /*3c900*/  IMAD.WIDE R238, R0, 0x2, R2 ;  /* 0x0000000200ee7825 */ /* 0x000fc800078e0202 */
[----:B------:R-:W-:-:S03]  /*3c910*/  IMAD.WIDE R236, R0, 0x2, R18 ;  /* 0x0000000200ec7825 */ /* 0x000fc600078e0212 */
[----:B------:R-:W2:Y:S01]  /*3c920*/  LDC R12, c[0x0][0x228] ;  /* 0x00008a00ff0c7b82 */ /* 0x000ea20000000800 */
[----:B0-----:R-:W-:Y:S02]  /*3c930*/  IMAD.MOV.U32 R27, RZ, RZ, R11 ;  /* 0x000000ffff1b7224 */ /* 0x001fe400078e000b */
[----:B------:R-:W2:Y:S01]  /*3c940*/  LDL.LU R11, [R1+0x1d48] ;  /* 0x001d4800010b7983 */ /* 0x000ea20000300800 */
[----:B----4-:R-:W-:-:S03]  /*3c950*/  PRMT R252, R249, 0x7632, R252 ;  /* 0x00007632f9fc7816 */ /* 0x010fc600000000fc */
[----:B------:R0:W-:Y:S01]  /*3c960*/  @P5 STG.E.U16 desc[UR60][R238.64], R249 ;  /* 0x000000f9ee005986 */ /* 0x0001e2000c10153c */
[----:B------:R-:W-:-:S03]  /*3c970*/  ISETP.LT.AND P5, PT, R17, R7, !P3 ;  /* 0x000000071100720c */ /* 0x000fc60005fa1270 */
[----:B------:R-:W-:Y:S01]  /*3c980*/  @P6 STG.E.U16 desc[UR60][R236.64], R252 ;  /* 0x000000fcec006986 */ /* 0x000fe2000c10153c */
[----:B------:R-:W-:Y:S01]  /*3c990*/  ISETP.LT.AND P6, PT, R20, R6, !P3 ;  /* 0x000000061400720c */ /* 0x000fe20005fc1270 */
[----:B------:R-:W-:Y:S02]  /*3c9a0*/  IMAD.WIDE R6, R0, 0x2, R244 ;  /* 0x0000000200067825 */ /* 0x000fe400078e02f4 */
[----:B0-----:R-:W4:Y:S01]  /*3c9b0*/  LDL.LU R249, [R1+0x68] ;  /* 0x0000680001f97983 */ /* 0x001f220000300800 */
[----:B------:R-:W0:Y:S03]  /*3c9c0*/  LDC R238, c[0x0][0x248] ;  /* 0x00009200ffee7b82 */ /* 0x000e260000000800 */
[----:B---3--:R3:W-:Y:S04]  /*3c9d0*/  @P0 STG.E.U16 desc[UR60][R6.64], R251 ;  /* 0x000000fb06000986 */ /* 0x0087e8000c10153c */
[----:B---3--:R-:W3:Y:S01]  /*3c9e0*/  LDL.LU.64 R6, [R1+0x1d40] ;  /* 0x001d400001067983 */ /* 0x008ee20000300a00 */
[----:B------:R-:W-:-:S03]  /*3c9f0*/  PRMT R5, R251, 0x7632, R5 ;  /* 0x00007632fb057816 */ /* 0x000fc60000000005 */
[----:B------:R-:W2:Y:S01]  /*3ca00*/  LDL.LU R251, [R1+0x9c] ;  /* 0x00009c0001fb7983 */ /* 0x000ea20000300800 */
[----:B------:R-:W-:-:S04]  /*3ca10*/  IMAD.WIDE R236, R0, 0x2, R246 ;  /* 0x0000000200ec7825 */ /* 0x000fc800078e02f6 */
[----:B------:R-:W-:Y:S02]  /*3ca20*/  IMAD.IADD R252, R0, 0x1, R242 ;  /* 0x0000000100fc7824 */ /* 0x000fe400078e02f2 */
[----:B------:R-:W-:Y:S01]  /*3ca30*/  IMAD.MOV.U32 R15, RZ, RZ, R10 ;  /* 0x000000ffff0f7224 */ /* 0x000fe200078e000a */
[----:B------:R0:W-:Y:S01]  /*3ca40*/  @P1 STG.E.U16 desc[UR60][R236.64], R5 ;  /* 0x00000005ec001986 */ /* 0x0001e2000c10153c */
[----:B------:R-:W0:Y:S01]  /*3ca50*/  LDC R10, c[0x0][0x228] ;  /* 0x00008a00ff0a7b82 */ /* 0x000e220000000800 */
[----:B-1----:R-:W-:Y:S01]  /*3ca60*/  ISETP.LT.AND P1, PT, R21, R9, !P3 ;  /* 0x000000091500720c */ /* 0x002fe20005f21270 */
[----:B------:R-:W-:-:S04]  /*3ca70*/  IMAD.WIDE R242, R252, 0x2, R2 ;  /* 0x00000002fcf27825 */ /* 0x000fc800078e0202 */
[C---:B------:R-:W-:Y:S01]  /*3ca80*/  VIADD R0, R16.reuse, 0x1e ;  /* 0x0000001e10007836 */ /* 0x040fe20000000000 */
[----:B------:R1:W-:Y:S01]  /*3ca90*/  @P5 STG.E.U16 desc[UR60][R242.64], R248 ;  /* 0x000000f8f2005986 */ /* 0x0003e2000c10153c */
[----:B------:R-:W-:Y:S01]  /*3caa0*/  VIADD R239, R16, 0x1f ;  /* 0x0000001f10ef7836 */ /* 0x000fe20000000000 */
[----:B------:R-:W2:Y:S01]  /*3cab0*/  LDC R9, c[0x0][0x228] ;  /* 0x00008a00ff097b82 */ /* 0x000ea20000000800 */
[----:B0-----:R-:W-:Y:S01]  /*3cac0*/  IMAD.WIDE R236, R252, 0x2, R18 ;  /* 0x00000002fcec7825 */ /* 0x001fe200078e0212 */
[----:B------:R-:W-:Y:S02]  /*3cad0*/  ISETP.GE.AND P5, PT, R0, R27, PT ;  /* 0x0000001b0000720c */ /* 0x000fe40003fa6270 */
[----:B------:R-:W-:Y:S01]  /*3cae0*/  ISETP.GE.AND P0, PT, R239, R241, PT ;  /* 0x000000f1ef00720c */ /* 0x000fe20003f06270 */
[C---:B------:R-:W-:Y:S02]  /*3caf0*/  IMAD.IADD R0, R252.reuse, 0x1, R238 ;  /* 0x00000001fc007824 */ /* 0x040fe400078e02ee */
[----:B------:R-:W-:Y:S01]  /*3cb00*/  IMAD.WIDE R238, R252, 0x2, R246 ;  /* 0x00000002fcee7825 */ /* 0x000fe200078e02f6 */
[----:B------:R-:W0:Y:S01]  /*3cb10*/  LDC R5, c[0x0][0x228] ;  /* 0x00008a00ff057b82 */ /* 0x000e220000000800 */
[----:B------:R-:W-:-:S07]  /*3cb20*/  ISETP.LT.AND P3, PT, R22, R10, !P3 ;  /* 0x0000000a1600720c */ /* 0x000fce0005f61270 */
[----:B-1----:R-:W1:Y:S08]  /*3cb30*/  LDC.64 R242, c[0x0][0x228] ;  /* 0x00008a00fff27b82 */ /* 0x002e700000000a00 */
[----:B------:R-:W1:Y:S01]  /*3cb40*/  LDC R10, c[0x0][0x248] ;  /* 0x00009200ff0a7b82 */ /* 0x000e620000000800 */
[----:B---3--:R-:W-:Y:S02]  /*3cb50*/  PRMT R7, R248, 0x7632, R7 ;  /* 0x00007632f8077816 */ /* 0x008fe40000000007 */
[----:B------:R-:W3:Y:S04]  /*3cb60*/  LDL.LU R248, [R1+0x8c] ;  /* 0x00008c0001f87983 */ /* 0x000ee80000300800 */
[----:B------:R0:W-:Y:S02]  /*3cb70*/  @P6 STG.E.U16 desc[UR60][R236.64], R7 ;  /* 0x00000007ec006986 */ /* 0x0001e4000c10153c */
[----:B0-----:R-:W-:Y:S01]  /*3cb80*/  IMAD.WIDE R236, R252, 0x2, R244 ;  /* 0x00000002fcec7825 */ /* 0x001fe200078e02f4 */
[----:B----4-:R-:W-:Y:S01]  /*3cb90*/  PRMT R252, R249, 0x7632, R252 ;  /* 0x00007632f9fc7816 */ /* 0x010fe200000000fc */
[----:B------:R-:W0:Y:S03]  /*3cba0*/  LDC R7, c[0x0][0x228] ;  /* 0x00008a00ff077b82 */ /* 0x000e260000000800 */
[----:B------:R4:W-:Y:S01]  /*3cbb0*/  @P1 STG.E.U16 desc[UR60][R236.64], R249 ;  /* 0x000000f9ec001986 */ /* 0x0009e2000c10153c */
[----:B------:R-:W-:-:S03]  /*3cbc0*/  ISETP.LT.AND P6, PT, R17, R4, !P5 ;  /* 0x000000041100720c */ /* 0x000fc60006fc1270 */
[----:B----4-:R-:W4:Y:S01]  /*3cbd0*/  LDL.LU R249, [R1+0x7c] ;  /* 0x00007c0001f97983 */ /* 0x010f220000300800 */
[----:B------:R-:W-:-:S03]  /*3cbe0*/  IMAD.WIDE R236, R0, 0x2, R2 ;  /* 0x0000000200ec7825 */ /* 0x000fc600078e0202 */
[----:B------:R1:W-:Y:S06]  /*3cbf0*/  @P3 STG.E.U16 desc[UR60][R238.64], R252 ;  /* 0x000000fcee003986 */ /* 0x0003ec000c10153c */
[----:B--2---:R2:W-:Y:S01]  /*3cc00*/  @P6 STG.E.U16 desc[UR60][R236.64], R251 ;  /* 0x000000fbec006986 */ /* 0x0045e2000c10153c */
[----:B-1----:R-:W-:-:S03]  /*3cc10*/  PRMT R252, R251, 0x7632, R252 ;  /* 0x00007632fbfc7816 */ /* 0x002fc600000000fc */
[----:B--2---:R-:W2:Y:S01]  /*3cc20*/  LDL.LU R251, [R1+0x6c] ;  /* 0x00006c0001fb7983 */ /* 0x004ea20000300800 */
[----:B------:R-:W-:Y:S01]  /*3cc30*/  ISETP.LT.AND P1, PT, R20, R12, !P5 ;  /* 0x0000000c1400720c */ /* 0x000fe20006f21270 */
[C---:B------:R-:W-:Y:S01]  /*3cc40*/  IMAD.WIDE R238, R0.reuse, 0x2, R18 ;  /* 0x0000000200ee7825 */ /* 0x040fe200078e0212 */
[----:B------:R-:W-:Y:S01]  /*3cc50*/  ISETP.LT.AND P3, PT, R21, R5, !P5 ;  /* 0x000000051500720c */ /* 0x000fe20006f61270 */
[----:B------:R-:W1:Y:S10]  /*3cc60*/  LDC R12, c[0x0][0x228] ;  /* 0x00008a00ff0c7b82 */ /* 0x000e740000000800 */
[----:B------:R0:W-:Y:S01]  /*3cc70*/  @P1 STG.E.U16 desc[UR60][R238.64], R252 ;  /* 0x000000fcee001986 */ /* 0x0001e2000c10153c */
[----:B------:R-:W-:Y:S01]  /*3cc80*/  ISETP.LT.AND P6, PT, R17, R13, !P0 ;  /* 0x0000000d1100720c */ /* 0x000fe200047c1270 */
[----:B------:R-:W-:Y:S01]  /*3cc90*/  IMAD.WIDE R236, R0, 0x2, R244 ;  /* 0x0000000200ec7825 */ /* 0x000fe200078e02f4 */
[----:B------:R-:W2:Y:S08]  /*3cca0*/  LDC R5, c[0x0][0x228] ;  /* 0x00008a00ff057b82 */ /* 0x000eb00000000800 */
[----:B0-----:R-:W0:Y:S01]  /*3ccb0*/  LDC.64 R238, c[0x0][0x228] ;  /* 0x00008a00ffee7b82 */ /* 0x001e220000000a00 */
[----:B------:R-:W-:Y:S01]  /*3ccc0*/  ISETP.LT.AND P5, PT, R22, R9, !P5 ;  /* 0x000000091600720c */ /* 0x000fe20006fa1270 */
[----:B------:R-:W-:Y:S01]  /*3ccd0*/  IMAD.MOV.U32 R27, RZ, RZ, R243 ;  /* 0x000000ffff1b7224 */ /* 0x000fe200078e00f3 */
[----:B------:R-:W-:Y:S01]  /*3cce0*/  ISETP.LT.AND P1, PT, R20, R7, !P0 ;  /* 0x000000071400720c */ /* 0x000fe20004721270 */
[----:B------:R-:W-:-:S02]  /*3ccf0*/  VIADD R7, R16, 0x20 ;  /* 0x0000002010077836 */ /* 0x000fc40000000000 */
[C---:B------:R-:W-:Y:S02]  /*3cd00*/  IMAD.IADD R252, R0.reuse, 0x1, R10 ;  /* 0x0000000100fc7824 */ /* 0x040fe400078e020a */
[----:B------:R-:W-:Y:S01]  /*3cd10*/  IMAD.MOV.U32 R4, RZ, RZ, R242 ;  /* 0x000000ffff047224 */ /* 0x000fe200078e00f2 */
[----:B------:R-:W2:Y:S01]  /*3cd20*/  LDC R10, c[0x0][0x228] ;  /* 0x00008a00ff0a7b82 */ /* 0x000ea20000000800 */
[----:B------:R-:W-:-:S07]  /*3cd30*/  IMAD.WIDE R242, R0, 0x2, R246 ;  /* 0x0000000200f27825 */ /* 0x000fce00078e02f6 */
[----:B------:R-:W2:Y:S08]  /*3cd40*/  LDC R13, c[0x0][0x248] ;  /* 0x00009200ff0d7b82 */ /* 0x000eb00000000800 */
[----:B------:R-:W2:Y:S01]  /*3cd50*/  LDC R9, c[0x0][0x228] ;  /* 0x00008a00ff097b82 */ /* 0x000ea20000000800 */
[----:B---3--:R3:W-:Y:S01]  /*3cd60*/  @P3 STG.E.U16 desc[UR60][R236.64], R248 ;  /* 0x000000f8ec003986 */ /* 0x0087e2000c10153c */
[----:B------:R-:W-:Y:S01]  /*3cd70*/  ISETP.GE.AND P3, PT, R7, R27, PT ;  /* 0x0000001b0700720c */ /* 0x000fe20003f66270 */
[----:B0-----:R-:W-:Y:S01]  /*3cd80*/  IMAD.MOV.U32 R7, RZ, RZ, R238 ;  /* 0x000000ffff077224 */ /* 0x001fe200078e00ee */
[----:B------:R-:W-:Y:S01]  /*3cd90*/  PRMT R26, R248, 0x7632, R26 ;  /* 0x00007632f81a7816 */ /* 0x000fe2000000001a */
[----:B---3--:R-:W-:Y:S01]  /*3cda0*/  IMAD.MOV.U32 R236, RZ, RZ, R239 ;  /* 0x000000ffffec7224 */ /* 0x008fe200078e00ef */
[----:B------:R-:W3:Y:S01]  /*3cdb0*/  LDL.LU R248, [R1+0x50] ;  /* 0x0000500001f87983 */ /* 0x000ee20000300800 */
[----:B------:R-:W-:-:S03]  /*3cdc0*/  IMAD.WIDE R238, R252, 0x2, R2 ;  /* 0x00000002fcee7825 */ /* 0x000fc600078e0202 */
[----:B------:R0:W-:Y:S01]  /*3cdd0*/  @P5 STG.E.U16 desc[UR60][R242.64], R26 ;  /* 0x0000001af2005986 */ /* 0x0001e2000c10153c */
[----:B-1----:R-:W-:-:S03]  /*3cde0*/  ISETP.LT.AND P5, PT, R21, R12, !P0 ;  /* 0x0000000c1500720c */ /* 0x002fc600047a1270 */
[----:B----4-:R1:W-:Y:S01]  /*3cdf0*/  @P6 STG.E.U16 desc[UR60][R238.64], R249 ;  /* 0x000000f9ee006986 */ /* 0x0103e2000c10153c */
[C---:B0-----:R-:W-:Y:S01]  /*3ce00*/  IMAD.WIDE R26, R252.reuse, 0x2, R18 ;  /* 0x00000002fc1a7825 */ /* 0x041fe200078e0212 */
[----:B------:R-:W-:Y:S01]  /*3ce10*/  PRMT R0, R249, 0x7632, R0 ;  /* 0x00007632f9007816 */ /* 0x000fe20000000000 */
[----:B------:R-:W0:Y:S08]  /*3ce20*/  LDC R12, c[0x0][0x228] ;  /* 0x00008a00ff0c7b82 */ /* 0x000e300000000800 */
[----:B-1----:R-:W1:Y:S01]  /*3ce30*/  LDC.64 R238, c[0x0][0x228] ;  /* 0x00008a00ffee7b82 */ /* 0x002e620000000a00 */
[----:B------:R4:W-:Y:S04]  /*3ce40*/  @P1 STG.E.U16 desc[UR60][R26.64], R0 ;  /* 0x000000001a001986 */ /* 0x0009e8000c10153c */
[----:B------:R-:W3:Y:S01]  /*3ce50*/  LDL.LU R249, [R1+0x40] ;  /* 0x0000400001f97983 */ /* 0x000ee20000300800 */
[----:B----4-:R-:W-:Y:S01]  /*3ce60*/  IMAD.WIDE R26, R252, 0x2, R244 ;  /* 0x00000002fc1a7825 */ /* 0x010fe200078e02f4 */
[----:B--2---:R-:W-:-:S04]  /*3ce70*/  PRMT R240, R251, 0x7632, R240 ;  /* 0x00007632fbf07816 */ /* 0x004fc800000000f0 */
[----:B------:R2:W-:Y:S01]  /*3ce80*/  @P5 STG.E.U16 desc[UR60][R26.64], R251 ;  /* 0x000000fb1a005986 */ /* 0x0005e2000c10153c */
[----:B------:R-:W-:Y:S01]  /*3ce90*/  ISETP.LT.AND P5, PT, R21, R10, !P3 ;  /* 0x0000000a1500720c */ /* 0x000fe20005fa1270 */
[----:B-1----:R-:W-:Y:S02]  /*3cea0*/  IMAD.MOV.U32 R237, RZ, RZ, R239 ;  /* 0x000000ffffed7224 */ /* 0x002fe400078e00ef */
[----:B------:R-:W-:Y:S01]  /*3ceb0*/  IMAD.MOV.U32 R10, RZ, RZ, R238 ;  /* 0x000000ffff0a7224 */ /* 0x000fe200078e00ee */
[----:B--2---:R-:W2:Y:S04]  /*3cec0*/  LDL.LU R251, [R1+0x30] ;  /* 0x0000300001fb7983 */ /* 0x004ea80000300800 */
[----:B------:R-:W4:Y:S01]  /*3ced0*/  LDL.LU.64 R238, [R1+0x1d38] ;  /* 0x001d380001ee7983 */ /* 0x000f220000300a00 */
[----:B------:R-:W-:Y:S01]  /*3cee0*/  IMAD.MOV.U32 R30, RZ, RZ, R250 ;  /* 0x000000ffff1e7224 */ /* 0x000fe200078e00fa */
[----:B------:R-:W-:Y:S01]  /*3cef0*/  ISETP.LT.AND P0, PT, R22, R5, !P0 ;  /* 0x000000051600720c */ /* 0x000fe20004701270 */
[----:B------:R-:W-:Y:S01]  /*3cf00*/  IMAD.IADD R0, R252, 0x1, R13 ;  /* 0x00000001fc007824 */ /* 0x000fe200078e020d */
[----:B------:R-:W-:Y:S01]  /*3cf10*/  ISETP.LT.AND P1, PT, R20, R9, !P3 ;  /* 0x000000091400720c */ /* 0x000fe20005f21270 */
[----:B------:R-:W-:Y:S01]  /*3cf20*/  IMAD.WIDE R242, R252, 0x2, R246 ;  /* 0x00000002fcf27825 */ /* 0x000fe200078e02f6 */
[----:B------:R-:W-:Y:S01]  /*3cf30*/  ISETP.LT.AND P6, PT, R17, R30, !P3 ;  /* 0x0000001e1100720c */ /* 0x000fe20005fc1270 */
[----:B------:R-:W1:Y:S02]  /*3cf40*/  LDC R9, c[0x0][0x248] ;  /* 0x00009200ff097b82 */ /* 0x000e640000000800 */
[----:B------:R-:W-:-:S06]  /*3cf50*/  IMAD.WIDE R26, R0, 0x2, R2 ;  /* 0x00000002001a7825 */ /* 0x000fcc00078e0202 */
[----:B------:R0:W-:Y:S01]  /*3cf60*/  @P0 STG.E.U16 desc[UR60][R242.64], R240 ;  /* 0x000000f0f2000986 */ /* 0x0001e2000c10153c */
[----:B------:R-:W-:Y:S01]  /*3cf70*/  VIADD R13, R16, 0x21 ;  /* 0x00000021100d7836 */ /* 0x000fe20000000000 */
[----:B------:R-:W1:Y:S08]  /*3cf80*/  LDC R5, c[0x0][0x228] ;  /* 0x00008a00ff057b82 */ /* 0x000e700000000800 */
[----:B------:R-:W2:Y:S01]  /*3cf90*/  LDC R30, c[0x0][0x228] ;  /* 0x00008a00ff1e7b82 */ /* 0x000ea20000000800 */
[----:B0-----:R-:W-:Y:S01]  /*3cfa0*/  IMAD.WIDE R240, R0, 0x2, R18 ;  /* 0x0000000200f07825 */ /* 0x001fe200078e0212 */
[----:B------:R-:W-:-:S02]  /*3cfb0*/  ISETP.GE.AND P0, PT, R13, R236, PT ;  /* 0x000000ec0d00720c */ /* 0x000fc40003f06270 */
[----:B------:R-:W-:-:S04]  /*3cfc0*/  ISETP.LT.AND P3, PT, R22, R12, !P3 ;  /* 0x0000000c1600720c */ /* 0x000fc80005f61270 */
[----:B------:R-:W0:Y:S08]  /*3cfd0*/  LDC R13, c[0x0][0x228] ;  /* 0x00008a00ff0d7b82 */ /* 0x000e300000000800 */
[----:B------:R-:W0:Y:S08]  /*3cfe0*/  LDC.64 R242, c[0x0][0x228] ;  /* 0x00008a00fff27b82 */ /* 0x000e300000000a00 */
[----:B------:R-:W0:Y:S01]  /*3cff0*/  LDC R12, c[0x0][0x228] ;  /* 0x00008a00ff0c7b82 */ /* 0x000e220000000800 */
[----:B---3--:R3:W-:Y:S01]  /*3d000*/  @P6 STG.E.U16 desc[UR60][R26.64], R248 ;  /* 0x000000f81a006986 */ /* 0x0087e2000c10153c */
[----:B------:R-:W-:-:S05]  /*3d010*/  PRMT R252, R248, 0x7632, R252 ;  /* 0x00007632f8fc7816 */ /* 0x000fca00000000fc */
[----:B------:R-:W-:Y:S04]  /*3d020*/  @P1 STG.E.U16 desc[UR60][R240.64], R252 ;  /* 0x000000fcf0001986 */ /* 0x000fe8000c10153c */
[----:B---3--:R-:W3:Y:S01]  /*3d030*/  LDL.LU R248, [R1+0x20] ;  /* 0x0000200001f87983 */ /* 0x008ee20000300800 */
[----:B------:R-:W-:-:S05]  /*3d040*/  IMAD.WIDE R26, R0, 0x2, R244 ;  /* 0x00000002001a7825 */ /* 0x000fca00078e02f4 */
[----:B------:R1:W-:Y:S01]  /*3d050*/  @P5 STG.E.U16 desc[UR60][R26.64], R249 ;  /* 0x000000f91a005986 */ /* 0x0003e2000c10153c */
[----:B----4-:R-:W-:-:S03]  /*3d060*/  PRMT R239, R249, 0x7632, R239 ;  /* 0x00007632f9ef7816 */ /* 0x010fc600000000ef */
[----:B-1----:R-:W4:Y:S01]  /*3d070*/  LDL.LU R249, [R1+0x54] ;  /* 0x0000540001f97983 */ /* 0x002f220000300800 */
[----:B------:R-:W-:Y:S01]  /*3d080*/  ISETP.LT.AND P6, PT, R17, R14, !P0 ;  /* 0x0000000e1100720c */ /* 0x000fe200047c1270 */
[C---:B------:R-:W-:Y:S02]  /*3d090*/  IMAD.IADD R252, R0.reuse, 0x1, R9 ;  /* 0x0000000100fc7824 */ /* 0x040fe400078e0209 */
[----:B------:R-:W-:Y:S01]  /*3d0a0*/  IMAD.WIDE R240, R0, 0x2, R246 ;  /* 0x0000000200f07825 */ /* 0x000fe200078e02f6 */
[----:B------:R-:W-:Y:S01]  /*3d0b0*/  ISETP.LT.AND P1, PT, R20, R5, !P0 ;  /* 0x000000051400720c */ /* 0x000fe20004721270 */
[----:B------:R-:W1:Y:S02]  /*3d0c0*/  LDC R14, c[0x0][0x228] ;  /* 0x00008a00ff0e7b82 */ /* 0x000e640000000800 */
[----:B------:R-:W-:Y:S01]  /*3d0d0*/  IMAD.WIDE R26, R252, 0x2, R2 ;  /* 0x00000002fc1a7825 */ /* 0x000fe200078e0202 */
[----:B------:R-:W-:Y:S01]  /*3d0e0*/  @P3 STG.E.U16 desc[UR60][R240.64], R239 ;  /* 0x000000eff0003986 */ /* 0x000fe2000c10153c */
[----:B--2---:R-:W-:-:S04]  /*3d0f0*/  PRMT R0, R251, 0x7632, R0 ;  /* 0x00007632fb007816 */ /* 0x004fc80000000000 */
[----:B------:R2:W-:Y:S01]  /*3d100*/  @P6 STG.E.U16 desc[UR60][R26.64], R251 ;  /* 0x000000fb1a006986 */ /* 0x0005e2000c10153c */
[----:B------:R-:W1:Y:S03]  /*3d110*/  LDC R5, c[0x0][0x248] ;  /* 0x00009200ff057b82 */ /* 0x000e660000000800 */
[----:B--2---:R-:W2:Y:S01]  /*3d120*/  LDL.LU R251, [R1+0x44] ;  /* 0x0000440001fb7983 */ /* 0x004ea20000300800 */
[----:B------:R-:W-:-:S05]  /*3d130*/  IMAD.WIDE R240, R252, 0x2, R18 ;  /* 0x00000002fcf07825 */ /* 0x000fca00078e0212 */
[----:B------:R0:W-:Y:S01]  /*3d140*/  @P1 STG.E.U16 desc[UR60][R240.64], R0 ;  /* 0x00000000f0001986 */ /* 0x0001e2000c10153c */
[----:B------:R-:W-:Y:S01]  /*3d150*/  VIADD R9, R16, 0x22 ;  /* 0x0000002210097836 */ /* 0x000fe20000000000 */
[----:B------:R-:W-:Y:S01]  /*3d160*/  ISETP.LT.AND P5, PT, R21, R30, !P0 ;  /* 0x0000001e1500720c */ /* 0x000fe200047a1270 */
[----:B0-----:R-:W0:Y:S03]  /*3d170*/  LDC.64 R240, c[0x0][0x228] ;  /* 0x00008a00fff07b82 */ /* 0x001e260000000a00 */
[----:B------:R-:W-:Y:S02]  /*3d180*/  ISETP.GE.AND P3, PT, R9, R237, PT ;  /* 0x000000ed0900720c */ /* 0x000fe40003f66270 */
[----:B------:R-:W-:Y:S02]  /*3d190*/  ISETP.LT.AND P0, PT, R22, R13, !P0 ;  /* 0x0000000d1600720c */ /* 0x000fe40004701270 */
[----:B------:R-:W-:Y:S01]  /*3d1a0*/  ISETP.LT.AND P6, PT, R17, R15, !P3 ;  /* 0x0000000f1100720c */ /* 0x000fe20005fc1270 */
[C---:B------:R-:W-:Y:S01]  /*3d1b0*/  IMAD.WIDE R26, R252.reuse, 0x2, R244 ;  /* 0x00000002fc1a7825 */ /* 0x040fe200078e02f4 */
[----:B------:R-:W2:Y:S03]  /*3d1c0*/  LDC R9, c[0x0][0x228] ;  /* 0x00008a00ff097b82 */ /* 0x000ea60000000800 */
[----:B-1----:R-:W-:-:S02]  /*3d1d0*/  IMAD.IADD R0, R252, 0x1, R5 ;  /* 0x00000001fc007824 */ /* 0x002fc400078e0205 */
[----:B------:R-:W-:Y:S02]  /*3d1e0*/  IMAD.MOV.U32 R30, RZ, RZ, R243 ;  /* 0x000000ffff1e7224 */ /* 0x000fe400078e00f3 */
[----:B------:R-:W-:Y:S02]  /*3d1f0*/  IMAD.MOV.U32 R236, RZ, RZ, R242 ;  /* 0x000000ffffec7224 */ /* 0x000fe400078e00f2 */
[----:B------:R-:W-:-:S04]  /*3d200*/  IMAD.WIDE R242, R252, 0x2, R246 ;  /* 0x00000002fcf27825 */ /* 0x000fc800078e02f6 */
[----:B0-----:R-:W-:Y:S01]  /*3d210*/  IMAD.MOV.U32 R237, RZ, RZ, R241 ;  /* 0x000000ffffed7224 */ /* 0x001fe200078e00f1 */
[----:B------:R-:W-:Y:S01]  /*3d220*/  ISETP.LT.AND P1, PT, R20, R12, !P3 ;  /* 0x0000000c1400720c */ /* 0x000fe20005f21270 */
[----:B------:R-:W-:Y:S01]  /*3d230*/  VIADD R15, R16, 0x23 ;  /* 0x00000023100f7836 */ /* 0x000fe20000000000 */
[----:B------:R-:W0:Y:S08]  /*3d240*/  LDC R13, c[0x0][0x228] ;  /* 0x00008a00ff0d7b82 */ /* 0x000e300000000800 */
[----:B------:R-:W1:Y:S08]  /*3d250*/  LDC R12, c[0x0][0x248] ;  /* 0x00009200ff0c7b82 */ /* 0x000e700000000800 */
[----:B------:R-:W0:Y:S01]  /*3d260*/  LDC R5, c[0x0][0x228] ;  /* 0x00008a00ff057b82 */ /* 0x000e220000000800 */
[----:B---3--:R3:W-:Y:S01]  /*3d270*/  @P5 STG.E.U16 desc[UR60][R26.64], R248 ;  /* 0x000000f81a005986 */ /* 0x0087e2000c10153c */
[----:B------:R-:W-:-:S05]  /*3d280*/  PRMT R31, R248, 0x7632, R31 ;  /* 0x00007632f81f7816 */ /* 0x000fca000000001f */
[----:B------:R-:W-:Y:S01]  /*3d290*/  @P0 STG.E.U16 desc[UR60][R242.64], R31 ;  /* 0x0000001ff2000986 */ /* 0x000fe2000c10153c */
[----:B---3--:R-:W-:-:S03]  /*3d2a0*/  IMAD.WIDE R26, R0, 0x2, R2 ;  /* 0x00000002001a7825 */ /* 0x008fc600078e0202 */
[----:B------:R-:W3:Y:S04]  /*3d2b0*/  LDL.LU R248, [R1+0x34] ;  /* 0x0000340001f87983 */ /* 0x000ee80000300800 */
[----:B------:R-:W3:Y:S04]  /*3d2c0*/  LDL.LU R241, [R1+0x1d30] ;  /* 0x001d300001f17983 */ /* 0x000ee80000300800 */
[----:B----4-:R4:W-:Y:S01]  /*3d2d0*/  @P6 STG.E.U16 desc[UR60][R26.64], R249 ;  /* 0x000000f91a006986 */ /* 0x0109e2000c10153c */
[----:B------:R-:W-:-:S03]  /*3d2e0*/  PRMT R252, R249, 0x7632, R252 ;  /* 0x00007632f9fc7816 */ /* 0x000fc600000000fc */
[----:B----4-:R-:W4:Y:S01]  /*3d2f0*/  LDL.LU R249, [R1+0x24] ;  /* 0x0000240001f97983 */ /* 0x010f220000300800 */
[----:B------:R-:W-:Y:S02]  /*3d300*/  ISETP.LT.AND P5, PT, R21, R14, !P3 ;  /* 0x0000000e1500720c */ /* 0x000fe40005fa1270 */
[----:B------:R-:W-:Y:S01]  /*3d310*/  ISETP.GE.AND P0, PT, R15, R30, PT ;  /* 0x0000001e0f00720c */ /* 0x000fe20003f06270 */
[----:B------:R-:W-:-:S04]  /*3d320*/  IMAD.WIDE R30, R0, 0x2, R18 ;  /* 0x00000002001e7825 */ /* 0x000fc800078e0212 */
[----:B------:R-:W-:Y:S01]  /*3d330*/  IMAD.WIDE R26, R0, 0x2, R244 ;  /* 0x00000002001a7825 */ /* 0x000fe200078e02f4 */
[----:B------:R1:W-:Y:S01]  /*3d340*/  @P1 STG.E.U16 desc[UR60][R30.64], R252 ;  /* 0x000000fc1e001986 */ /* 0x0003e2000c10153c */
[----:B--2---:R-:W-:-:S04]  /*3d350*/  PRMT R238, R251, 0x7632, R238 ;  /* 0x00007632fbee7816 */ /* 0x004fc800000000ee */
[----:B------:R2:W-:Y:S01]  /*3d360*/  @P5 STG.E.U16 desc[UR60][R26.64], R251 ;  /* 0x000000fb1a005986 */ /* 0x0005e2000c10153c */
[----:B------:R-:W-:Y:S01]  /*3d370*/  ISETP.LT.AND P3, PT, R22, R9, !P3 ;  /* 0x000000091600720c */ /* 0x000fe20005f61270 */
[C---:B------:R-:W-:Y:S01]  /*3d380*/  IMAD.WIDE R242, R0.reuse, 0x2, R246 ;  /* 0x0000000200f27825 */ /* 0x040fe200078e02f6 */
[----:B------:R-:W2:Y:S03]  /*3d390*/  LDC R15, c[0x0][0x228] ;  /* 0x00008a00ff0f7b82 */ /* 0x000ea60000000800 */
[----:B-1----:R-:W-:Y:S01]  /*3d3a0*/  IMAD.IADD R252, R0, 0x1, R12 ;  /* 0x0000000100fc7824 */ /* 0x002fe200078e020c */
[----:B0-----:R-:W-:-:S04]  /*3d3b0*/  ISETP.LT.AND P1, PT, R20, R13, !P0 ;  /* 0x0000000d1400720c */ /* 0x001fc80004721270 */
[----:B------:R-:W0:Y:S01]  /*3d3c0*/  LDC R13, c[0x0][0x248] ;  /* 0x00009200ff0d7b82 */ /* 0x000e220000000800 */
[----:B--2---:R-:W2:Y:S01]  /*3d3d0*/  LDL.LU R251, [R1+0x58] ;  /* 0x0000580001fb7983 */ /* 0x004ea20000300800 */
[----:B------:R-:W-:-:S06]  /*3d3e0*/  ISETP.LT.AND P6, PT, R17, R24, !P0 ;  /* 0x000000181100720c */ /* 0x000fcc00047c1270 */
[----:B------:R-:W1:Y:S08]  /*3d3f0*/  LDC R12, c[0x0][0x228] ;  /* 0x00008a00ff0c7b82 */ /* 0x000e700000000800 */
[----:B------:R-:W0:Y:S01]  /*3d400*/  LDC.64 R30, c[0x0][0x228] ;  /* 0x00008a00ff1e7b82 */ /* 0x000e220000000a00 */
[----:B------:R-:W-:Y:S01]  /*3d410*/  ISETP.LT.AND P5, PT, R21, R5, !P0 ;  /* 0x000000051500720c */ /* 0x000fe200047a1270 */
[----:B------:R-:W-:Y:S01]  /*3d420*/  IMAD.WIDE R26, R252, 0x2, R2 ;  /* 0x00000002fc1a7825 */ /* 0x000fe200078e0202 */
[----:B------:R1:W-:Y:S03]  /*3d430*/  @P3 STG.E.U16 desc[UR60][R242.64], R238 ;  /* 0x000000eef2003986 */ /* 0x0003e6000c10153c */
[----:B------:R-:W-:-:S02]  /*3d440*/  IMAD.MOV.U32 R14, RZ, RZ, R240 ;  /* 0x000000ffff0e7224 */ /* 0x000fc400078e00f0 */
[----:B------:R-:W2:Y:S01]  /*3d450*/  LDC R9, c[0x0][0x228] ;  /* 0x00008a00ff097b82 */ /* 0x000ea20000000800 */
[----:B-1----:R-:W-:-:S04]  /*3d460*/  IMAD.WIDE R238, R252, 0x2, R18 ;  /* 0x00000002fcee7825 */ /* 0x002fc800078e0212 */
[----:B0-----:R-:W-:Y:S01]  /*3d470*/  IMAD.MOV.U32 R5, RZ, RZ, R30 ;  /* 0x000000ffff057224 */ /* 0x001fe200078e001e */
[----:B------:R-:W-:Y:S01]  /*3d480*/  ISETP.LT.AND P0, PT, R22, R15, !P0 ;  /* 0x0000000f1600720c */ /* 0x000fe20004701270 */
[----:B------:R-:W-:Y:S01]  /*3d490*/  IMAD.MOV.U32 R240, RZ, RZ, R31 ;  /* 0x000000fffff07224 */ /* 0x000fe200078e001f */
[----:B------:R-:W0:Y:S01]  /*3d4a0*/  LDC R15, c[0x0][0x228] ;  /* 0x00008a00ff0f7b82 */ /* 0x000e220000000800 */
[----:B------:R-:W2:Y:S01]  /*3d4b0*/  LDL.LU.64 R30, [R1+0x1d28] ;  /* 0x001d2800011e7983 */ /* 0x000ea20000300a00 */
[----:B------:R-:W-:-:S05]  /*3d4c0*/  VIADD R24, R16, 0x25 ;  /* 0x0000002510187836 */ /* 0x000fca0000000000 */
[----:B------:R-:W-:Y:S01]  /*3d4d0*/  ISETP.GE.AND P3, PT, R24, R237, PT ;  /* 0x000000ed1800720c */ /* 0x000fe20003f66270 */
[----:B------:R-:W1:Y:S01]  /*3d4e0*/  LDC R242, c[0x0][0x228] ;  /* 0x00008a00fff27b82 */ /* 0x000e620000000800 */
[----:B---3--:R3:W-:Y:S01]  /*3d4f0*/  @P6 STG.E.U16 desc[UR60][R26.64], R248 ;  /* 0x000000f81a006986 */ /* 0x0087e2000c10153c */
[----:B------:R-:W-:-:S05]  /*3d500*/  PRMT R0, R248, 0x7632, R0 ;  /* 0x00007632f8007816 */ /* 0x000fca0000000000 */
[----:B------:R0:W-:Y:S01]  /*3d510*/  @P1 STG.E.U16 desc[UR60][R238.64], R0 ;  /* 0x00000000ee001986 */ /* 0x0001e2000c10153c */
[----:B---3--:R-:W-:-:S03]  /*3d520*/  IMAD.WIDE R26, R252, 0x2, R244 ;  /* 0x00000002fc1a7825 */ /* 0x008fc600078e02f4 */
[----:B------:R-:W3:Y:S01]  /*3d530*/  LDL.LU R248, [R1+0x48] ;  /* 0x0000480001f87983 */ /* 0x000ee20000300800 */
[----:B0-----:R-:W-:-:S03]  /*3d540*/  IMAD.IADD R0, R252, 0x1, R13 ;  /* 0x00000001fc007824 */ /* 0x001fc600078e020d */
[----:B----4-:R0:W-:Y:S01]  /*3d550*/  @P5 STG.E.U16 desc[UR60][R26.64], R249 ;  /* 0x000000f91a005986 */ /* 0x0101e2000c10153c */
[----:B------:R-:W-:Y:S02]  /*3d560*/  ISETP.LT.AND P5, PT, R21, R12, !P4 ;  /* 0x0000000c1500720c */ /* 0x000fe400067a1270 */
[----:B------:R-:W4:Y:S01]  /*3d570*/  LDC.64 R12, c[0x0][0x228] ;  /* 0x00008a00ff0c7b82 */ /* 0x000f220000000a00 */
[----:B------:R-:W-:Y:S01]  /*3d580*/  PRMT R241, R249, 0x7632, R241 ;  /* 0x00007632f9f17816 */ /* 0x000fe200000000f1 */
[----:B0-----:R-:W-:Y:S01]  /*3d590*/  IMAD.WIDE R26, R252, 0x2, R246 ;  /* 0x00000002fc1a7825 */ /* 0x001fe200078e02f6 */
[----:B------:R-:W3:Y:S04]  /*3d5a0*/  LDL.LU R249, [R1+0x38] ;  /* 0x0000380001f97983 */ /* 0x000ee80000300800 */
[----:B------:R0:W-:Y:S01]  /*3d5b0*/  @P0 STG.E.U16 desc[UR60][R26.64], R241 ;  /* 0x000000f11a000986 */ /* 0x0001e2000c10153c */
[----:B----4-:R-:W-:-:S03]  /*3d5c0*/  IMAD.MOV.U32 R24, RZ, RZ, R13 ;  /* 0x000000ffff187224 */ /* 0x010fc600078e000d */
[----:B------:R-:W4:Y:S04]  /*3d5d0*/  LDL.LU R13, [R1+0x1d20] ;  /* 0x001d2000010d7983 */ /* 0x000f280000300800 */
[----:B0-----:R-:W4:Y:S01]  /*3d5e0*/  LDL.LU.64 R26, [R1+0x1d18] ;  /* 0x001d1800011a7983 */ /* 0x001f220000300a00 */
[----:B------:R-:W-:Y:S01]  /*3d5f0*/  ISETP.LT.AND P6, PT, R17, R4, !P4 ;  /* 0x000000041100720c */ /* 0x000fe200067c1270 */
[----:B------:R-:W-:Y:S01]  /*3d600*/  IMAD.WIDE R238, R0, 0x2, R2 ;  /* 0x0000000200ee7825 */ /* 0x000fe200078e0202 */
[----:B--2---:R-:W-:Y:S01]  /*3d610*/  PRMT R252, R251, 0x7632, R252 ;  /* 0x00007632fbfc7816 */ /* 0x004fe200000000fc */
[----:B------:R-:W0:Y:S10]  /*3d620*/  LDC R4, c[0x0][0x228] ;  /* 0x00008a00ff047b82 */ /* 0x000e340000000800 */
[----:B------:R2:W-:Y:S04]  /*3d630*/  @P6 STG.E.U16 desc[UR60][R238.64], R251 ;  /* 0x000000fbee006986 */ /* 0x0005e8000c10153c */
[----:B--2---:R-:W2:Y:S01]  /*3d640*/  LDL.LU R251, [R1+0x28] ;  /* 0x0000280001fb7983 */ /* 0x004ea20000300800 */
[----:B------:R-:W-:Y:S01]  /*3d650*/  ISETP.LT.AND P1, PT, R20, R9, !P4 ;  /* 0x000000091400720c */ /* 0x000fe20006721270 */
[----:B------:R-:W-:Y:S01]  /*3d660*/  VIADD R237, R16, 0x2a ;  /* 0x0000002a10ed7836 */ /* 0x000fe20000000000 */
[----:B------:R-:W1:Y:S01]  /*3d670*/  LDC R9, c[0x0][0x248] ;  /* 0x00009200ff097b82 */ /* 0x000e620000000800 */
[----:B------:R-:W-:-:S03]  /*3d680*/  IMAD.WIDE R238, R0, 0x2, R244 ;  /* 0x0000000200ee7825 */ /* 0x000fc600078e02f4 */
[----:B------:R-:W-:Y:S01]  /*3d690*/  ISETP.GE.AND P0, PT, R237, R240, PT ;  /* 0x000000f0ed00720c */ /* 0x000fe20003f06270 */
[----:B------:R-:W-:Y:S01]  /*3d6a0*/  IMAD.WIDE R240, R0, 0x2, R18 ;  /* 0x0000000200f07825 */ /* 0x000fe200078e0212 */
[----:B0-----:R-:W-:Y:S02]  /*3d6b0*/  ISETP.LT.AND P4, PT, R22, R4, !P4 ;  /* 0x000000041600720c */ /* 0x001fe40006781270 */
[----:B------:R-:W-:Y:S01]  /*3d6c0*/  ISETP.LT.AND P6, PT, R17, R7, !P3 ;  /* 0x000000071100720c */ /* 0x000fe20005fc1270 */
[----:B------:R-:W0:Y:S02]  /*3d6d0*/  LDC R237, c[0x0][0x248] ;  /* 0x00009200ffed7b82 */ /* 0x000e240000000800 */
[----:B------:R1:W-:Y:S01]  /*3d6e0*/  @P1 STG.E.U16 desc[UR60][R240.64], R252 ;  /* 0x000000fcf0001986 */ /* 0x0003e2000c10153c */
[----:B------:R-:W-:-:S05]  /*3d6f0*/  ISETP.LT.AND P1, PT, R20, R15, !P3 ;  /* 0x0000000f1400720c */ /* 0x000fca0005f21270 */
[----:B------:R-:W0:Y:S01]  /*3d700*/  LDC R7, c[0x0][0x228] ;  /* 0x00008a00ff077b82 */ /* 0x000e220000000800 */
[----:B-1----:R-:W-:-:S07]  /*3d710*/  IMAD.IADD R252, R0, 0x1, R9 ;  /* 0x0000000100fc7824 */ /* 0x002fce00078e0209 */
[----:B------:R-:W1:Y:S01]  /*3d720*/  LDC R4, c[0x0][0x228] ;  /* 0x00008a00ff047b82 */ /* 0x000e620000000800 */
[----:B------:R-:W-:-:S04]  /*3d730*/  IMAD.WIDE R240, R0, 0x2, R246 ;  /* 0x0000000200f07825 */ /* 0x000fc800078e02f6 */
[----:B------:R-:W-:Y:S01]  /*3d740*/  VIADD R0, R16, 0x26 ;  /* 0x0000002610007836 */ /* 0x000fe20000000000 */
[----:B---3--:R3:W-:Y:S02]  /*3d750*/  @P5 STG.E.U16 desc[UR60][R238.64], R248 ;  /* 0x000000f8ee005986 */ /* 0x0087e4000c10153c */
[----:B---3--:R-:W3:Y:S02]  /*3d760*/  LDC.64 R238, c[0x0][0x228] ;  /* 0x00008a00ffee7b82 */ /* 0x008ee40000000a00 */
[----:B---3--:R-:W-:Y:S02]  /*3d770*/  IMAD.MOV.U32 R9, RZ, RZ, R239 ;  /* 0x000000ffff097224 */ /* 0x008fe400078e00ef */
[----:B------:R-:W-:Y:S02]  /*3d780*/  IMAD.MOV.U32 R15, RZ, RZ, R238 ;  /* 0x000000ffff0f7224 */ /* 0x000fe400078e00ee */
[----:B------:R-:W-:Y:S01]  /*3d790*/  IMAD.WIDE R238, R252, 0x2, R2 ;  /* 0x00000002fcee7825 */ /* 0x000fe200078e0202 */
[----:B----4-:R-:W-:-:S02]  /*3d7a0*/  PRMT R26, R248, 0x7632, R26 ;  /* 0x00007632f81a7816 */ /* 0x010fc4000000001a */
[----:B------:R-:W3:Y:S04]  /*3d7b0*/  LDL.LU R248, [R1+0x5c] ;  /* 0x00005c0001f87983 */ /* 0x000ee80000300800 */
[----:B------:R4:W-:Y:S01]  /*3d7c0*/  @P4 STG.E.U16 desc[UR60][R240.64], R26 ;  /* 0x0000001af0004986 */ /* 0x0009e2000c10153c */
[----:B------:R-:W-:Y:S02]  /*3d7d0*/  ISETP.GE.AND P4, PT, R0, R24, PT ;  /* 0x000000180000720c */ /* 0x000fe40003f86270 */
[----:B------:R-:W-:Y:S01]  /*3d7e0*/  PRMT R0, R249, 0x7632, R0 ;  /* 0x00007632f9007816 */ /* 0x000fe20000000000 */
[----:B------:R0:W-:Y:S01]  /*3d7f0*/  @P6 STG.E.U16 desc[UR60][R238.64], R249 ;  /* 0x000000f9ee006986 */ /* 0x0001e2000c10153c */
[----:B------:R-:W-:Y:S01]  /*3d800*/  ISETP.LT.AND P5, PT, R21, R242, !P3 ;  /* 0x000000f21500720c */ /* 0x000fe20005fa1270 */
[----:B------:R-:W1:Y:S08]  /*3d810*/  LDC R24, c[0x0][0x228] ;  /* 0x00008a00ff187b82 */ /* 0x000e700000000800 */
[----:B----4-:R-:W4:Y:S01]  /*3d820*/  LDC R26, c[0x0][0x228] ;  /* 0x00008a00ff1a7b82 */ /* 0x010f220000000800 */
[----:B0-----:R-:W3:Y:S01]  /*3d830*/  LDL.LU R249, [R1+0x4c] ;  /* 0x00004c0001f97983 */ /* 0x001ee20000300800 */
[----:B------:R-:W-:-:S04]  /*3d840*/  IMAD.WIDE R240, R252, 0x2, R18 ;  /* 0x00000002fcf07825 */ /* 0x000fc800078e0212 */
[----:B------:R-:W-:Y:S01]  /*3d850*/  IMAD.WIDE R238, R252, 0x2, R244 ;  /* 0x00000002fcee7825 */ /* 0x000fe200078e02f4 */
[----:B------:R0:W-:Y:S01]  /*3d860*/  @P1 STG.E.U16 desc[UR60][R240.64], R0 ;  /* 0x00000000f0001986 */ /* 0x0001e2000c10153c */
[----:B--2---:R-:W-:-:S03]  /*3d870*/  PRMT R27, R251, 0x7632, R27 ;  /* 0x00007632fb1b7816 */ /* 0x004fc6000000001b */
[----:B------:R2:W-:Y:S01]  /*3d880*/  @P5 STG.E.U16 desc[UR60][R238.64], R251 ;  /* 0x000000fbee005986 */ /* 0x0005e2000c10153c */
[----:B0-----:R-:W0:Y:S03]  /*3d890*/  LDC.64 R240, c[0x0][0x228] ;  /* 0x00008a00fff07b82 */ /* 0x001e260000000a00 */
[----:B--2---:R-:W2:Y:S01]  /*3d8a0*/  LDL.LU R251, [R1+0x3c] ;  /* 0x00003c0001fb7983 */ /* 0x004ea20000300800 */
[----:B------:R-:W-:Y:S01]  /*3d8b0*/  ISETP.LT.AND P3, PT, R22, R7, !P3 ;  /* 0x000000071600720c */ /* 0x000fe20005f61270 */
[----:B------:R-:W-:Y:S01]  /*3d8c0*/  IMAD.WIDE R242, R252, 0x2, R246 ;  /* 0x00000002fcf27825 */ /* 0x000fe200078e02f6 */
[----:B------:R-:W-:Y:S02]  /*3d8d0*/  ISETP.LT.AND P6, PT, R17, R10, !P4 ;  /* 0x0000000a1100720c */ /* 0x000fe400067c1270 */
[----:B------:R-:W3:Y:S01]  /*3d8e0*/  LDC R239, c[0x0][0x248] ;  /* 0x00009200ffef7b82 */ /* 0x000ee20000000800 */
[----:B-1----:R-:W-:Y:S01]  /*3d8f0*/  ISETP.LT.AND P1, PT, R20, R4, !P4 ;  /* 0x000000041400720c */ /* 0x002fe20006721270 */
[----:B------:R-:W-:-:S06]  /*3d900*/  IMAD.IADD R0, R252, 0x1, R237 ;  /* 0x00000001fc007824 */ /* 0x000fcc00078e02ed */
[----:B------:R-:W1:Y:S01]  /*3d910*/  LDC R10, c[0x0][0x228] ;  /* 0x00008a00ff0a7b82 */ /* 0x000e620000000800 */
[----:B------:R0:W-:Y:S01]  /*3d920*/  @P3 STG.E.U16 desc[UR60][R242.64], R27 ;  /* 0x0000001bf2003986 */ /* 0x0001e2000c10153c */
[----:B----4-:R-:W-:Y:S01]  /*3d930*/  ISETP.LT.AND P3, PT, R21, R26, !P4 ;  /* 0x0000001a1500720c */ /* 0x010fe20006761270 */
[----:B0-----:R-:W-:Y:S02]  /*3d940*/  IMAD.MOV.U32 R238, RZ, RZ, R241 ;  /* 0x000000ffffee7224 */ /* 0x001fe400078e00f1 */
[----:B------:R-:W-:Y:S02]  /*3d950*/  IMAD.MOV.U32 R7, RZ, RZ, R240 ;  /* 0x000000ffff077224 */ /* 0x000fe400078e00f0 */
[C---:B------:R-:W-:Y:S01]  /*3d960*/  IMAD.WIDE R240, R0.reuse, 0x2, R2 ;  /* 0x0000000200f07825 */ /* 0x040fe200078e0202 */
[----:B------:R-:W4:Y:S03]  /*3d970*/  LDL.LU R243, [R1+0x2c] ;  /* 0x00002c0001f37983 */ /* 0x000f260000300800 */
[----:B------:R-:W-:-:S04]  /*3d980*/  IMAD.WIDE R26, R0, 0x2, R18 ;  /* 0x00000002001a7825 */ /* 0x000fc800078e0212 */
[----:B------:R-:W-:-:S05]  /*3d990*/  VIADD R4, R16, 0x27 ;  /* 0x0000002710047836 */ /* 0x000fca0000000000 */
[----:B------:R-:W-:Y:S02]  /*3d9a0*/  ISETP.GE.AND P5, PT, R4, R9, PT ;  /* 0x000000090400720c */ /* 0x000fe40003fa6270 */
[----:B------:R-:W-:Y:S01]  /*3d9b0*/  ISETP.LT.AND P4, PT, R22, R24, !P4 ;  /* 0x000000181600720c */ /* 0x000fe20006781270 */
[----:B------:R-:W0:Y:S08]  /*3d9c0*/  LDC R9, c[0x0][0x228] ;  /* 0x00008a00ff097b82 */ /* 0x000e300000000800 */
[----:B------:R-:W0:Y:S08]  /*3d9d0*/  LDC R4, c[0x0][0x228] ;  /* 0x00008a00ff047b82 */ /* 0x000e300000000800 */
[----:B------:R-:W0:Y:S01]  /*3d9e0*/  LDC R24, c[0x0][0x228] ;  /* 0x00008a00ff187b82 */ /* 0x000e220000000800 */
[----:B---3--:R-:W-:Y:S01]  /*3d9f0*/  PRMT R252, R248, 0x7632, R252 ;  /* 0x00007632f8fc7816 */ /* 0x008fe200000000fc */
[----:B------:R3:W-:Y:S04]  /*3da00*/  @P6 STG.E.U16 desc[UR60][R240.64], R248 ;  /* 0x000000f8f0006986 */ /* 0x0007e8000c10153c */
[----:B------:R1:W-:Y:S01]  /*3da10*/  @P1 STG.E.U16 desc[UR60][R26.64], R252 ;  /* 0x000000fc1a001986 */ /* 0x0003e2000c10153c */
[----:B---3--:R-:W-:Y:S01]  /*3da20*/  IMAD.WIDE R240, R0, 0x2, R244 ;  /* 0x0000000200f07825 */ /* 0x008fe200078e02f4 */
[----:B------:R-:W-:-:S04]  /*3da30*/  PRMT R11, R249, 0x7632, R11 ;  /* 0x00007632f90b7816 */ /* 0x000fc8000000000b */
[----:B------:R3:W-:Y:S01]  /*3da40*/  @P3 STG.E.U16 desc[UR60][R240.64], R249 ;  /* 0x000000f9f0003986 */ /* 0x0007e2000c10153c */
[----:B------:R-:W-:Y:S01]  /*3da50*/  ISETP.LT.AND P6, PT, R17, R236, !P5 ;  /* 0x000000ec1100720c */ /* 0x000fe20006fc1270 */
[----:B-1----:R-:W-:Y:S01]  /*3da60*/  VIADD R252, R16, 0x28 ;  /* 0x0000002810fc7836 */ /* 0x002fe20000000000 */
[----:B------:R-:W1:Y:S08]  /*3da70*/  LDC R27, c[0x0][0x248] ;  /* 0x00009200ff1b7b82 */ /* 0x000e700000000800 */
[----:B---3--:R-:W3:Y:S01]  /*3da80*/  LDC.64 R248, c[0x0][0x228] ;  /* 0x00008a00fff87b82 */ /* 0x008ee20000000a00 */
[----:B------:R-:W-:Y:S01]  /*3da90*/  ISETP.LT.AND P1, PT, R20, R10, !P5 ;  /* 0x0000000a1400720c */ /* 0x000fe20006f21270 */
[----:B------:R-:W4:Y:S01]  /*3daa0*/  LDL.LU.64 R240, [R1+0x1d10] ;  /* 0x001d100001f07983 */ /* 0x000f220000300a00 */
[----:B------:R-:W-:Y:S01]  /*3dab0*/  IMAD.WIDE R236, R0, 0x2, R246 ;  /* 0x0000000200ec7825 */ /* 0x000fe200078e02f6 */
[----:B------:R-:W-:-:S03]  /*3dac0*/  ISETP.GE.AND P3, PT, R252, R238, PT ;  /* 0x000000eefc00720c */ /* 0x000fc60003f66270 */
[----:B------:R-:W-:-:S04]  /*3dad0*/  IMAD.IADD R0, R0, 0x1, R239 ;  /* 0x0000000100007824 */ /* 0x000fc800078e02ef */
[----:B------:R-:W-:-:S04]  /*3dae0*/  IMAD.WIDE R238, R0, 0x2, R2 ;  /* 0x0000000200ee7825 */ /* 0x000fc800078e0202 */
[----:B---3--:R-:W-:Y:S02]  /*3daf0*/  IMAD.MOV.U32 R26, RZ, RZ, R249 ;  /* 0x000000ffff1a7224 */ /* 0x008fe400078e00f9 */
[----:B------:R-:W-:Y:S02]  /*3db00*/  IMAD.MOV.U32 R10, RZ, RZ, R248 ;  /* 0x000000ffff0a7224 */ /* 0x000fe400078e00f8 */
[----:B------:R-:W3:Y:S04]  /*3db10*/  LDL.LU.64 R248, [R1+0x1d08] ;  /* 0x001d080001f87983 */ /* 0x000ee80000300a00 */
[----:B------:R-:W3:Y:S01]  /*3db20*/  LDL.LU R250, [R1+0x10] ;  /* 0x0000100001fa7983 */ /* 0x000ee20000300800 */
[----:B--2---:R-:W-:-:S03]  /*3db30*/  PRMT R252, R251, 0x7632, R252 ;  /* 0x00007632fbfc7816 */ /* 0x004fc600000000fc */
[----:B------:R2:W-:Y:S04]  /*3db40*/  @P4 STG.E.U16 desc[UR60][R236.64], R11 ;  /* 0x0000000bec004986 */ /* 0x0005e8000c10153c */
[----:B------:R0:W-:Y:S01]  /*3db50*/  @P6 STG.E.U16 desc[UR60][R238.64], R251 ;  /* 0x000000fbee006986 */ /* 0x0001e2000c10153c */
[----:B----4-:R-:W-:Y:S01]  /*3db60*/  PRMT R23, R243, 0x7632, R23 ;  /* 0x00007632f3177816 */ /* 0x010fe20000000017 */
[----:B--2---:R-:W2:Y:S02]  /*3db70*/  LDC R11, c[0x0][0x228] ;  /* 0x00008a00ff0b7b82 */ /* 0x004ea40000000800 */
[----:B0-----:R-:W4:Y:S01]  /*3db80*/  LDL.LU R251, [R1] ;  /* 0x0000000001fb7983 */ /* 0x001f220000300800 */
[----:B------:R-:W-:Y:S02]  /*3db90*/  ISETP.LT.AND P4, PT, R22, R9, !P5 ;  /* 0x000000091600720c */ /* 0x000fe40006f81270 */
[----:B------:R-:W-:Y:S01]  /*3dba0*/  ISETP.LT.AND P5, PT, R21, R4, !P5 ;  /* 0x000000041500720c */ /* 0x000fe20006fa1270 */
[C---:B------:R-:W-:Y:S01]  /*3dbb0*/  IMAD.WIDE R236, R0.reuse, 0x2, R18 ;  /* 0x0000000200ec7825 */ /* 0x040fe200078e0212 */
[----:B------:R-:W-:Y:S01]  /*3dbc0*/  ISETP.LT.AND P6, PT, R17, R25, !P3 ;  /* 0x000000191100720c */ /* 0x000fe20005fc1270 */
[----:B------:R-:W0:Y:S02]  /*3dbd0*/  LDC R9, c[0x0][0x228] ;  /* 0x00008a00ff097b82 */ /* 0x000e240000000800 */
[----:B------:R-:W-:Y:S01]  /*3dbe0*/  IMAD.WIDE R238, R0, 0x2, R244 ;  /* 0x0000000200ee7825 */ /* 0x000fe200078e02f4 */
[----:B------:R1:W-:Y:S01]  /*3dbf0*/  @P1 STG.E.U16 desc[UR60][R236.64], R252 ;  /* 0x000000fcec001986 */ /* 0x0003e2000c10153c */
[----:B------:R-:W-:-:S02]  /*3dc00*/  ISETP.LT.AND P1, PT, R20, R24, !P3 ;  /* 0x000000181400720c */ /* 0x000fc40005f21270 */
[C---:B------:R-:W-:Y:S02]  /*3dc10*/  IMAD.WIDE R24, R0.reuse, 0x2, R246 ;  /* 0x0000000200187825 */ /* 0x040fe400078e02f6 */
[----:B------:R-:W0:Y:S02]  /*3dc20*/  LDC R4, c[0x0][0x228] ;  /* 0x00008a00ff047b82 */ /* 0x000e240000000800 */
[----:B------:R-:W-:Y:S04]  /*3dc30*/  @P5 STG.E.U16 desc[UR60][R238.64], R243 ;  /* 0x000000f3ee005986 */ /* 0x000fe8000c10153c */
[----:B------:R1:W-:Y:S02]  /*3dc40*/  @P4 STG.E.U16 desc[UR60][R24.64], R23 ;  /* 0x0000001718004986 */ /* 0x0003e4000c10153c */
[----:B-1----:R-:W-:Y:S01]  /*3dc50*/  IMAD.IADD R0, R0, 0x1, R27 ;  /* 0x0000000100007824 */ /* 0x002fe200078e021b */
[----:B------:R-:W1:Y:S08]  /*3dc60*/  LDC R236, c[0x0][0x248] ;  /* 0x00009200ffec7b82 */ /* 0x000e700000000800 */
[----:B------:R-:W0:Y:S01]  /*3dc70*/  LDC.64 R24, c[0x0][0x228] ;  /* 0x00008a00ff187b82 */ /* 0x000e220000000a00 */
[----:B------:R-:W-:-:S02]  /*3dc80*/  VIADD R252, R16, 0x29 ;  /* 0x0000002910fc7836 */ /* 0x000fc40000000000 */
[----:B------:R-:W-:-:S03]  /*3dc90*/  IMAD.WIDE R238, R0, 0x2, R2 ;  /* 0x0000000200ee7825 */ /* 0x000fc600078e0202 */
[----:B------:R-:W-:Y:S02]  /*3dca0*/  ISETP.GE.AND P5, PT, R252, R26, PT ;  /* 0x0000001afc00720c */ /* 0x000fe40003fa6270 */
[----:B--2---:R-:W-:Y:S01]  /*3dcb0*/  ISETP.LT.AND P4, PT, R21, R11, !P3 ;  /* 0x0000000b1500720c */ /* 0x004fe20005f81270 */
[----:B------:R-:W2:Y:S01]  /*3dcc0*/  LDC R27, c[0x0][0x228] ;  /* 0x00008a00ff1b7b82 */ /* 0x000ea20000000800 */
[----:B0-----:R-:W-:Y:S02]  /*3dcd0*/  IMAD.MOV.U32 R26, RZ, RZ, R25 ;  /* 0x000000ffff1a7224 */ /* 0x001fe400078e0019 */
[----:B------:R-:W-:-:S05]  /*3dce0*/  IMAD.MOV.U32 R23, RZ, RZ, R24 ;  /* 0x000000ffff177224 */ /* 0x000fca00078e0018 */
[----:B------:R-:W0:Y:S01]  /*3dcf0*/  LDC R11, c[0x0][0x228] ;  /* 0x00008a00ff0b7b82 */ /* 0x000e220000000800 */
[----:B------:R-:W-:Y:S01]  /*3dd00*/  IMAD.WIDE R24, R0, 0x2, R18 ;  /* 0x0000000200187825 */ /* 0x000fe200078e0212 */
[----:B---3--:R-:W-:Y:S01]  /*3dd10*/  PRMT R252, R250, 0x7632, R252 ;  /* 0x00007632fafc7816 */ /* 0x008fe200000000fc */
[----:B------:R3:W-:Y:S04]  /*3dd20*/  @P6 STG.E.U16 desc[UR60][R238.64], R250 ;  /* 0x000000faee006986 */ /* 0x0007e8000c10153c */
[----:B---3--:R-:W3:Y:S04]  /*3dd30*/  LDL.LU R250, [R1+0x14] ;  /* 0x0000140001fa7983 */ /* 0x008ee80000300800 */
[----:B------:R1:W-:Y:S01]  /*3dd40*/  @P1 STG.E.U16 desc[UR60][R24.64], R252 ;  /* 0x000000fc18001986 */ /* 0x0003e2000c10153c */
[----:B----4-:R-:W-:Y:S01]  /*3dd50*/  PRMT R13, R251, 0x7632, R13 ;  /* 0x00007632fb0d7816 */ /* 0x010fe2000000000d */
[----:B-1----:R-:W-:-:S05]  /*3dd60*/  IMAD.WIDE R24, R0, 0x2, R244 ;  /* 0x0000000200187825 */ /* 0x002fca00078e02f4 */
[----:B------:R1:W-:Y:S04]  /*3dd70*/  @P4 STG.E.U16 desc[UR60][R24.64], R251 ;  /* 0x000000fb18004986 */ /* 0x0003e8000c10153c */
[----:B-1----:R-:W4:Y:S01]  /*3dd80*/  LDL.LU R251, [R1+0x4] ;  /* 0x0000040001fb7983 */ /* 0x002f220000300800 */
[----:B------:R-:W-:Y:S01]  /*3dd90*/  ISETP.LT.AND P3, PT, R22, R9, !P3 ;  /* 0x000000091600720c */ /* 0x000fe20005f61270 */
[----:B------:R-:W-:Y:S01]  /*3dda0*/  IMAD.IADD R252, R0, 0x1, R236 ;  /* 0x0000000100fc7824 */ /* 0x000fe200078e02ec */
[----:B------:R-:W-:Y:S01]  /*3ddb0*/  ISETP.LT.AND P1, PT, R20, R4, !P5 ;  /* 0x000000041400720c */ /* 0x000fe20006f21270 */
[----:B------:R-:W-:Y:S01]  /*3ddc0*/  IMAD.WIDE R236, R0, 0x2, R246 ;  /* 0x0000000200ec7825 */ /* 0x000fe200078e02f6 */
[----:B------:R-:W1:Y:S01]  /*3ddd0*/  LDC R4, c[0x0][0x248] ;  /* 0x00009200ff047b82 */ /* 0x000e620000000800 */
[----:B------:R-:W-:-:S07]  /*3dde0*/  ISETP.LT.AND P6, PT, R17, R14, !P5 ;  /* 0x0000000e1100720c */ /* 0x000fce0006fc1270 */
[----:B------:R-:W1:Y:S01]  /*3ddf0*/  LDC R9, c[0x0][0x228] ;  /* 0x00008a00ff097b82 */ /* 0x000e620000000800 */
[----:B------:R0:W-:Y:S01]  /*3de00*/  @P3 STG.E.U16 desc[UR60][R236.64], R13 ;  /* 0x0000000dec003986 */ /* 0x0001e2000c10153c */
[----:B--2---:R-:W-:Y:S01]  /*3de10*/  ISETP.LT.AND P4, PT, R21, R27, !P5 ;  /* 0x0000001b1500720c */ /* 0x004fe20006f81270 */
[----:B------:R-:W-:-:S05]  /*3de20*/  IMAD.WIDE R24, R252, 0x2, R2 ;  /* 0x00000002fc187825 */ /* 0x000fca00078e0202 */
[----:B------:R-:W2:Y:S08]  /*3de30*/  LDC R14, c[0x0][0x228] ;  /* 0x00008a00ff0e7b82 */ /* 0x000eb00000000800 */
[----:B0-----:R-:W0:Y:S01]  /*3de40*/  LDC.64 R236, c[0x0][0x228] ;  /* 0x00008a00ffec7b82 */ /* 0x001e220000000a00 */
[----:B------:R-:W-:Y:S01]  /*3de50*/  VIADD R0, R16, 0x34 ;  /* 0x0000003410007836 */ /* 0x000fe20000000000 */
[----:B------:R1:W-:Y:S01]  /*3de60*/  @P6 STG.E.U16 desc[UR60][R24.64], R248 ;  /* 0x000000f818006986 */ /* 0x0003e2000c10153c */
[----:B------:R-:W-:-:S02]  /*3de70*/  ISETP.LT.AND P5, PT, R22, R11, !P5 ;  /* 0x0000000b1600720c */ /* 0x000fc40006fa1270 */
[----:B------:R-:W-:-:S03]  /*3de80*/  ISETP.LT.AND P6, PT, R17, R12, !P0 ;  /* 0x0000000c1100720c */ /* 0x000fc600047c1270 */
[----:B------:R-:W2:Y:S01]  /*3de90*/  LDC R27, c[0x0][0x228] ;  /* 0x00008a00ff1b7b82 */ /* 0x000ea20000000800 */
[----:B------:R-:W-:Y:S01]  /*3dea0*/  ISETP.GE.AND P3, PT, R0, R26, PT ;  /* 0x0000001a0000720c */ /* 0x000fe20003f66270 */
[----:B-1----:R-:W-:Y:S01]  /*3deb0*/  IMAD.IADD R0, R252, 0x1, R4 ;  /* 0x00000001fc007824 */ /* 0x002fe200078e0204 */
[----:B------:R-:W-:Y:S01]  /*3dec0*/  PRMT R248, R248, 0x7632, R248 ;  /* 0x00007632f8f87816 */ /* 0x000fe200000000f8 */
[----:B------:R-:W-:-:S04]  /*3ded0*/  IMAD.WIDE R24, R252, 0x2, R244 ;  /* 0x00000002fc187825 */ /* 0x000fc800078e02f4 */
[----:B------:R-:W1:Y:S01]  /*3dee0*/  LDC R11, c[0x0][0x228] ;  /* 0x00008a00ff0b7b82 */ /* 0x000e620000000800 */
[----:B0-----:R-:W-:-:S07]  /*3def0*/  IMAD.MOV.U32 R238, RZ, RZ, R237 ;  /* 0x000000ffffee7224 */ /* 0x001fce00078e00ed */
[----:B------:R-:W0:Y:S01]  /*3df00*/  LDC R12, c[0x0][0x228] ;  /* 0x00008a00ff0c7b82 */ /* 0x000e220000000800 */
[----:B------:R-:W-:Y:S02]  /*3df10*/  IMAD.MOV.U32 R13, RZ, RZ, R236 ;  /* 0x000000ffff0d7224 */ /* 0x000fe400078e00ec */
[----:B------:R-:W-:-:S05]  /*3df20*/  IMAD.WIDE R236, R252, 0x2, R18 ;  /* 0x00000002fcec7825 */ /* 0x000fca00078e0212 */
[----:B------:R1:W-:Y:S01]  /*3df30*/  @P1 STG.E.U16 desc[UR60][R236.64], R248 ;  /* 0x000000f8ec001986 */ /* 0x0003e2000c10153c */
[----:B------:R-:W-:Y:S01]  /*3df40*/  IMAD.WIDE R242, R252, 0x2, R246 ;  /* 0x00000002fcf27825 */ /* 0x000fe200078e02f6 */
[----:B--2---:R-:W-:Y:S01]  /*3df50*/  ISETP.LT.AND P1, PT, R21, R14, !P0 ;  /* 0x0000000e1500720c */ /* 0x004fe20004721270 */
[----:B------:R-:W2:Y:S01]  /*3df60*/  LDC R4, c[0x0][0x228] ;  /* 0x00008a00ff047b82 */ /* 0x000ea20000000800 */
[----:B------:R1:W-:Y:S01]  /*3df70*/  @P4 STG.E.U16 desc[UR60][R24.64], R240 ;  /* 0x000000f018004986 */ /* 0x0003e2000c10153c */
[----:B------:R-:W-:-:S06]  /*3df80*/  ISETP.LT.AND P4, PT, R20, R9, !P0 ;  /* 0x000000091400720c */ /* 0x000fcc0004781270 */
[----:B------:R-:W2:Y:S01]  /*3df90*/  LDC R9, c[0x0][0x248] ;  /* 0x00009200ff097b82 */ /* 0x000ea20000000800 */
[----:B-1----:R-:W-:Y:S01]  /*3dfa0*/  PRMT R248, R240, 0x7632, R248 ;  /* 0x00007632f0f87816 */ /* 0x002fe200000000f8 */
[----:B------:R-:W-:-:S06]  /*3dfb0*/  IMAD.WIDE R236, R0, 0x2, R2 ;  /* 0x0000000200ec7825 */ /* 0x000fcc00078e0202 */
[----:B------:R-:W1:Y:S01]  /*3dfc0*/  LDC.64 R24, c[0x0][0x228] ;  /* 0x00008a00ff187b82 */ /* 0x000e620000000a00 */
[----:B------:R0:W-:Y:S01]  /*3dfd0*/  @P5 STG.E.U16 desc[UR60][R242.64], R248 ;  /* 0x000000f8f2005986 */ /* 0x0001e2000c10153c */
[----:B------:R-:W-:Y:S01]  /*3dfe0*/  VIADD R240, R16, 0x2b ;  /* 0x0000002b10f07836 */ /* 0x000fe20000000000 */
[----:B------:R-:W-:-:S04]  /*3dff0*/  ISETP.LT.AND P0, PT, R22, R27, !P0 ;  /* 0x0000001b1600720c */ /* 0x000fc80004701270 */
[----:B------:R-:W-:Y:S01]  /*3e000*/  ISETP.GE.AND P5, PT, R240, R238, PT ;  /* 0x000000eef000720c */ /* 0x000fe20003fa6270 */
[C---:B------:R-:W-:Y:S01]  /*3e010*/  IMAD.WIDE R238, R0.reuse, 0x2, R244 ;  /* 0x0000000200ee7825 */ /* 0x040fe200078e02f4 */
[----:B------:R-:W2:Y:S03]  /*3e020*/  LDC R252, c[0x0][0x228] ;  /* 0x00008a00fffc7b82 */ /* 0x000ea60000000800 */
[----:B0-----:R-:W-:-:S04]  /*3e030*/  IMAD.WIDE R242, R0, 0x2, R18 ;  /* 0x0000000200f27825 */ /* 0x001fc800078e0212 */
[----:B-1----:R-:W-:Y:S02]  /*3e040*/  IMAD.MOV.U32 R26, RZ, RZ, R25 ;  /* 0x000000ffff1a7224 */ /* 0x002fe400078e0019 */
[----:B------:R-:W-:Y:S02]  /*3e050*/  IMAD.MOV.U32 R14, RZ, RZ, R24 ;  /* 0x000000ffff0e7224 */ /* 0x000fe400078e0018 */
[----:B------:R-:W2:Y:S04]  /*3e060*/  LDL.LU.64 R24, [R1+0x1d00] ;  /* 0x001d000001187983 */ /* 0x000ea80000300a00 */
[----:B---3--:R0:W-:Y:S01]  /*3e070*/  @P6 STG.E.U16 desc[UR60][R236.64], R250 ;  /* 0x000000faec006986 */ /* 0x0081e2000c10153c */
[----:B------:R-:W-:Y:S01]  /*3e080*/  PRMT R240, R250, 0x7632, R240 ;  /* 0x00007632faf07816 */ /* 0x000fe200000000f0 */
[----:B0-----:R-:W0:Y:S04]  /*3e090*/  LDC.64 R236, c[0x0][0x228] ;  /* 0x00008a00ffec7b82 */ /* 0x001e280000000a00 */
[----:B------:R1:W-:Y:S01]  /*3e0a0*/  @P4 STG.E.U16 desc[UR60][R242.64], R240 ;  /* 0x000000f0f2004986 */ /* 0x0003e2000c10153c */
[----:B------:R-:W-:-:S02]  /*3e0b0*/  ISETP.LT.AND P6, PT, R17, R15, !P5 ;  /* 0x0000000f1100720c */ /* 0x000fc40006fc1270 */
[----:B------:R-:W-:Y:S02]  /*3e0c0*/  ISETP.LT.AND P4, PT, R21, R12, !P5 ;  /* 0x0000000c1500720c */ /* 0x000fe40006f81270 */
[----:B------:R-:W3:Y:S01]  /*3e0d0*/  LDC R12, c[0x0][0x248] ;  /* 0x00009200ff0c7b82 */ /* 0x000ee20000000800 */
[----:B-1----:R-:W-:Y:S01]  /*3e0e0*/  VIADD R240, R16, 0x2c ;  /* 0x0000002c10f07836 */ /* 0x002fe20000000000 */
[----:B----4-:R1:W-:Y:S01]  /*3e0f0*/  @P1 STG.E.U16 desc[UR60][R238.64], R251 ;  /* 0x000000fbee001986 */ /* 0x0103e2000c10153c */
[----:B------:R-:W-:Y:S02]  /*3e100*/  ISETP.LT.AND P1, PT, R20, R11, !P5 ;  /* 0x0000000b1400720c */ /* 0x000fe40006f21270 */
[----:B------:R-:W-:Y:S01]  /*3e110*/  PRMT R248, R251, 0x7632, R248 ;  /* 0x00007632fbf87816 */ /* 0x000fe200000000f8 */
[----:B0-----:R-:W-:Y:S02]  /*3e120*/  IMAD.MOV.U32 R15, RZ, RZ, R237 ;  /* 0x000000ffff0f7224 */ /* 0x001fe400078e00ed */
[----:B------:R-:W0:Y:S01]  /*3e130*/  LDC R11, c[0x0][0x228] ;  /* 0x00008a00ff0b7b82 */ /* 0x000e220000000800 */
[----:B-1----:R-:W-:-:S04]  /*3e140*/  IMAD.WIDE R238, R0, 0x2, R246 ;  /* 0x0000000200ee7825 */ /* 0x002fc800078e02f6 */
[----:B--2---:R-:W-:Y:S01]  /*3e150*/  IMAD.IADD R0, R0, 0x1, R9 ;  /* 0x0000000100007824 */ /* 0x004fe200078e0209 */
[----:B------:R1:W-:Y:S01]  /*3e160*/  @P0 STG.E.U16 desc[UR60][R238.64], R248 ;  /* 0x000000f8ee000986 */ /* 0x0003e2000c10153c */
[----:B------:R-:W-:Y:S01]  /*3e170*/  ISETP.GE.AND P0, PT, R240, R26, PT ;  /* 0x0000001af000720c */ /* 0x000fe20003f06270 */
[----:B------:R-:W-:Y:S01]  /*3e180*/  IMAD.MOV.U32 R237, RZ, RZ, R236 ;  /* 0x000000ffffed7224 */ /* 0x000fe200078e00ec */
[----:B------:R-:W-:Y:S01]  /*3e190*/  ISETP.LT.AND P5, PT, R22, R4, !P5 ;  /* 0x000000041600720c */ /* 0x000fe20006fa1270 */
[C---:B------:R-:W-:Y:S01]  /*3e1a0*/  IMAD.WIDE R26, R0.reuse, 0x2, R2 ;  /* 0x00000002001a7825 */ /* 0x040fe200078e0202 */
[----:B------:R-:W2:Y:S01]  /*3e1b0*/  LDL.LU R236, [R1+0x1cf8] ;  /* 0x001cf80001ec7983 */ /* 0x000ea20000300800 */
[----:B------:R-:W4:Y:S02]  /*3e1c0*/  LDC R9, c[0x0][0x228] ;  /* 0x00008a00ff097b82 */ /* 0x000f240000000800 */
[----:B------:R-:W-:Y:S01]  /*3e1d0*/  IMAD.WIDE R250, R0, 0x2, R18 ;  /* 0x0000000200fa7825 */ /* 0x000fe200078e0212 */
[----:B------:R-:W2:Y:S01]  /*3e1e0*/  LDL.LU R242, [R1+0x18] ;  /* 0x0000180001f27983 */ /* 0x000ea20000300800 */
[----:B-1----:R-:W-:-:S02]  /*3e1f0*/  PRMT R248, R249, 0x7632, R248 ;  /* 0x00007632f9f87816 */ /* 0x002fc400000000f8 */
[----:B------:R-:W-:Y:S01]  /*3e200*/  IMAD.WIDE R238, R0, 0x2, R244 ;  /* 0x0000000200ee7825 */ /* 0x000fe200078e02f4 */
[----:B------:R1:W-:Y:S01]  /*3e210*/  @P6 STG.E.U16 desc[UR60][R26.64], R249 ;  /* 0x000000f91a006986 */ /* 0x0003e2000c10153c */
[----:B------:R-:W2:Y:S03]  /*3e220*/  LDC R4, c[0x0][0x228] ;  /* 0x00008a00ff047b82 */ /* 0x000ea60000000800 */
[----:B------:R3:W-:Y:S04]  /*3e230*/  @P1 STG.E.U16 desc[UR60][R250.64], R248 ;  /* 0x000000f8fa001986 */ /* 0x0007e8000c10153c */
[----:B------:R0:W-:Y:S04]  /*3e240*/  @P4 STG.E.U16 desc[UR60][R238.64], R241 ;  /* 0x000000f1ee004986 */ /* 0x0001e8000c10153c */
[----:B-1----:R-:W2:Y:S01]  /*3e250*/  LDL.LU.64 R26, [R1+0x1cf0] ;  /* 0x001cf000011a7983 */ /* 0x002ea20000300a00 */
[----:B---3--:R-:W1:Y:S03]  /*3e260*/  LDC.64 R250, c[0x0][0x228] ;  /* 0x00008a00fffa7b82 */ /* 0x008e660000000a00 */
[----:B------:R-:W3:Y:S05]  /*3e270*/  LDL.LU R243, [R1+0x8] ;  /* 0x0000080001f37983 */ /* 0x000eea0000300800 */
[----:B0-----:R-:W0:Y:S01]  /*3e280*/  LDC.64 R238, c[0x0][0x228] ;  /* 0x00008a00ffee7b82 */ /* 0x001e220000000a00 */
[----:B------:R-:W-:Y:S01]  /*3e290*/  VIADD R240, R16, 0x2d ;  /* 0x0000002d10f07836 */ /* 0x000fe20000000000 */
[----:B------:R-:W-:-:S04]  /*3e2a0*/  PRMT R248, R241, 0x7632, R248 ;  /* 0x00007632f1f87816 */ /* 0x000fc800000000f8 */
[----:B------:R-:W-:Y:S01]  /*3e2b0*/  ISETP.GE.AND P6, PT, R240, R15, PT ;  /* 0x0000000ff000720c */ /* 0x000fe20003fc6270 */
[----:B------:R-:W-:-:S05]  /*3e2c0*/  IMAD.WIDE R240, R0, 0x2, R246 ;  /* 0x0000000200f07825 */ /* 0x000fca00078e02f6 */
[----:B------:R4:W-:Y:S01]  /*3e2d0*/  @P5 STG.E.U16 desc[UR60][R240.64], R248 ;  /* 0x000000f8f0005986 */ /* 0x0009e2000c10153c */
[----:B------:R-:W-:Y:S01]  /*3e2e0*/  ISETP.LT.AND P5, PT, R22, R11, !P0 ;  /* 0x0000000b1600720c */ /* 0x000fe200047a1270 */
[----:B-1----:R-:W-:Y:S02]  /*3e2f0*/  IMAD.MOV.U32 R11, RZ, RZ, R250 ;  /* 0x000000ffff0b7224 */ /* 0x002fe400078e00fa */
[----:B0-----:R-:W-:Y:S02]  /*3e300*/  IMAD.MOV.U32 R15, RZ, RZ, R239 ;  /* 0x000000ffff0f7224 */ /* 0x001fe400078e00ef */
[----:B------:R-:W-:Y:S02]  /*3e310*/  IMAD.MOV.U32 R239, RZ, RZ, R251 ;  /* 0x000000ffffef7224 */ /* 0x000fe400078e00fb */
[----:B------:R-:W3:Y:S01]  /*3e320*/  LDL.LU.64 R250, [R1+0x1ce8] ;  /* 0x001ce80001fa7983 */ /* 0x000ee20000300a00 */
[----:B------:R-:W-:Y:S02]  /*3e330*/  ISETP.LT.AND P1, PT, R17, R7, !P0 ;  /* 0x000000071100720c */ /* 0x000fe40004721270 */
[----:B------:R-:W-:Y:S01]  /*3e340*/  ISETP.LT.AND P4, PT, R20, R252, !P0 ;  /* 0x000000fc1400720c */ /* 0x000fe20004781270 */
[----:B------:R-:W-:Y:S01]  /*3e350*/  IMAD.IADD R0, R0, 0x1, R12 ;  /* 0x0000000100007824 */ /* 0x000fe200078e020c */
[----:B----4-:R-:W-:Y:S01]  /*3e360*/  ISETP.LT.AND P0, PT, R21, R9, !P0 ;  /* 0x000000091500720c */ /* 0x010fe20004701270 */
[----:B------:R-:W0:Y:S02]  /*3e370*/  LDC R7, c[0x0][0x248] ;  /* 0x00009200ff077b82 */ /* 0x000e240000000800 */
[----:B------:R-:W-:-:S04]  /*3e380*/  IMAD.WIDE R248, R0, 0x2, R2 ;  /* 0x0000000200f87825 */ /* 0x000fc800078e0202 */
[----:B------:R-:W-:Y:S02]  /*3e390*/  IMAD.WIDE R240, R0, 0x2, R18 ;  /* 0x0000000200f07825 */ /* 0x000fe400078e0212 */
[----:B------:R-:W1:Y:S08]  /*3e3a0*/  LDC R12, c[0x0][0x228] ;  /* 0x00008a00ff0c7b82 */ /* 0x000e700000000800 */
[----:B------:R-:W4:Y:S01]  /*3e3b0*/  LDC R9, c[0x0][0x228] ;  /* 0x00008a00ff097b82 */ /* 0x000f220000000800 */
[----:B--2---:R-:W-:Y:S01]  /*3e3c0*/  PRMT R252, R242, 0x7632, R252 ;  /* 0x00007632f2fc7816 */ /* 0x004fe200000000fc */
[----:B------:R-:W-:Y:S04]  /*3e3d0*/  @P1 STG.E.U16 desc[UR60][R248.64], R242 ;  /* 0x000000f2f8001986 */ /* 0x000fe8000c10153c */
[----:B------:R2:W-:Y:S02]  /*3e3e0*/  @P4 STG.E.U16 desc[UR60][R240.64], R252 ;  /* 0x000000fcf0004986 */ /* 0x0005e4000c10153c */
[----:B--2---:R-:W-:Y:S01]  /*3e3f0*/  IMAD.WIDE R240, R0, 0x2, R244 ;  /* 0x0000000200f07825 */ /* 0x004fe200078e02f4 */
[----:B---3--:R-:W-:-:S04]  /*3e400*/  PRMT R6, R243, 0x7632, R6 ;  /* 0x00007632f3067816 */ /* 0x008fc80000000006 */
[----:B------:R2:W-:Y:S01]  /*3e410*/  @P0 STG.E.U16 desc[UR60][R240.64], R243 ;  /* 0x000000f3f0000986 */ /* 0x0005e2000c10153c */
[----:B------:R-:W-:Y:S01]  /*3e420*/  ISETP.LT.AND P1, PT, R17, R10, !P6 ;  /* 0x0000000a1100720c */ /* 0x000fe20007721270 */
[----:B------:R-:W-:Y:S01]  /*3e430*/  IMAD.WIDE R248, R0, 0x2, R246 ;  /* 0x0000000200f87825 */ /* 0x000fe200078e02f6 */
[----:B------:R-:W-:Y:S01]  /*3e440*/  ISETP.LT.AND P4, PT, R20, R4, !P6 ;  /* 0x000000041400720c */ /* 0x000fe20007781270 */
[----:B------:R-:W3:Y:S08]  /*3e450*/  LDC R10, c[0x0][0x228] ;  /* 0x00008a00ff0a7b82 */ /* 0x000ef00000000800 */
[----:B--2---:R-:W2:Y:S01]  /*3e460*/  LDC.64 R242, c[0x0][0x228] ;  /* 0x00008a00fff27b82 */ /* 0x004ea20000000a00 */
[----:B------:R-:W-:-:S02]  /*3e470*/  VIADD R252, R16, 0x2f ;  /* 0x0000002f10fc7836 */ /* 0x000fc40000000000 */
[----:B0-----:R-:W-:Y:S01]  /*3e480*/  IMAD.IADD R0, R0, 0x1, R7 ;  /* 0x0000000100007824 */ /* 0x001fe200078e0207 */
[----:B------:R0:W-:Y:S02]  /*3e490*/  @P5 STG.E.U16 desc[UR60][R248.64], R6 ;  /* 0x00000006f8005986 */ /* 0x0001e4000c10153c */
[----:B------:R-:W-:Y:S01]  /*3e4a0*/  ISETP.GE.AND P0, PT, R252, R15, PT ;  /* 0x0000000ffc00720c */ /* 0x000fe20003f06270 */
[----:B------:R-:W-:Y:S01]  /*3e4b0*/  VIADD R252, R16, 0x2e ;  /* 0x0000002e10fc7836 */ /* 0x000fe20000000000 */
[----:B------:R-:W3:Y:S01]  /*3e4c0*/  LDL.LU R7, [R1+0x1c] ;  /* 0x00001c0001077983 */ /* 0x000ee20000300800 */
[C---:B------:R-:W-:Y:S01]  /*3e4d0*/  IMAD.WIDE R240, R0.reuse, 0x2, R18 ;  /* 0x0000000200f07825 */ /* 0x040fe200078e0212 */
[----:B------:R-:W4:Y:S02]  /*3e4e0*/  LDC R4, c[0x0][0x248] ;  /* 0x00009200ff047b82 */ /* 0x000f240000000800 */
[----:B------:R-:W3:Y:S01]  /*3e4f0*/  LDL.LU R15, [R1+0xc] ;  /* 0x00000c00010f7983 */ /* 0x000ee20000300800 */
[----:B0-----:R-:W-:-:S05]  /*3e500*/  IMAD.WIDE R248, R0, 0x2, R2 ;  /* 0x0000000200f87825 */ /* 0x001fca00078e0202 */
[----:B------:R-:W0:Y:S01]  /*3e510*/  LDC R6, c[0x0][0x228] ;  /* 0x00008a00ff067b82 */ /* 0x000e220000000800 */
[----:B------:R-:W-:Y:S01]  /*3e520*/  PRMT R8, R250, 0x7632, R8 ;  /* 0x00007632fa087816 */ /* 0x000fe20000000008 */
[----:B------:R4:W-:Y:S01]  /*3e530*/  @P1 STG.E.U16 desc[UR60][R248.64], R250 ;  /* 0x000000faf8001986 */ /* 0x0009e2000c10153c */
[----:B------:R-:W-:Y:S01]  /*3e540*/  ISETP.GE.AND P1, PT, R252, R239, PT ;  /* 0x000000effc00720c */ /* 0x000fe20003f26270 */
[----:B--2---:R-:W-:Y:S01]  /*3e550*/  IMAD.MOV.U32 R239, RZ, RZ, R242 ;  /* 0x000000ffffef7224 */ /* 0x004fe200078e00f2 */
[----:B-1----:R-:W-:Y:S01]  /*3e560*/  ISETP.LT.AND P5, PT, R21, R12, !P6 ;  /* 0x0000000c1500720c */ /* 0x002fe200077a1270 */
[----:B------:R1:W-:Y:S02]  /*3e570*/  @P4 STG.E.U16 desc[UR60][R240.64], R8 ;  /* 0x00000008f0004986 */ /* 0x0003e4000c10153c */
[----:B------:R-:W2:Y:S01]  /*3e580*/  LDC R12, c[0x0][0x228] ;  /* 0x00008a00ff0c7b82 */ /* 0x000ea20000000800 */
[----:B----4-:R-:W-:-:S07]  /*3e590*/  IMAD.WIDE R248, R0, 0x2, R244 ;  /* 0x0000000200f87825 */ /* 0x010fce00078e02f4 */
[----:B------:R-:W4:Y:S01]  /*3e5a0*/  LDC R252, c[0x0][0x228] ;  /* 0x00008a00fffc7b82 */ /* 0x000f220000000800 */
[----:B-1----:R-:W-:Y:S02]  /*3e5b0*/  IMAD.MOV.U32 R8, RZ, RZ, R243 ;  /* 0x000000ffff087224 */ /* 0x002fe400078e00f3 */
[----:B------:R-:W2:Y:S01]  /*3e5c0*/  LDL.LU.64 R242, [R1+0x1ce0] ;  /* 0x001ce00001f27983 */ /* 0x000ea20000300a00 */
[----:B------:R-:W-:-:S04]  /*3e5d0*/  ISETP.LT.AND P6, PT, R22, R9, !P6 ;  /* 0x000000091600720c */ /* 0x000fc800077c1270 */
[----:B------:R-:W1:Y:S01]  /*3e5e0*/  LDC R241, c[0x0][0x228] ;  /* 0x00008a00fff17b82 */ /* 0x000e620000000800 */
[----:B------:R-:W-:Y:S01]  /*3e5f0*/  ISETP.LT.AND P4, PT, R17, R5, !P1 ;  /* 0x000000051100720c */ /* 0x000fe20004f81270 */
[----:B------:R-:W-:-:S06]  /*3e600*/  IMAD.IADD R240, R0, 0x1, R4 ;  /* 0x0000000100f07824 */ /* 0x000fcc00078e0204 */
[----:B------:R-:W4:Y:S01]  /*3e610*/  LDC R9, c[0x0][0x248] ;  /* 0x00009200ff097b82 */ /* 0x000f220000000800 */
[----:B------:R-:W-:Y:S01]  /*3e620*/  IMAD.WIDE R4, R0, 0x2, R246 ;  /* 0x0000000200047825 */ /* 0x000fe200078e02f6 */
[----:B---3--:R-:W-:Y:S01]  /*3e630*/  PRMT R250, R15, 0x7632, R250 ;  /* 0x000076320ffa7816 */ /* 0x008fe200000000fa */
[----:B--2---:R2:W-:Y:S01]  /*3e640*/  @P5 STG.E.U16 desc[UR60][R248.64], R242 ;  /* 0x000000f2f8005986 */ /* 0x0045e2000c10153c */
[----:B------:R-:W-:Y:S02]  /*3e650*/  PRMT R0, R242, 0x7632, R0 ;  /* 0x00007632f2007816 */ /* 0x000fe40000000000 */
[----:B------:R-:W-:Y:S02]  /*3e660*/  ISETP.LT.AND P5, PT, R20, R10, !P1 ;  /* 0x0000000a1400720c */ /* 0x000fe40004fa1270 */
[----:B------:R-:W3:Y:S01]  /*3e670*/  LDC R10, c[0x0][0x228] ;  /* 0x00008a00ff0a7b82 */ /* 0x000ee20000000800 */
[----:B------:R1:W-:Y:S01]  /*3e680*/  @P6 STG.E.U16 desc[UR60][R4.64], R0 ;  /* 0x0000000004006986 */ /* 0x0003e2000c10153c */
[----:B0-----:R-:W-:Y:S01]  /*3e690*/  ISETP.LT.AND P6, PT, R21, R6, !P1 ;  /* 0x000000061500720c */ /* 0x001fe20004fc1270 */
[----:B--2---:R-:W-:Y:S01]  /*3e6a0*/  IMAD.WIDE R248, R240, 0x2, R2 ;  /* 0x00000002f0f87825 */ /* 0x004fe200078e0202 */
[----:B------:R-:W-:-:S04]  /*3e6b0*/  ISETP.LT.AND P1, PT, R22, R12, !P1 ;  /* 0x0000000c1600720c */ /* 0x000fc80004f21270 */
[----:B------:R-:W0:Y:S01]  /*3e6c0*/  LDC R12, c[0x0][0x248] ;  /* 0x00009200ff0c7b82 */ /* 0x000e220000000800 */
[----:B------:R2:W-:Y:S01]  /*3e6d0*/  @P4 STG.E.U16 desc[UR60][R248.64], R7 ;  /* 0x00000007f8004986 */ /* 0x0005e2000c10153c */
[----:B-1----:R-:W-:Y:S02]  /*3e6e0*/  PRMT R0, R7, 0x7632, R0 ;  /* 0x0000763207007816 */ /* 0x002fe40000000000 */
[----:B------:R-:W-:Y:S01]  /*3e6f0*/  ISETP.LT.AND P4, PT, R17, R13, !P0 ;  /* 0x0000000d1100720c */ /* 0x000fe20004781270 */
[----:B------:R-:W-:Y:S01]  /*3e700*/  VIADD R242, R16, 0x30 ;  /* 0x0000003010f27836 */ /* 0x000fe20000000000 */
[----:B------:R-:W3:Y:S02]  /*3e710*/  LDL.LU.64 R4, [R1+0x1cd8] ;  /* 0x001cd80001047983 */ /* 0x000ee40000300a00 */
[----:B------:R-:W1:Y:S01]  /*3e720*/  LDC R13, c[0x0][0x228] ;  /* 0x00008a00ff0d7b82 */ /* 0x000e620000000800 */
[----:B--2---:R-:W-:-:S04]  /*3e730*/  IMAD.WIDE R6, R240, 0x2, R18 ;  /* 0x00000002f0067825 */ /* 0x004fc800078e0212 */
[----:B------:R-:W-:Y:S01]  /*3e740*/  IMAD.WIDE R248, R240, 0x2, R244 ;  /* 0x00000002f0f87825 */ /* 0x000fe200078e02f4 */
[----:B------:R4:W-:Y:S01]  /*3e750*/  @P5 STG.E.U16 desc[UR60][R6.64], R0 ;  /* 0x0000000006005986 */ /* 0x0009e2000c10153c */
[----:B------:R-:W-:-:S03]  /*3e760*/  ISETP.LT.AND P5, PT, R20, R241, !P0 ;  /* 0x000000f11400720c */ /* 0x000fc600047a1270 */
[----:B------:R2:W-:Y:S01]  /*3e770*/  @P6 STG.E.U16 desc[UR60][R248.64], R15 ;  /* 0x0000000ff8006986 */ /* 0x0005e2000c10153c */
[----:B------:R-:W-:Y:S01]  /*3e780*/  ISETP.GE.AND P6, PT, R242, R8, PT ;  /* 0x00000008f200720c */ /* 0x000fe20003fc6270 */
[C---:B----4-:R-:W-:Y:S02]  /*3e790*/  IMAD.IADD R0, R240.reuse, 0x1, R9 ;  /* 0x00000001f0007824 */ /* 0x050fe400078e0209 */
[----:B------:R-:W4:Y:S01]  /*3e7a0*/  LDL.LU.64 R6, [R1+0x1cd0] ;  /* 0x001cd00001067983 */ /* 0x000f220000300a00 */
[----:B------:R-:W-:Y:S01]  /*3e7b0*/  IMAD.WIDE R240, R240, 0x2, R246 ;  /* 0x00000002f0f07825 */ /* 0x000fe200078e02f6 */
[----:B--2---:R-:W2:Y:S03]  /*3e7c0*/  LDC.64 R248, c[0x0][0x228] ;  /* 0x00008a00fff87b82 */ /* 0x004ea60000000a00 */
[----:B------:R-:W-:Y:S01]  /*3e7d0*/  IMAD.WIDE R8, R0, 0x2, R2 ;  /* 0x0000000200087825 */ /* 0x000fe200078e0202 */
[----:B------:R0:W-:Y:S01]  /*3e7e0*/  @P1 STG.E.U16 desc[UR60][R240.64], R250 ;  /* 0x000000faf0001986 */ /* 0x0001e2000c10153c */
[----:B---3--:R-:W-:-:S02]  /*3e7f0*/  ISETP.LT.AND P1, PT, R21, R10, !P0 ;  /* 0x0000000a1500720c */ /* 0x008fc40004721270 */
[----:B------:R-:W-:Y:S01]  /*3e800*/  PRMT R242, R251, 0x7632, R242 ;  /* 0x00007632fbf27816 */ /* 0x000fe200000000f2 */
[----:B------:R3:W-:Y:S01]  /*3e810*/  @P4 STG.E.U16 desc[UR60][R8.64], R251 ;  /* 0x000000fb08004986 */ /* 0x0007e2000c10153c */
[----:B------:R-:W-:Y:S01]  /*3e820*/  ISETP.LT.AND P0, PT, R22, R252, !P0 ;  /* 0x000000fc1600720c */ /* 0x000fe20004701270 */
[----:B------:R-:W2:Y:S01]  /*3e830*/  LDC R10, c[0x0][0x228] ;  /* 0x00008a00ff0a7b82 */ /* 0x000ea20000000800 */
[----:B------:R-:W-:Y:S01]  /*3e840*/  ISETP.LT.AND P4, PT, R17, R14, !P6 ;  /* 0x0000000e1100720c */ /* 0x000fe20007781270 */
[----:B0-----:R-:W-:Y:S01]  /*3e850*/  IMAD.WIDE R240, R0, 0x2, R18 ;  /* 0x0000000200f07825 */ /* 0x001fe200078e0212 */
[----:B------:R-:W-:-:S05]  /*3e860*/  PRMT R252, R243, 0x7632, R252 ;  /* 0x00007632f3fc7816 */ /* 0x000fca00000000fc */
[----:B------:R-:W0:Y:S01]  /*3e870*/  LDC R14, c[0x0][0x248] ;  /* 0x00009200ff0e7b82 */ /* 0x000e220000000800 */
[----:B---3--:R-:W3:Y:S04]  /*3e880*/  LDL.LU.64 R8, [R1+0x1cc8] ;  /* 0x001cc80001087983 */ /* 0x008ee80000300a00 */
[----:B------:R1:W-:Y:S02]  /*3e890*/  @P5 STG.E.U16 desc[UR60][R240.64], R242 ;  /* 0x000000f2f0005986 */ /* 0x0003e4000c10153c */
[----:B-1----:R-:W-:Y:S01]  /*3e8a0*/  ISETP.LT.AND P5, PT, R20, R13, !P6 ;  /* 0x0000000d1400720c */ /* 0x002fe200077a1270 */
[----:B------:R-:W1:Y:S01]  /*3e8b0*/  LDC R15, c[0x0][0x228] ;  /* 0x00008a00ff0f7b82 */ /* 0x000e620000000800 */
[----:B------:R-:W-:-:S04]  /*3e8c0*/  IMAD.WIDE R240, R0, 0x2, R244 ;  /* 0x0000000200f07825 */ /* 0x000fc800078e02f4 */
[C---:B------:R-:W-:Y:S01]  /*3e8d0*/  IMAD.IADD R242, R0.reuse, 0x1, R12 ;  /* 0x0000000100f27824 */ /* 0x040fe200078e020c */
[----:B------:R2:W-:Y:S01]  /*3e8e0*/  @P1 STG.E.U16 desc[UR60][R240.64], R243 ;  /* 0x000000f3f0001986 */ /* 0x0005e2000c10153c */
[----:B------:R-:W-:-:S04]  /*3e8f0*/  IMAD.WIDE R12, R0, 0x2, R246 ;  /* 0x00000002000c7825 */ /* 0x000fc800078e02f6 */
[----:B------:R-:W-:Y:S01]  /*3e900*/  IMAD.WIDE R250, R242, 0x2, R2 ;  /* 0x00000002f2fa7825 */ /* 0x000fe200078e0202 */
[----:B------:R2:W-:Y:S03]  /*3e910*/  @P0 STG.E.U16 desc[UR60][R12.64], R252 ;  /* 0x000000fc0c000986 */ /* 0x0005e6000c10153c */
[----:B--2---:R-:W-:Y:S01]  /*3e920*/  VIADD R243, R16, 0x31 ;  /* 0x0000003110f37836 */ /* 0x004fe20000000000 */
[----:B------:R2:W-:Y:S01]  /*3e930*/  @P4 STG.E.U16 desc[UR60][R250.64], R236 ;  /* 0x000000ecfa004986 */ /* 0x0005e2000c10153c */
[----:B------:R-:W0:Y:S03]  /*3e940*/  LDC R241, c[0x0][0x228] ;  /* 0x00008a00fff17b82 */ /* 0x000e260000000800 */
[----:B------:R-:W-:Y:S01]  /*3e950*/  ISETP.GE.AND P0, PT, R243, R249, PT ;  /* 0x000000f9f300720c */ /* 0x000fe20003f06270 */
[----:B------:R-:W-:-:S03]  /*3e960*/  IMAD.WIDE R12, R242, 0x2, R18 ;  /* 0x00000002f20c7825 */ /* 0x000fc600078e0212 */
[----:B------:R-:W-:Y:S01]  /*3e970*/  ISETP.LT.AND P4, PT, R17, R237, !P0 ;  /* 0x000000ed1100720c */ /* 0x000fe20004781270 */
[----:B------:R-:W3:Y:S01]  /*3e980*/  LDC R252, c[0x0][0x228] ;  /* 0x00008a00fffc7b82 */ /* 0x000ee20000000800 */
[----:B------:R-:W4:Y:S01]  /*3e990*/  LDL.LU R237, [R1+0x1cc0] ;  /* 0x001cc00001ed7983 */ /* 0x000f220000300800 */
[----:B--2---:R-:W-:-:S05]  /*3e9a0*/  PRMT R236, R236, 0x7632, R236 ;  /* 0x00007632ecec7816 */ /* 0x004fca00000000ec */
[----:B------:R2:W-:Y:S01]  /*3e9b0*/  @P5 STG.E.U16 desc[UR60][R12.64], R236 ;  /* 0x000000ec0c005986 */ /* 0x0005e2000c10153c */
[----:B------:R-:W-:Y:S01]  /*3e9c0*/  IMAD.WIDE R250, R242, 0x2, R244 ;  /* 0x00000002f2fa7825 */ /* 0x000fe200078e02f4 */
[----:B------:R-:W3:Y:S02]  /*3e9d0*/  LDC R249, c[0x0][0x248] ;  /* 0x00009200fff97b82 */ /* 0x000ee40000000800 */
[----:B--2---:R-:W2:Y:S01]  /*3e9e0*/  LDL.LU.64 R12, [R1+0x1cb8] ;  /* 0x001cb800010c7983 */ /* 0x004ea20000300a00 */
[----:B0-----:R-:W-:Y:S02]  /*3e9f0*/  ISETP.LT.AND P1, PT, R21, R241, !P6 ;  /* 0x000000f11500720c */ /* 0x001fe40007721270 */
[----:B------:R-:W-:-:S03]  /*3ea00*/  ISETP.LT.AND P6, PT, R22, R10, !P6 ;  /* 0x0000000a1600720c */ /* 0x000fc600077c1270 */
[----:B------:R-:W0:Y:S01]  /*3ea10*/  LDC.64 R240, c[0x0][0x228] ;  /* 0x00008a00fff07b82 */ /* 0x000e220000000a00 */
[----:B------:R-:W-:Y:S01]  /*3ea20*/  IMAD.IADD R0, R242, 0x1, R14 ;  /* 0x00000001f2007824 */ /* 0x000fe200078e020e */
[----:B-1----:R-:W-:Y:S01]  /*3ea30*/  ISETP.LT.AND P5, PT, R20, R15, !P0 ;  /* 0x0000000f1400720c */ /* 0x002fe200047a1270 */
[----:B------:R-:W-:-:S04]  /*3ea40*/  IMAD.WIDE R14, R242, 0x2, R246 ;  /* 0x00000002f20e7825 */ /* 0x000fc800078e02f6 */
[----:B------:R-:W-:Y:S01]  /*3ea50*/  IMAD.WIDE R242, R0, 0x2, R2 ;  /* 0x0000000200f27825 */ /* 0x000fe200078e0202 */
[----:B------:R-:W1:Y:S01]  /*3ea60*/  LDC R10, c[0x0][0x228] ;  /* 0x00008a00ff0a7b82 */ /* 0x000e620000000800 */
[----:B--2---:R2:W-:Y:S07]  /*3ea70*/  @P1 STG.E.U16 desc[UR60][R250.64], R12 ;  /* 0x0000000cfa001986 */ /* 0x0045ee000c10153c */
[----:B--2---:R-:W2:Y:S01]  /*3ea80*/  LDC R251, c[0x0][0x228] ;  /* 0x00008a00fffb7b82 */ /* 0x004ea20000000800 */
[----:B------:R-:W-:-:S05]  /*3ea90*/  PRMT R236, R12, 0x7632, R236 ;  /* 0x000076320cec7816 */ /* 0x000fca00000000ec */
[----:B------:R0:W-:Y:S04]  /*3eaa0*/  @P6 STG.E.U16 desc[UR60][R14.64], R236 ;  /* 0x000000ec0e006986 */ /* 0x0001e8000c10153c */
[----:B---3--:R3:W-:Y:S01]  /*3eab0*/  @P4 STG.E.U16 desc[UR60][R242.64], R8 ;  /* 0x00000008f2004986 */ /* 0x0087e2000c10153c */
[----:B--2---:R-:W-:Y:S01]  /*3eac0*/  ISETP.LT.AND P1, PT, R21, R251, !P0 ;  /* 0x000000fb1500720c */ /* 0x004fe20004721270 */
[----:B0-----:R-:W-:Y:S01]  /*3ead0*/  IMAD.WIDE R14, R0, 0x2, R18 ;  /* 0x00000002000e7825 */ /* 0x001fe200078e0212 */
[----:B---3--:R-:W-:Y:S01]  /*3eae0*/  PRMT R8, R8, 0x7632, R8 ;  /* 0x0000763208087816 */ /* 0x008fe20000000008 */
[----:B------:R-:W0:Y:S02]  /*3eaf0*/  LDC.64 R250, c[0x0][0x228] ;  /* 0x00008a00fffa7b82 */ /* 0x000e240000000a00 */
[----:B------:R-:W-:-:S02]  /*3eb00*/  IMAD.WIDE R242, R0, 0x2, R244 ;  /* 0x0000000200f27825 */ /* 0x000fc400078e02f4 */
[----:B------:R-:W-:Y:S02]  /*3eb10*/  @P5 STG.E.U16 desc[UR60][R14.64], R8 ;  /* 0x000000080e005986 */ /* 0x000fe4000c10153c */
[----:B------:R-:W-:Y:S02]  /*3eb20*/  VIADD R12, R16, 0x32 ;  /* 0x00000032100c7836 */ /* 0x000fe40000000000 */
[----:B------:R-:W2:Y:S02]  /*3eb30*/  LDC R236, c[0x0][0x228] ;  /* 0x00008a00ffec7b82 */ /* 0x000ea40000000800 */
[----:B------:R3:W-:Y:S01]  /*3eb40*/  @P1 STG.E.U16 desc[UR60][R242.64], R4 ;  /* 0x00000004f2001986 */ /* 0x0007e2000c10153c */
[----:B------:R-:W-:Y:S02]  /*3eb50*/  ISETP.GE.AND P6, PT, R12, R241, PT ;  /* 0x000000f10c00720c */ /* 0x000fe40003fc6270 */
[----:B------:R-:W-:-:S03]  /*3eb60*/  ISETP.LT.AND P0, PT, R22, R252, !P0 ;  /* 0x000000fc1600720c */ /* 0x000fc60004701270 */
[----:B---3--:R-:W3:Y:S01]  /*3eb70*/  LDC R243, c[0x0][0x228] ;  /* 0x00008a00fff37b82 */ /* 0x008ee20000000800 */
[----:B------:R-:W-:Y:S01]  /*3eb80*/  ISETP.LT.AND P4, PT, R17, R11, !P6 ;  /* 0x0000000b1100720c */ /* 0x000fe20007781270 */
[----:B------:R-:W-:Y:S01]  /*3eb90*/  IMAD.IADD R8, R0, 0x1, R249 ;  /* 0x0000000100087824 */ /* 0x000fe200078e02f9 */
[----:B-1----:R-:W-:-:S05]  /*3eba0*/  ISETP.LT.AND P5, PT, R20, R10, !P6 ;  /* 0x0000000a1400720c */ /* 0x002fca00077a1270 */
[----:B------:R-:W1:Y:S01]  /*3ebb0*/  LDC R241, c[0x0][0x248] ;  /* 0x00009200fff17b82 */ /* 0x000e620000000800 */
[----:B------:R-:W-:Y:S01]  /*3ebc0*/  PRMT R12, R4, 0x7632, R12 ;  /* 0x00007632040c7816 */ /* 0x000fe2000000000c */
[----:B------:R-:W-:-:S04]  /*3ebd0*/  IMAD.WIDE R10, R0, 0x2, R246 ;  /* 0x00000002000a7825 */ /* 0x000fc800078e02f6 */
[----:B------:R-:W-:Y:S01]  /*3ebe0*/  VIADD R4, R16, 0x33 ;  /* 0x0000003310047836 */ /* 0x000fe20000000000 */
[----:B------:R3:W-:Y:S01]  /*3ebf0*/  @P0 STG.E.U16 desc[UR60][R10.64], R12 ;  /* 0x0000000c0a000986 */ /* 0x0007e2000c10153c */
[----:B------:R-:W-:Y:S01]  /*3ec00*/  IMAD.WIDE R14, R8, 0x2, R2 ;  /* 0x00000002080e7825 */ /* 0x000fe200078e0202 */
[----:B------:R-:W1:Y:S02]  /*3ec10*/  LDC R252, c[0x0][0x228] ;  /* 0x00008a00fffc7b82 */ /* 0x000e640000000800 */
[----:B0-----:R-:W-:Y:S02]  /*3ec20*/  ISETP.GE.AND P0, PT, R4, R251, PT ;  /* 0x000000fb0400720c */ /* 0x001fe40003f06270 */
[----:B----4-:R0:W-:Y:S02]  /*3ec30*/  @P4 STG.E.U16 desc[UR60][R14.64], R237 ;  /* 0x000000ed0e004986 */ /* 0x0101e4000c10153c */
[----:B------:R-:W-:Y:S02]  /*3ec40*/  ISETP.LT.AND P4, PT, R17, R238, !P0 ;  /* 0x000000ee1100720c */ /* 0x000fe40004781270 */
[----:B---3--:R-:W-:Y:S01]  /*3ec50*/  ISETP.LT.AND P1, PT, R21, R243, !P6 ;  /* 0x000000f31500720c */ /* 0x008fe20007721270 */
[----:B------:R-:W3:Y:S01]  /*3ec60*/  LDC R249, c[0x0][0x228] ;  /* 0x00008a00fff97b82 */ /* 0x000ee20000000800 */
[----:B------:R-:W4:Y:S01]  /*3ec70*/  LDL.LU.64 R10, [R1+0x1cb0] ;  /* 0x001cb000010a7983 */ /* 0x000f220000300a00 */
[----:B--2---:R-:W-:-:S03]  /*3ec80*/  ISETP.LT.AND P6, PT, R22, R236, !P6 ;  /* 0x000000ec1600720c */ /* 0x004fc600077c1270 */
[----:B------:R-:W2:Y:S01]  /*3ec90*/  LDL.LU R238, [R1+0x1ca8] ;  /* 0x001ca80001ee7983 */ /* 0x000ea20000300800 */
[----:B------:R-:W-:Y:S01]  /*3eca0*/  PRMT R0, R237, 0x7632, R0 ;  /* 0x00007632ed007816 */ /* 0x000fe20000000000 */
[C---:B0-----:R-:W-:Y:S01]  /*3ecb0*/  IMAD.WIDE R14, R8.reuse, 0x2, R18 ;  /* 0x00000002080e7825 */ /* 0x041fe200078e0212 */
[----:B------:R-:W0:Y:S03]  /*3ecc0*/  LDC R12, c[0x0][0x228] ;  /* 0x00008a00ff0c7b82 */ /* 0x000e260000000800 */
[C---:B------:R-:W-:Y:S01]  /*3ecd0*/  IMAD.WIDE R236, R8.reuse, 0x2, R244 ;  /* 0x0000000208ec7825 */ /* 0x040fe200078e02f4 */
[----:B------:R1:W-:Y:S03]  /*3ece0*/  @P5 STG.E.U16 desc[UR60][R14.64], R0 ;  /* 0x000000000e005986 */ /* 0x0003e6000c10153c */
[C-C-:B-1----:R-:W-:Y:S01]  /*3ecf0*/  IMAD.IADD R4, R8.reuse, 0x1, R241.reuse ;  /* 0x0000000108047824 */ /* 0x142fe200078e02f1 */
[----:B------:R-:W-:Y:S01]  /*3ed00*/  PRMT R241, R13, 0x7632, R241 ;  /* 0x000076320df17816 */ /* 0x000fe200000000f1 */
[----:B------:R-:W-:Y:S01]  /*3ed10*/  @P1 STG.E.U16 desc[UR60][R236.64], R13 ;  /* 0x0000000dec001986 */ /* 0x000fe2000c10153c */
[----:B------:R-:W1:Y:S01]  /*3ed20*/  LDC.64 R242, c[0x0][0x228] ;  /* 0x00008a00fff27b82 */ /* 0x000e620000000a00 */
[----:B------:R-:W-:-:S07]  /*3ed30*/  IMAD.WIDE R14, R8, 0x2, R246 ;  /* 0x00000002080e7825 */ /* 0x000fce00078e02f6 */
[----:B------:R-:W2:Y:S01]  /*3ed40*/  LDC R251, c[0x0][0x228] ;  /* 0x00008a00fffb7b82 */ /* 0x000ea20000000800 */
[----:B------:R3:W-:Y:S04]  /*3ed50*/  @P6 STG.E.U16 desc[UR60][R14.64], R241 ;  /* 0x000000f10e006986 */ /* 0x0007e8000c10153c */
[----:B---3--:R-:W3:Y:S01]  /*3ed60*/  LDL.LU.64 R14, [R1+0x1ca0] ;  /* 0x001ca000010e7983 */ /* 0x008ee20000300a00 */
[----:B------:R-:W-:Y:S01]  /*3ed70*/  IMAD.WIDE R236, R4, 0x2, R2 ;  /* 0x0000000204ec7825 */ /* 0x000fe200078e0202 */
[----:B------:R-:W-:Y:S01]  /*3ed80*/  ISETP.LT.AND P5, PT, R20, R252, !P0 ;  /* 0x000000fc1400720c */ /* 0x000fe200047a1270 */
[----:B------:R-:W1:Y:S03]  /*3ed90*/  LDC R241, c[0x0][0x248] ;  /* 0x00009200fff17b82 */ /* 0x000e660000000800 */
[----:B------:R1:W-:Y:S01]  /*3eda0*/  @P4 STG.E.U16 desc[UR60][R236.64], R9 ;  /* 0x00000009ec004986 */ /* 0x0003e2000c10153c */
[----:B------:R-:W-:-:S03]  /*3edb0*/  ISETP.LT.AND P4, PT, R17, R239, !P3 ;  /* 0x000000ef1100720c */ /* 0x000fc60005f81270 */
[----:B------:R-:W4:Y:S01]  /*3edc0*/  LDL.LU R239, [R1+0x1c9c] ;  /* 0x001c9c0001ef7983 */ /* 0x000f220000300800 */
[----:B0-----:R-:W-:Y:S01]  /*3edd0*/  ISETP.LT.AND P1, PT, R21, R12, !P0 ;  /* 0x0000000c1500720c */ /* 0x001fe20004721270 */
[----:B------:R-:W-:Y:S01]  /*3ede0*/  VIADD R0, R16, 0x35 ;  /* 0x0000003510007836 */ /* 0x000fe20000000000 */
[----:B------:R-:W-:Y:S01]  /*3edf0*/  ISETP.LT.AND P0, PT, R22, R249, !P0 ;  /* 0x000000f91600720c */ /* 0x000fe20004701270 */
[----:B------:R-:W0:Y:S03]  /*3ee00*/  LDC R252, c[0x0][0x228] ;  /* 0x00008a00fffc7b82 */ /* 0x000e260000000800 */
[----:B-1----:R-:W-:-:S05]  /*3ee10*/  ISETP.GE.AND P6, PT, R0, R243, PT ;  /* 0x000000f30000720c */ /* 0x002fca0003fc6270 */
[----:B------:R-:W1:Y:S01]  /*3ee20*/  LDC R249, c[0x0][0x228] ;  /* 0x00008a00fff97b82 */ /* 0x000e620000000800 */
[----:B------:R-:W-:Y:S01]  /*3ee30*/  PRMT R0, R9, 0x7632, R0 ;  /* 0x0000763209007816 */ /* 0x000fe20000000000 */
[----:B------:R-:W-:-:S04]  /*3ee40*/  IMAD.WIDE R236, R4, 0x2, R18 ;  /* 0x0000000204ec7825 */ /* 0x000fc800078e0212 */
[----:B------:R-:W-:Y:S01]  /*3ee50*/  IMAD.WIDE R8, R4, 0x2, R244 ;  /* 0x0000000204087825 */ /* 0x000fe200078e02f4 */
[----:B------:R-:W-:Y:S01]  /*3ee60*/  @P5 STG.E.U16 desc[UR60][R236.64], R0 ;  /* 0x00000000ec005986 */ /* 0x000fe2000c10153c */
[----:B------:R-:W-:Y:S01]  /*3ee70*/  PRMT R243, R5, 0x7632, R243 ;  /* 0x0000763205f37816 */ /* 0x000fe200000000f3 */
[----:B------:R-:W0:Y:S02]  /*3ee80*/  LDC.64 R12, c[0x0][0x228] ;  /* 0x00008a00ff0c7b82 */ /* 0x000e240000000a00 */
[----:B------:R1:W-:Y:S06]  /*3ee90*/  @P1 STG.E.U16 desc[UR60][R8.64], R5 ;  /* 0x0000000508001986 */ /* 0x0003ec000c10153c */
[----:B-1----:R-:W1:Y:S01]  /*3eea0*/  LDC R5, c[0x0][0x228] ;  /* 0x00008a00ff057b82 */ /* 0x002e620000000800 */
[----:B------:R-:W-:Y:S01]  /*3eeb0*/  ISETP.LT.AND P5, PT, R20, R249, !P3 ;  /* 0x000000f91400720c */ /* 0x000fe20005fa1270 */
[----:B------:R-:W-:-:S06]  /*3eec0*/  IMAD.IADD R0, R4, 0x1, R241 ;  /* 0x0000000104007824 */ /* 0x000fcc00078e02f1 */
[----:B------:R-:W0:Y:S01]  /*3eed0*/  LDC R249, c[0x0][0x248] ;  /* 0x00009200fff97b82 */ /* 0x000e220000000800 */
[----:B------:R-:W-:-:S04]  /*3eee0*/  IMAD.WIDE R236, R4, 0x2, R246 ;  /* 0x0000000204ec7825 */ /* 0x000fc800078e02f6 */
[----:B------:R-:W-:Y:S01]  /*3eef0*/  IMAD.WIDE R8, R0, 0x2, R2 ;  /* 0x0000000200087825 */ /* 0x000fe200078e0202 */
[----:B------:R0:W-:Y:S03]  /*3ef00*/  @P0 STG.E.U16 desc[UR60][R236.64], R243 ;  /* 0x000000f3ec000986 */ /* 0x0001e6000c10153c */
[----:B------:R-:W-:Y:S01]  /*3ef10*/  VIADD R241, R16, 0x3a ;  /* 0x0000003a10f17836 */ /* 0x000fe20000000000 */
[----:B-1----:R-:W-:Y:S02]  /*3ef20*/  ISETP.LT.AND P1, PT, R21, R5, !P3 ;  /* 0x000000051500720c */ /* 0x002fe40005f21270 */
[----:B------:R-:W1:Y:S01]  /*3ef30*/  LDC.64 R4, c[0x0][0x228] ;  /* 0x00008a00ff047b82 */ /* 0x000e620000000a00 */
[----:B0-----:R-:W-:Y:S01]  /*3ef40*/  IMAD.WIDE R236, R0, 0x2, R18 ;  /* 0x0000000200ec7825 */ /* 0x001fe200078e0212 */
[----:B------:R-:W-:-:S06]  /*3ef50*/  ISETP.LT.AND P3, PT, R22, R252, !P3 ;  /* 0x000000fc1600720c */ /* 0x000fcc0005f61270 */
[----:B------:R-:W0:Y:S01]  /*3ef60*/  LDC R243, c[0x0][0x228] ;  /* 0x00008a00fff37b82 */ /* 0x000e220000000800 */
[----:B------:R-:W-:-:S07]  /*3ef70*/  ISETP.GE.AND P0, PT, R241, R13, PT ;  /* 0x0000000df100720c */ /* 0x000fce0003f06270 */
[----:B------:R-:W4:Y:S01]  /*3ef80*/  LDC R252, c[0x0][0x228] ;  /* 0x00008a00fffc7b82 */ /* 0x000f220000000800 */
[----:B------:R-:W-:-:S07]  /*3ef90*/  IMAD.IADD R13, R0, 0x1, R249 ;  /* 0x00000001000d7824 */ /* 0x000fce00078e02f9 */
[----:B------:R-:W4:Y:S01]  /*3efa0*/  LDC R241, c[0x0][0x248] ;  /* 0x00009200fff17b82 */ /* 0x000f220000000800 */
[----:B--2---:R2:W-:Y:S01]  /*3efb0*/  @P4 STG.E.U16 desc[UR60][R8.64], R238 ;  /* 0x000000ee08004986 */ /* 0x0045e2000c10153c */
[----:B------:R-:W-:Y:S02]  /*3efc0*/  ISETP.LT.AND P4, PT, R17, R248, !P6 ;  /* 0x000000f81100720c */ /* 0x000fe40007781270 */
[----:B--2---:R-:W-:Y:S01]  /*3efd0*/  PRMT R238, R238, 0x7632, R238 ;  /* 0x00007632eeee7816 */ /* 0x004fe200000000ee */
[----:B------:R-:W-:-:S04]  /*3efe0*/  IMAD.WIDE R8, R0, 0x2, R244 ;  /* 0x0000000200087825 */ /* 0x000fc800078e02f4 */
[----:B------:R2:W-:Y:S01]  /*3eff0*/  @P5 STG.E.U16 desc[UR60][R236.64], R238 ;  /* 0x000000eeec005986 */ /* 0x0005e2000c10153c */
[----:B------:R-:W-:Y:S02]  /*3f000*/  ISETP.LT.AND P5, PT, R20, R251, !P6 ;  /* 0x000000fb1400720c */ /* 0x000fe400077a1270 */
[----:B------:R-:W4:Y:S01]  /*3f010*/  LDC R251, c[0x0][0x228] ;  /* 0x00008a00fffb7b82 */ /* 0x000f220000000800 */
[----:B------:R-:W-:-:S04]  /*3f020*/  IMAD.WIDE R248, R0, 0x2, R246 ;  /* 0x0000000200f87825 */ /* 0x000fc800078e02f6 */
[----:B------:R-:W-:Y:S02]  /*3f030*/  VIADD R0, R16, 0x36 ;  /* 0x0000003610007836 */ /* 0x000fe40000000000 */
[----:B--2---:R-:W-:Y:S01]  /*3f040*/  IMAD.WIDE R236, R13, 0x2, R2 ;  /* 0x000000020dec7825 */ /* 0x004fe200078e0202 */
[----:B------:R-:W2:Y:S01]  /*3f050*/  LDC R238, c[0x0][0x228] ;  /* 0x00008a00ffee7b82 */ /* 0x000ea20000000800 */
[----:B---3--:R3:W-:Y:S01]  /*3f060*/  @P1 STG.E.U16 desc[UR60][R8.64], R14 ;  /* 0x0000000e08001986 */ /* 0x0087e2000c10153c */
[----:B0-----:R-:W-:-:S06]  /*3f070*/  ISETP.LT.AND P1, PT, R21, R243, !P6 ;  /* 0x000000f31500720c */ /* 0x001fcc0007721270 */
[----:B------:R-:W0:Y:S01]  /*3f080*/  LDC R243, c[0x0][0x228] ;  /* 0x00008a00fff37b82 */ /* 0x000e220000000800 */
[----:B---3--:R-:W-:-:S07]  /*3f090*/  PRMT R14, R14, 0x7632, R14 ;  /* 0x000076320e0e7816 */ /* 0x008fce000000000e */
[----:B------:R-:W3:Y:S01]  /*3f0a0*/  LDC.64 R8, c[0x0][0x228] ;  /* 0x00008a00ff087b82 */ /* 0x000ee20000000a00 */
[----:B------:R2:W-:Y:S01]  /*3f0b0*/  @P3 STG.E.U16 desc[UR60][R248.64], R14 ;  /* 0x0000000ef8003986 */ /* 0x0005e2000c10153c */
[----:B-1----:R-:W-:-:S03]  /*3f0c0*/  ISETP.GE.AND P3, PT, R0, R5, PT ;  /* 0x000000050000720c */ /* 0x002fc60003f66270 */
[----:B----4-:R1:W-:Y:S01]  /*3f0d0*/  @P4 STG.E.U16 desc[UR60][R236.64], R10 ;  /* 0x0000000aec004986 */ /* 0x0103e2000c10153c */
[----:B--2---:R-:W-:Y:S01]  /*3f0e0*/  IMAD.WIDE R248, R13, 0x2, R18 ;  /* 0x000000020df87825 */ /* 0x004fe200078e0212 */
[----:B------:R-:W-:Y:S01]  /*3f0f0*/  ISETP.LT.AND P6, PT, R22, R251, !P6 ;  /* 0x000000fb1600720c */ /* 0x000fe200077c1270 */
[----:B------:R-:W2:Y:S01]  /*3f100*/  LDC R14, c[0x0][0x228] ;  /* 0x00008a00ff0e7b82 */ /* 0x000ea20000000800 */
[----:B-1----:R-:W-:-:S05]  /*3f110*/  PRMT R10, R10, 0x7632, R10 ;  /* 0x000076320a0a7816 */ /* 0x002fca000000000a */
[----:B------:R1:W-:Y:S01]  /*3f120*/  @P5 STG.E.U16 desc[UR60][R248.64], R10 ;  /* 0x0000000af8005986 */ /* 0x0003e2000c10153c */
[----:B------:R-:W-:Y:S01]  /*3f130*/  ISETP.LT.AND P5, PT, R20, R252, !P3 ;  /* 0x000000fc1400720c */ /* 0x000fe20005fa1270 */
[----:B------:R-:W-:Y:S01]  /*3f140*/  IMAD.WIDE R236, R13, 0x2, R244 ;  /* 0x000000020dec7825 */ /* 0x000fe200078e02f4 */
[----:B------:R-:W4:Y:S01]  /*3f150*/  LDC R252, c[0x0][0x248] ;  /* 0x00009200fffc7b82 */ /* 0x000f220000000800 */
[----:B------:R-:W-:Y:S02]  /*3f160*/  ISETP.LT.AND P4, PT, R17, R240, !P3 ;  /* 0x000000f01100720c */ /* 0x000fe40005f81270 */
[C---:B------:R-:W-:Y:S01]  /*3f170*/  IMAD.IADD R0, R13.reuse, 0x1, R241 ;  /* 0x000000010d007824 */ /* 0x040fe200078e02f1 */
[----:B------:R0:W-:Y:S01]  /*3f180*/  @P1 STG.E.U16 desc[UR60][R236.64], R6 ;  /* 0x00000006ec001986 */ /* 0x0001e2000c10153c */
[----:B------:R-:W-:Y:S02]  /*3f190*/  VIADD R5, R16, 0x37 ;  /* 0x0000003710057836 */ /* 0x000fe40000000000 */
[----:B------:R-:W-:Y:S01]  /*3f1a0*/  IMAD.WIDE R240, R13, 0x2, R246 ;  /* 0x000000020df07825 */ /* 0x000fe200078e02f6 */
[----:B------:R-:W2:Y:S02]  /*3f1b0*/  LDC R251, c[0x0][0x228] ;  /* 0x00008a00fffb7b82 */ /* 0x000ea40000000800 */
[----:B---3--:R-:W-:Y:S01]  /*3f1c0*/  ISETP.GE.AND P1, PT, R5, R9, PT ;  /* 0x000000090500720c */ /* 0x008fe20003f26270 */
[----:B-1----:R-:W-:Y:S01]  /*3f1d0*/  IMAD.WIDE R248, R0, 0x2, R2 ;  /* 0x0000000200f87825 */ /* 0x002fe200078e0202 */
[----:B0-----:R-:W-:-:S04]  /*3f1e0*/  PRMT R6, R6, 0x7632, R6 ;  /* 0x0000763206067816 */ /* 0x001fc80000000006 */
[----:B------:R-:W0:Y:S01]  /*3f1f0*/  LDC R13, c[0x0][0x228] ;  /* 0x00008a00ff0d7b82 */ /* 0x000e220000000800 */
[----:B------:R-:W-:Y:S01]  /*3f200*/  PRMT R5, R239, 0x7632, R5 ;  /* 0x00007632ef057816 */ /* 0x000fe20000000005 */
[----:B------:R1:W-:Y:S04]  /*3f210*/  @P6 STG.E.U16 desc[UR60][R240.64], R6 ;  /* 0x00000006f0006986 */ /* 0x0003e8000c10153c */
[----:B------:R3:W-:Y:S02]  /*3f220*/  @P4 STG.E.U16 desc[UR60][R248.64], R239 ;  /* 0x000000eff8004986 */ /* 0x0007e4000c10153c */
[----:B------:R-:W0:Y:S01]  /*3f230*/  LDC.64 R236, c[0x0][0x228] ;  /* 0x00008a00ffec7b82 */ /* 0x000e220000000a00 */
[----:B-1----:R-:W-:Y:S01]  /*3f240*/  IMAD.WIDE R240, R0, 0x2, R18 ;  /* 0x0000000200f07825 */ /* 0x002fe200078e0212 */
[----:B------:R-:W-:-:S06]  /*3f250*/  ISETP.LT.AND P6, PT, R21, R243, !P3 ;  /* 0x000000f31500720c */ /* 0x000fcc0005fc1270 */
[----:B------:R-:W1:Y:S01]  /*3f260*/  LDC R10, c[0x0][0x228] ;  /* 0x00008a00ff0a7b82 */ /* 0x000e620000000800 */
[----:B------:R4:W-:Y:S01]  /*3f270*/  @P5 STG.E.U16 desc[UR60][R240.64], R5 ;  /* 0x00000005f0005986 */ /* 0x0009e2000c10153c */
[----:B------:R-:W-:Y:S01]  /*3f280*/  ISETP.LT.AND P5, PT, R20, R238, !P1 ;  /* 0x000000ee1400720c */ /* 0x000fe20004fa1270 */
[----:B---3--:R-:W-:Y:S01]  /*3f290*/  IMAD.WIDE R238, R0, 0x2, R244 ;  /* 0x0000000200ee7825 */ /* 0x008fe200078e02f4 */
[----:B------:R-:W-:-:S04]  /*3f2a0*/  ISETP.LT.AND P4, PT, R17, R250, !P1 ;  /* 0x000000fa1100720c */ /* 0x000fc80004f81270 */
[----:B------:R-:W3:Y:S01]  /*3f2b0*/  LDC R248, c[0x0][0x248] ;  /* 0x00009200fff87b82 */ /* 0x000ee20000000800 */
[----:B----4-:R-:W-:Y:S01]  /*3f2c0*/  IMAD.WIDE R240, R0, 0x2, R246 ;  /* 0x0000000200f07825 */ /* 0x010fe200078e02f6 */
[----:B------:R-:W-:-:S06]  /*3f2d0*/  PRMT R6, R15, 0x7632, R6 ;  /* 0x000076320f067816 */ /* 0x000fcc0000000006 */
[----:B------:R-:W4:Y:S01]  /*3f2e0*/  LDC R9, c[0x0][0x228] ;  /* 0x00008a00ff097b82 */ /* 0x000f220000000800 */
[----:B------:R-:W-:Y:S02]  /*3f2f0*/  IMAD.IADD R0, R0, 0x1, R252 ;  /* 0x0000000100007824 */ /* 0x000fe400078e02fc */
[----:B------:R-:W4:Y:S04]  /*3f300*/  LDL.LU R252, [R1+0x210] ;  /* 0x0002100001fc7983 */ /* 0x000f280000300800 */
[----:B------:R-:W4:Y:S01]  /*3f310*/  LDL.LU R250, [R1+0x200] ;  /* 0x0002000001fa7983 */ /* 0x000f220000300800 */
[----:B--2---:R-:W-:Y:S01]  /*3f320*/  ISETP.LT.AND P3, PT, R22, R14, !P3 ;  /* 0x0000000e1600720c */ /* 0x004fe20005f61270 */
[----:B------:R-:W2:Y:S02]  /*3f330*/  LDC R243, c[0x0][0x228] ;  /* 0x00008a00fff37b82 */ /* 0x000ea40000000800 */
[----:B------:R0:W-:Y:S01]  /*3f340*/  @P6 STG.E.U16 desc[UR60][R238.64], R15 ;  /* 0x0000000fee006986 */ /* 0x0001e2000c10153c */
[----:B------:R-:W-:-:S03]  /*3f350*/  VIADD R5, R16, 0x38 ;  /* 0x0000003810057836 */ /* 0x000fc60000000000 */
[----:B------:R-:W2:Y:S02]  /*3f360*/  LDL.LU R249, [R1+0x230] ;  /* 0x0002300001f97983 */ /* 0x000ea40000300800 */
[----:B0-----:R-:W0:Y:S04]  /*3f370*/  LDC.64 R14, c[0x0][0x228] ;  /* 0x00008a00ff0e7b82 */ /* 0x001e280000000a00 */
[----:B------:R1:W-:Y:S01]  /*3f380*/  @P3 STG.E.U16 desc[UR60][R240.64], R6 ;  /* 0x00000006f0003986 */ /* 0x0003e2000c10153c */
[----:B------:R-:W-:Y:S01]  /*3f390*/  ISETP.LT.AND P3, PT, R22, R13, !P1 ;  /* 0x0000000d1600720c */ /* 0x000fe20004f61270 */
[----:B------:R-:W-:Y:S01]  /*3f3a0*/  IMAD.WIDE R238, R0, 0x2, R18 ;  /* 0x0000000200ee7825 */ /* 0x000fe200078e0212 */
[----:B------:R-:W-:Y:S02]  /*3f3b0*/  ISETP.GE.AND P6, PT, R5, R237, PT ;  /* 0x000000ed0500720c */ /* 0x000fe40003fc6270 */
[----:B------:R-:W-:-:S02]  /*3f3c0*/  ISETP.LT.AND P1, PT, R21, R251, !P1 ;  /* 0x000000fb1500720c */ /* 0x000fc40004f21270 */
[----:B------:R-:W-:Y:S01]  /*3f3d0*/  PRMT R5, R11, 0x7632, R5 ;  /* 0x000076320b057816 */ /* 0x000fe20000000005 */
[----:B------:R-:W2:Y:S01]  /*3f3e0*/  LDL.LU R251, [R1+0x220] ;  /* 0x0002200001fb7983 */ /* 0x000ea20000300800 */
[----:B------:R-:W2:Y:S01]  /*3f3f0*/  LDC R13, c[0x0][0x228] ;  /* 0x00008a00ff0d7b82 */ /* 0x000ea20000000800 */
[----:B-1----:R-:W-:Y:S01]  /*3f400*/  IMAD.WIDE R240, R0, 0x2, R2 ;  /* 0x0000000200f07825 */ /* 0x002fe200078e0202 */
[----:B------:R-:W-:-:S04]  /*3f410*/  PRMT R6, R7, 0x7632, R6 ;  /* 0x0000763207067816 */ /* 0x000fc80000000006 */
[----:B------:R1:W-:Y:S01]  /*3f420*/  @P4 STG.E.U16 desc[UR60][R240.64], R11 ;  /* 0x0000000bf0004986 */ /* 0x0003e2000c10153c */
[----:B------:R-:W-:Y:S01]  /*3f430*/  ISETP.LT.AND P4, PT, R17, R23, !P6 ;  /* 0x000000171100720c */ /* 0x000fe20007781270 */
[----:B------:R-:W2:Y:S02]  /*3f440*/  LDC R237, c[0x0][0x248] ;  /* 0x00009200ffed7b82 */ /* 0x000ea40000000800 */
[----:B------:R3:W-:Y:S01]  /*3f450*/  @P5 STG.E.U16 desc[UR60][R238.64], R5 ;  /* 0x00000005ee005986 */ /* 0x0007e2000c10153c */
[----:B------:R-:W-:-:S05]  /*3f460*/  ISETP.LT.AND P5, PT, R20, R10, !P6 ;  /* 0x0000000a1400720c */ /* 0x000fca00077a1270 */
[----:B------:R-:W2:Y:S01]  /*3f470*/  LDC R23, c[0x0][0x228] ;  /* 0x00008a00ff177b82 */ /* 0x000ea20000000800 */
[----:B-1----:R-:W-:-:S04]  /*3f480*/  IMAD.WIDE R10, R0, 0x2, R244 ;  /* 0x00000002000a7825 */ /* 0x002fc800078e02f4 */
[----:B---3--:R-:W-:Y:S01]  /*3f490*/  IMAD.WIDE R238, R0, 0x2, R246 ;  /* 0x0000000200ee7825 */ /* 0x008fe200078e02f6 */
[----:B------:R1:W-:Y:S02]  /*3f4a0*/  @P1 STG.E.U16 desc[UR60][R10.64], R7 ;  /* 0x000000070a001986 */ /* 0x0003e4000c10153c */
[----:B------:R-:W3:Y:S01]  /*3f4b0*/  LDC R241, c[0x0][0x228] ;  /* 0x00008a00fff17b82 */ /* 0x000ee20000000800 */
[----:B------:R-:W-:Y:S02]  /*3f4c0*/  VIADD R5, R16, 0x39 ;  /* 0x0000003910057836 */ /* 0x000fe40000000000 */
[----:B------:R-:W-:Y:S01]  /*3f4d0*/  IMAD.IADD R0, R0, 0x1, R248 ;  /* 0x0000000100007824 */ /* 0x000fe200078e02f8 */
[----:B------:R1:W-:Y:S01]  /*3f4e0*/  @P3 STG.E.U16 desc[UR60][R238.64], R6 ;  /* 0x00000006ee003986 */ /* 0x0003e2000c10153c */
[----:B----4-:R-:W-:Y:S02]  /*3f4f0*/  ISETP.LT.AND P3, PT, R21, R9, !P6 ;  /* 0x000000091500720c */ /* 0x010fe40007761270 */
[----:B0-----:R-:W-:Y:S01]  /*3f500*/  ISETP.GE.AND P1, PT, R5, R15, PT ;  /* 0x0000000f0500720c */ /* 0x001fe20003f26270 */
[----:B------:R-:W0:Y:S01]  /*3f510*/  LDC R248, c[0x0][0x228] ;  /* 0x00008a00fff87b82 */ /* 0x000e220000000800 */
[----:B-1----:R-:W-:-:S04]  /*3f520*/  IMAD.WIDE R10, R0, 0x2, R2 ;  /* 0x00000002000a7825 */ /* 0x002fc800078e0202 */
[----:B------:R-:W-:-:S03]  /*3f530*/  IMAD.WIDE R238, R0, 0x2, R18 ;  /* 0x0000000200ee7825 */ /* 0x000fc600078e0212 */
[----:B------:R-:W1:Y:S01]  /*3f540*/  LDC.64 R6, c[0x0][0x228] ;  /* 0x00008a00ff067b82 */ /* 0x000e620000000a00 */
[----:B--2---:R-:W-:-:S07]  /*3f550*/  ISETP.LT.AND P6, PT, R22, R243, !P6 ;  /* 0x000000f31600720c */ /* 0x004fce00077c1270 */
[----:B------:R-:W2:Y:S01]  /*3f560*/  LDC R240, c[0x0][0x248] ;  /* 0x00009200fff07b82 */ /* 0x000ea20000000800 */
[----:B------:R-:W-:-:S07]  /*3f570*/  IMAD.IADD R9, R0, 0x1, R237 ;  /* 0x0000000100097824 */ /* 0x000fce00078e02ed */
[----:B------:R-:W4:Y:S08]  /*3f580*/  LDC R15, c[0x0][0x228] ;  /* 0x00008a00ff0f7b82 */ /* 0x000f300000000800 */
[----:B------:R-:W2:Y:S08]  /*3f590*/  LDC R237, c[0x0][0x228] ;  /* 0x00008a00ffed7b82 */ /* 0x000eb00000000800 */
[----:B------:R-:W2:Y:S01]  /*3f5a0*/  LDC R243, c[0x0][0x228] ;  /* 0x00008a00fff37b82 */ /* 0x000ea20000000800 */
[----:B------:R-:W-:Y:S01]  /*3f5b0*/  PRMT R5, R252, 0x7632, R5 ;  /* 0x00007632fc057816 */ /* 0x000fe20000000005 */
[----:B------:R3:W-:Y:S04]  /*3f5c0*/  @P4 STG.E.U16 desc[UR60][R10.64], R252 ;  /* 0x000000fc0a004986 */ /* 0x0007e8000c10153c */
[----:B------:R0:W-:Y:S04]  /*3f5d0*/  @P5 STG.E.U16 desc[UR60][R238.64], R5 ;  /* 0x00000005ee005986 */ /* 0x0001e8000c10153c */
[----:B---3--:R-:W3:Y:S01]  /*3f5e0*/  LDL.LU R252, [R1+0x214] ;  /* 0x0002140001fc7983 */ /* 0x008ee20000300800 */
[----:B0-----:R-:W-:Y:S01]  /*3f5f0*/  IMAD.WIDE R238, R0, 0x2, R244 ;  /* 0x0000000200ee7825 */ /* 0x001fe200078e02f4 */
[----:B------:R-:W-:-:S04]  /*3f600*/  PRMT R5, R250, 0x7632, R5 ;  /* 0x00007632fa057816 */ /* 0x000fc80000000005 */
[----:B------:R0:W-:Y:S04]  /*3f610*/  @P3 STG.E.U16 desc[UR60][R238.64], R250 ;  /* 0x000000faee003986 */ /* 0x0001e8000c10153c */
[----:B0-----:R-:W3:Y:S01]  /*3f620*/  LDL.LU R250, [R1+0x204] ;  /* 0x0002040001fa7983 */ /* 0x001ee20000300800 */
[----:B------:R-:W-:Y:S01]  /*3f630*/  ISETP.LT.AND P5, PT, R20, R13, !P1 ;  /* 0x0000000d1400720c */ /* 0x000fe20004fa1270 */
[----:B------:R-:W-:Y:S01]  /*3f640*/  IMAD.WIDE R10, R0, 0x2, R246 ;  /* 0x00000002000a7825 */ /* 0x000fe200078e02f6 */
[----:B------:R-:W0:Y:S01]  /*3f650*/  LDC R13, c[0x0][0x228] ;  /* 0x00008a00ff0d7b82 */ /* 0x000e220000000800 */
[----:B------:R-:W-:-:S03]  /*3f660*/  ISETP.LT.AND P4, PT, R17, R242, !P1 ;  /* 0x000000f21100720c */ /* 0x000fc60004f81270 */
[----:B------:R1:W-:Y:S01]  /*3f670*/  @P6 STG.E.U16 desc[UR60][R10.64], R5 ;  /* 0x000000050a006986 */ /* 0x0003e2000c10153c */
[----:B------:R-:W-:Y:S01]  /*3f680*/  IMAD.WIDE R238, R9, 0x2, R2 ;  /* 0x0000000209ee7825 */ /* 0x000fe200078e0202 */
[----:B------:R-:W-:Y:S02]  /*3f690*/  ISETP.LT.AND P3, PT, R21, R248, !P1 ;  /* 0x000000f81500720c */ /* 0x000fe40004f61270 */
[----:B------:R-:W3:Y:S01]  /*3f6a0*/  LDC R242, c[0x0][0x248] ;  /* 0x00009200fff27b82 */ /* 0x000ee20000000800 */
[----:B------:R-:W-:-:S07]  /*3f6b0*/  VIADD R0, R16, 0x44 ;  /* 0x0000004410007836 */ /* 0x000fce0000000000 */
[----:B-1----:R-:W1:Y:S01]  /*3f6c0*/  LDC.64 R10, c[0x0][0x228] ;  /* 0x00008a00ff0a7b82 */ /* 0x002e620000000a00 */
[----:B------:R4:W-:Y:S01]  /*3f6d0*/  @P4 STG.E.U16 desc[UR60][R238.64], R249 ;  /* 0x000000f9ee004986 */ /* 0x0009e2000c10153c */
[----:B------:R-:W-:Y:S02]  /*3f6e0*/  ISETP.GE.AND P6, PT, R0, R7, PT ;  /* 0x000000070000720c */ /* 0x000fe40003fc6270 */
[----:B------:R-:W-:Y:S01]  /*3f6f0*/  ISETP.LT.AND P4, PT, R17, R4, !P0 ;  /* 0x000000041100720c */ /* 0x000fe20004781270 */
[----:B------:R-:W-:Y:S01]  /*3f700*/  IMAD.WIDE R4, R9, 0x2, R18 ;  /* 0x0000000209047825 */ /* 0x000fe200078e0212 */
[----:B------:R-:W-:Y:S02]  /*3f710*/  PRMT R0, R249, 0x7632, R0 ;  /* 0x00007632f9007816 */ /* 0x000fe40000000000 */
[----:B------:R-:W-:Y:S01]  /*3f720*/  ISETP.LT.AND P1, PT, R22, R241, !P1 ;  /* 0x000000f11600720c */ /* 0x000fe20004f21270 */
[----:B------:R-:W3:Y:S01]  /*3f730*/  LDC R248, c[0x0][0x228] ;  /* 0x00008a00fff87b82 */ /* 0x000ee20000000800 */
[----:B----4-:R-:W-:Y:S01]  /*3f740*/  IMAD.WIDE R238, R9, 0x2, R244 ;  /* 0x0000000209ee7825 */ /* 0x010fe200078e02f4 */
[----:B------:R2:W-:Y:S01]  /*3f750*/  @P5 STG.E.U16 desc[UR60][R4.64], R0 ;  /* 0x0000000004005986 */ /* 0x0005e2000c10153c */
[----:B------:R-:W-:-:S02]  /*3f760*/  ISETP.LT.AND P5, PT, R21, R15, !P0 ;  /* 0x0000000f1500720c */ /* 0x000fc400047a1270 */
[----:B------:R-:W-:Y:S01]  /*3f770*/  VIADD R7, R16, 0x3b ;  /* 0x0000003b10077836 */ /* 0x000fe20000000000 */
[----:B------:R4:W-:Y:S01]  /*3f780*/  @P3 STG.E.U16 desc[UR60][R238.64], R251 ;  /* 0x000000fbee003986 */ /* 0x0009e2000c10153c */
[----:B0-----:R-:W-:Y:S01]  /*3f790*/  ISETP.LT.AND P3, PT, R20, R13, !P0 ;  /* 0x0000000d1400720c */ /* 0x001fe20004761270 */
[----:B------:R-:W0:Y:S01]  /*3f7a0*/  LDC R249, c[0x0][0x228] ;  /* 0x00008a00fff97b82 */ /* 0x000e220000000800 */
[----:B------:R-:W-:Y:S01]  /*3f7b0*/  PRMT R13, R251, 0x7632, R13 ;  /* 0x00007632fb0d7816 */ /* 0x000fe2000000000d */
[----:B--2---:R-:W-:-:S06]  /*3f7c0*/  IMAD.IADD R0, R9, 0x1, R240 ;  /* 0x0000000109007824 */ /* 0x004fcc00078e02f0 */
[----:B------:R-:W2:Y:S01]  /*3f7d0*/  LDC.64 R4, c[0x0][0x228] ;  /* 0x00008a00ff047b82 */ /* 0x000ea20000000a00 */
[----:B----4-:R-:W-:Y:S01]  /*3f7e0*/  IMAD.WIDE R238, R9, 0x2, R246 ;  /* 0x0000000209ee7825 */ /* 0x010fe200078e02f6 */
[----:B------:R-:W4:Y:S03]  /*3f7f0*/  LDL.LU R251, [R1+0x224] ;  /* 0x0002240001fb7983 */ /* 0x000f260000300800 */
[C---:B------:R-:W-:Y:S01]  /*3f800*/  IMAD.WIDE R240, R0.reuse, 0x2, R2 ;  /* 0x0000000200f07825 */ /* 0x040fe200078e0202 */
[----:B------:R1:W-:Y:S02]  /*3f810*/  @P1 STG.E.U16 desc[UR60][R238.64], R13 ;  /* 0x0000000dee001986 */ /* 0x0003e4000c10153c */
[----:B-1----:R-:W-:Y:S01]  /*3f820*/  ISETP.GE.AND P1, PT, R7, R11, PT ;  /* 0x0000000b0700720c */ /* 0x002fe20003f26270 */
[----:B------:R-:W1:Y:S01]  /*3f830*/  LDC R15, c[0x0][0x248] ;  /* 0x00009200ff0f7b82 */ /* 0x000e620000000800 */
[----:B------:R-:W-:-:S07]  /*3f840*/  IMAD.WIDE R238, R0, 0x2, R18 ;  /* 0x0000000200ee7825 */ /* 0x000fce00078e0212 */
[----:B------:R-:W1:Y:S01]  /*3f850*/  LDC R13, c[0x0][0x228] ;  /* 0x00008a00ff0d7b82 */ /* 0x000e620000000800 */
[----:B---3--:R3:W-:Y:S01]  /*3f860*/  @P4 STG.E.U16 desc[UR60][R240.64], R252 ;  /* 0x000000fcf0004986 */ /* 0x0087e2000c10153c */
[----:B------:R-:W-:-:S05]  /*3f870*/  PRMT R7, R252, 0x7632, R7 ;  /* 0x00007632fc077816 */ /* 0x000fca0000000007 */
[----:B------:R0:W-:Y:S01]  /*3f880*/  @P3 STG.E.U16 desc[UR60][R238.64], R7 ;  /* 0x00000007ee003986 */ /* 0x0001e2000c10153c */
[----:B---3--:R-:W-:-:S05]  /*3f890*/  IMAD.WIDE R240, R0, 0x2, R244 ;  /* 0x0000000200f07825 */ /* 0x008fca00078e02f4 */
[----:B------:R3:W-:Y:S01]  /*3f8a0*/  @P5 STG.E.U16 desc[UR60][R240.64], R250 ;  /* 0x000000faf0005986 */ /* 0x0007e2000c10153c */
[----:B------:R-:W-:-:S03]  /*3f8b0*/  ISETP.LT.AND P5, PT, R20, R237, !P1 ;  /* 0x000000ed1400720c */ /* 0x000fc60004fa1270 */
[----:B------:R-:W4:Y:S01]  /*3f8c0*/  LDL.LU R237, [R1+0x234] ;  /* 0x0002340001ed7983 */ /* 0x000f220000300800 */
[----:B------:R-:W-:Y:S02]  /*3f8d0*/  ISETP.LT.AND P4, PT, R17, R8, !P1 ;  /* 0x000000081100720c */ /* 0x000fe40004f81270 */
[----:B------:R-:W1:Y:S01]  /*3f8e0*/  LDC.64 R8, c[0x0][0x228] ;  /* 0x00008a00ff087b82 */ /* 0x000e620000000a00 */
[----:B------:R-:W-:Y:S01]  /*3f8f0*/  ISETP.LT.AND P0, PT, R22, R248, !P0 ;  /* 0x000000f81600720c */ /* 0x000fe20004701270 */
[----:B0-----:R-:W-:Y:S01]  /*3f900*/  IMAD.WIDE R238, R0, 0x2, R246 ;  /* 0x0000000200ee7825 */ /* 0x001fe200078e02f6 */
[----:B------:R-:W-:Y:S01]  /*3f910*/  ISETP.LT.AND P3, PT, R21, R249, !P1 ;  /* 0x000000f91500720c */ /* 0x000fe20004f61270 */
[----:B------:R-:W4:Y:S01]  /*3f920*/  LDL.LU R252, [R1+0x208] ;  /* 0x0002080001fc7983 */ /* 0x000f220000300800 */
[----:B------:R-:W-:Y:S01]  /*3f930*/  PRMT R11, R250, 0x7632, R11 ;  /* 0x00007632fa0b7816 */ /* 0x000fe2000000000b */
[----:B------:R-:W-:Y:S02]  /*3f940*/  VIADD R7, R16, 0x3c ;  /* 0x0000003c10077836 */ /* 0x000fe40000000000 */
[----:B------:R-:W-:Y:S01]  /*3f950*/  IMAD.IADD R0, R0, 0x1, R242 ;  /* 0x0000000100007824 */ /* 0x000fe200078e02f2 */
[----:B------:R-:W-:Y:S01]  /*3f960*/  ISETP.LT.AND P1, PT, R22, R243, !P1 ;  /* 0x000000f31600720c */ /* 0x000fe20004f21270 */
[----:B------:R-:W0:Y:S02]  /*3f970*/  LDC R249, c[0x0][0x228] ;  /* 0x00008a00fff97b82 */ /* 0x000e240000000800 */
[----:B------:R-:W-:-:S02]  /*3f980*/  IMAD.WIDE R242, R0, 0x2, R2 ;  /* 0x0000000200f27825 */ /* 0x000fc400078e0202 */
[----:B------:R3:W-:Y:S01]  /*3f990*/  @P0 STG.E.U16 desc[UR60][R238.64], R11 ;  /* 0x0000000bee000986 */ /* 0x0007e2000c10153c */
[----:B--2---:R-:W-:Y:S01]  /*3f9a0*/  ISETP.GE.AND P0, PT, R7, R5, PT ;  /* 0x000000050700720c */ /* 0x004fe20003f06270 */
[----:B------:R-:W-:Y:S02]  /*3f9b0*/  VIADD R5, R16, 0x3d ;  /* 0x0000003d10057836 */ /* 0x000fe40000000000 */
[C---:B---3--:R-:W-:Y:S01]  /*3f9c0*/  IMAD.WIDE R240, R0.reuse, 0x2, R244 ;  /* 0x0000000200f07825 */ /* 0x048fe200078e02f4 */
[----:B------:R-:W2:Y:S03]  /*3f9d0*/  LDC R248, c[0x0][0x228] ;  /* 0x00008a00fff87b82 */ /* 0x000ea60000000800 */
[----:B------:R-:W-:-:S05]  /*3f9e0*/  IMAD.WIDE R238, R0, 0x2, R18 ;  /* 0x0000000200ee7825 */ /* 0x000fca00078e0212 */
[----:B------:R-:W3:Y:S08]  /*3f9f0*/  LDC R250, c[0x0][0x228] ;  /* 0x00008a00fffa7b82 */ /* 0x000ef00000000800 */
[----:B------:R-:W3:Y:S01]  /*3fa00*/  LDC R11, c[0x0][0x228] ;  /* 0x00008a00ff0b7b82 */ /* 0x000ee20000000800 */
[----:B----4-:R-:W-:Y:S01]  /*3fa10*/  PRMT R7, R237, 0x7632, R7 ;  /* 0x00007632ed077816 */ /* 0x010fe20000000007 */
[----:B------:R-:W-:Y:S01]  /*3fa20*/  @P4 STG.E.U16 desc[UR60][R242.64], R237 ;  /* 0x000000edf2004986 */ /* 0x000fe2000c10153c */
[----:B-1----:R-:W-:-:S02]  /*3fa30*/  ISETP.GE.AND P4, PT, R5, R9, PT ;  /* 0x000000090500720c */ /* 0x002fc40003f86270 */
[----:B------:R-:W-:Y:S01]  /*3fa40*/  PRMT R5, R251, 0x7632, R5 ;  /* 0x00007632fb057816 */ /* 0x000fe20000000005 */
[----:B------:R-:W-:Y:S02]  /*3fa50*/  @P5 STG.E.U16 desc[UR60][R238.64], R7 ;  /* 0x00000007ee005986 */ /* 0x000fe4000c10153c */
[----:B------:R-:W1:Y:S02]  /*3fa60*/  LDC R9, c[0x0][0x248] ;  /* 0x00009200ff097b82 */ /* 0x000e640000000800 */
[----:B------:R4:W-:Y:S01]  /*3fa70*/  @P3 STG.E.U16 desc[UR60][R240.64], R251 ;  /* 0x000000fbf0003986 */ /* 0x0009e2000c10153c */
[----:B------:R-:W-:-:S03]  /*3fa80*/  ISETP.LT.AND P3, PT, R20, R13, !P0 ;  /* 0x0000000d1400720c */ /* 0x000fc60004761270 */
[----:B----4-:R-:W4:Y:S01]  /*3fa90*/  LDL.LU R251, [R1+0x238] ;  /* 0x0002380001fb7983 */ /* 0x010f220000300800 */
[----:B------:R-:W-:Y:S01]  /*3faa0*/  ISETP.LT.AND P5, PT, R17, R236, !P0 ;  /* 0x000000ec1100720c */ /* 0x000fe200047a1270 */
[----:B------:R-:W-:Y:S01]  /*3fab0*/  IMAD.WIDE R238, R0, 0x2, R246 ;  /* 0x0000000200ee7825 */ /* 0x000fe200078e02f6 */
[----:B------:R-:W-:Y:S01]  /*3fac0*/  PRMT R7, R252, 0x7632, R7 ;  /* 0x00007632fc077816 */ /* 0x000fe20000000007 */
[----:B------:R-:W3:Y:S01]  /*3fad0*/  LDL.LU R13, [R1+0x218] ;  /* 0x00021800010d7983 */ /* 0x000ee20000300800 */
[----:B------:R-:W4:Y:S01]  /*3fae0*/  LDC.64 R236, c[0x0][0x228] ;  /* 0x00008a00ffec7b82 */ /* 0x000f220000000a00 */
[----:B------:R-:W-:Y:S02]  /*3faf0*/  IMAD.IADD R0, R0, 0x1, R15 ;  /* 0x0000000100007824 */ /* 0x000fe400078e020f */
[----:B------:R2:W-:Y:S01]  /*3fb00*/  @P1 STG.E.U16 desc[UR60][R238.64], R5 ;  /* 0x00000005ee001986 */ /* 0x0005e2000c10153c */
[----:B0-----:R-:W-:Y:S01]  /*3fb10*/  ISETP.LT.AND P1, PT, R22, R249, !P0 ;  /* 0x000000f91600720c */ /* 0x001fe20004721270 */
[----:B------:R-:W-:Y:S01]  /*3fb20*/  IMAD.WIDE R242, R0, 0x2, R2 ;  /* 0x0000000200f27825 */ /* 0x000fe200078e0202 */
[----:B--2---:R-:W-:-:S02]  /*3fb30*/  ISETP.LT.AND P0, PT, R21, R248, !P0 ;  /* 0x000000f81500720c */ /* 0x004fc40004701270 */
[----:B------:R-:W0:Y:S01]  /*3fb40*/  LDC.64 R240, c[0x0][0x228] ;  /* 0x00008a00fff07b82 */ /* 0x000e220000000a00 */
[----:B------:R-:W-:-:S07]  /*3fb50*/  IMAD.WIDE R238, R0, 0x2, R18 ;  /* 0x0000000200ee7825 */ /* 0x000fce00078e0212 */
[----:B------:R-:W2:Y:S01]  /*3fb60*/  LDC R248, c[0x0][0x228] ;  /* 0x00008a00fff87b82 */ /* 0x000ea20000000800 */
[----:B---3--:R3:W-:Y:S01]  /*3fb70*/  @P5 STG.E.U16 desc[UR60][R242.64], R13 ;  /* 0x0000000df2005986 */ /* 0x0087e2000c10153c */
[----:B------:R-:W-:Y:S02]  /*3fb80*/  PRMT R5, R13, 0x7632, R5 ;  /* 0x000076320d057816 */ /* 0x000fe40000000005 */
[----:B------:R-:W-:Y:S01]  /*3fb90*/  ISETP.LT.AND P5, PT, R17, R14, !P4 ;  /* 0x0000000e1100720c */ /* 0x000fe200067a1270 */
[C---:B------:R-:W-:Y:S02]  /*3fba0*/  IMAD.WIDE R14, R0.reuse, 0x2, R244 ;  /* 0x00000002000e7825 */ /* 0x040fe400078e02f4 */
[----:B------:R-:W-:Y:S04]  /*3fbb0*/  @P3 STG.E.U16 desc[UR60][R238.64], R5 ;  /* 0x00000005ee003986 */ /* 0x000fe8000c10153c */
[----:B---3--:R-:W3:Y:S01]  /*3fbc0*/  LDL.LU R243, [R1+0x228] ;  /* 0x0002280001f37983 */ /* 0x008ee20000300800 */
[----:B------:R-:W2:Y:S03]  /*3fbd0*/  LDC R13, c[0x0][0x248] ;  /* 0x00009200ff0d7b82 */ /* 0x000ea60000000800 */
[----:B------:R1:W-:Y:S05]  /*3fbe0*/  @P0 STG.E.U16 desc[UR60][R14.64], R252 ;  /* 0x000000fc0e000986 */ /* 0x0003ea000c10153c */
[----:B------:R-:W3:Y:S01]  /*3fbf0*/  LDC R242, c[0x0][0x228] ;  /* 0x00008a00fff27b82 */ /* 0x000ee20000000800 */
[----:B-1----:R-:W3:Y:S01]  /*3fc00*/  LDL.LU R252, [R1+0x21c] ;  /* 0x00021c0001fc7983 */ /* 0x002ee20000300800 */
[----:B------:R-:W-:-:S03]  /*3fc10*/  IMAD.WIDE R238, R0, 0x2, R246 ;  /* 0x0000000200ee7825 */ /* 0x000fc600078e02f6 */
[----:B------:R-:W3:Y:S01]  /*3fc20*/  LDL.LU R249, [R1+0x20c] ;  /* 0x00020c0001f97983 */ /* 0x000ee20000300800 */
[----:B------:R-:W-:Y:S01]  /*3fc30*/  IMAD.IADD R0, R0, 0x1, R9 ;  /* 0x0000000100007824 */ /* 0x000fe200078e0209 */
[----:B------:R-:W-:Y:S01]  /*3fc40*/  ISETP.LT.AND P3, PT, R20, R250, !P4 ;  /* 0x000000fa1400720c */ /* 0x000fe20006761270 */
[----:B------:R-:W-:Y:S01]  /*3fc50*/  VIADD R5, R16, 0x3f ;  /* 0x0000003f10057836 */ /* 0x000fe20000000000 */
[----:B------:R1:W-:Y:S01]  /*3fc60*/  @P1 STG.E.U16 desc[UR60][R238.64], R7 ;  /* 0x00000007ee001986 */ /* 0x0003e2000c10153c */
[----:B------:R-:W-:Y:S01]  /*3fc70*/  IMAD.WIDE R14, R0, 0x2, R2 ;  /* 0x00000002000e7825 */ /* 0x000fe200078e0202 */
[----:B------:R-:W3:Y:S04]  /*3fc80*/  LDC R9, c[0x0][0x228] ;  /* 0x00008a00ff097b82 */ /* 0x000ee80000000800 */
[----:B----4-:R4:W-:Y:S04]  /*3fc90*/  @P5 STG.E.U16 desc[UR60][R14.64], R251 ;  /* 0x000000fb0e005986 */ /* 0x0109e8000c10153c */
[----:B------:R-:W3:Y:S01]  /*3fca0*/  LDC R250, c[0x0][0x228] ;  /* 0x00008a00fffa7b82 */ /* 0x000ee20000000800 */
[----:B-1----:R-:W-:-:S02]  /*3fcb0*/  PRMT R7, R251, 0x7632, R7 ;  /* 0x00007632fb077816 */ /* 0x002fc40000000007 */
[----:B----4-:R-:W4:Y:S01]  /*3fcc0*/  LDL.LU R251, [R1+0x23c] ;  /* 0x00023c0001fb7983 */ /* 0x010f220000300800 */
[----:B------:R-:W-:Y:S01]  /*3fcd0*/  ISETP.GE.AND P0, PT, R5, R237, PT ;  /* 0x000000ed0500720c */ /* 0x000fe20003f06270 */
[----:B------:R-:W-:Y:S01]  /*3fce0*/  VIADD R5, R16, 0x3e ;  /* 0x0000003e10057836 */ /* 0x000fe20000000000 */
[----:B------:R-:W-:Y:S01]  /*3fcf0*/  ISETP.LT.AND P1, PT, R21, R11, !P4 ;  /* 0x0000000b1500720c */ /* 0x000fe20006721270 */
[----:B------:R-:W-:Y:S01]  /*3fd00*/  IMAD.WIDE R238, R0, 0x2, R18 ;  /* 0x0000000200ee7825 */ /* 0x000fe200078e0212 */
[----:B------:R-:W1:Y:S02]  /*3fd10*/  LDC.64 R14, c[0x0][0x228] ;  /* 0x00008a00ff0e7b82 */ /* 0x000e640000000a00 */
[----:B0-----:R-:W-:Y:S02]  /*3fd20*/  ISETP.GE.AND P5, PT, R5, R241, PT ;  /* 0x000000f10500720c */ /* 0x001fe40003fa6270 */
[----:B--2---:R-:W-:Y:S01]  /*3fd30*/  ISETP.LT.AND P4, PT, R22, R248, !P4 ;  /* 0x000000f81600720c */ /* 0x004fe20006781270 */
[----:B------:R0:W-:Y:S01]  /*3fd40*/  @P3 STG.E.U16 desc[UR60][R238.64], R7 ;  /* 0x00000007ee003986 */ /* 0x0001e2000c10153c */
[----:B------:R-:W-:Y:S01]  /*3fd50*/  ISETP.LT.AND P3, PT, R17, R12, !P5 ;  /* 0x0000000c1100720c */ /* 0x000fe20006f61270 */
[C---:B------:R-:W-:Y:S01]  /*3fd60*/  IMAD.IADD R5, R0.reuse, 0x1, R13 ;  /* 0x0000000100057824 */ /* 0x040fe200078e020d */
[----:B------:R-:W2:Y:S01]  /*3fd70*/  LDC R11, c[0x0][0x228] ;  /* 0x00008a00ff0b7b82 */ /* 0x000ea20000000800 */
[----:B------:R-:W-:-:S07]  /*3fd80*/  IMAD.WIDE R12, R0, 0x2, R246 ;  /* 0x00000002000c7825 */ /* 0x000fce00078e02f6 */
[----:B------:R-:W1:Y:S01]  /*3fd90*/  LDC R241, c[0x0][0x248] ;  /* 0x00009200fff17b82 */ /* 0x000e620000000800 */
[----:B0-----:R-:W-:-:S07]  /*3fda0*/  IMAD.WIDE R238, R0, 0x2, R244 ;  /* 0x0000000200ee7825 */ /* 0x001fce00078e02f4 */
[----:B------:R-:W0:Y:S08]  /*3fdb0*/  LDC R7, c[0x0][0x228] ;  /* 0x00008a00ff077b82 */ /* 0x000e300000000800 */
[----:B------:R-:W4:Y:S08]  /*3fdc0*/  LDC R248, c[0x0][0x228] ;  /* 0x00008a00fff87b82 */ /* 0x000f300000000800 */
[----:B------:R-:W4:Y:S01]  /*3fdd0*/  LDC R237, c[0x0][0x228] ;  /* 0x00008a00ffed7b82 */ /* 0x000f220000000800 */
[----:B---3--:R-:W-:Y:S01]  /*3fde0*/  PRMT R0, R243, 0x7632, R0 ;  /* 0x00007632f3007816 */ /* 0x008fe20000000000 */
[----:B------:R3:W-:Y:S04]  /*3fdf0*/  @P1 STG.E.U16 desc[UR60][R238.64], R243 ;  /* 0x000000f3ee001986 */ /* 0x0007e8000c10153c */
[----:B------:R2:W-:Y:S01]  /*3fe00*/  @P4 STG.E.U16 desc[UR60][R12.64], R0 ;  /* 0x000000000c004986 */ /* 0x0005e2000c10153c */
[----:B---3--:R-:W-:Y:S01]  /*3fe10*/  IMAD.WIDE R238, R5, 0x2, R2 ;  /* 0x0000000205ee7825 */ /* 0x008fe200078e0202 */
[----:B------:R-:W3:Y:S01]  /*3fe20*/  LDC R243, c[0x0][0x248] ;  /* 0x00009200fff37b82 */ /* 0x000ee20000000800 */
[----:B--2---:R-:W-:-:S03]  /*3fe30*/  PRMT R0, R252, 0x7632, R0 ;  /* 0x00007632fc007816 */ /* 0x004fc60000000000 */
[----:B------:R2:W-:Y:S04]  /*3fe40*/  @P3 STG.E.U16 desc[UR60][R238.64], R252 ;  /* 0x000000fcee003986 */ /* 0x0005e8000c10153c */
[----:B--2---:R-:W2:Y:S01]  /*3fe50*/  LDL.LU R252, [R1+0x22c] ;  /* 0x00022c0001fc7983 */ /* 0x004ea20000300800 */
[----:B------:R-:W-:Y:S01]  /*3fe60*/  ISETP.LT.AND P1, PT, R20, R242, !P5 ;  /* 0x000000f21400720c */ /* 0x000fe20006f21270 */
[----:B------:R-:W-:Y:S01]  /*3fe70*/  IMAD.WIDE R12, R5, 0x2, R18 ;  /* 0x00000002050c7825 */ /* 0x000fe200078e0212 */
[----:B------:R-:W-:Y:S01]  /*3fe80*/  ISETP.LT.AND P4, PT, R21, R9, !P5 ;  /* 0x000000091500720c */ /* 0x000fe20006f81270 */
[----:B------:R-:W3:Y:S01]  /*3fe90*/  LDC R242, c[0x0][0x228] ;  /* 0x00008a00fff27b82 */ /* 0x000ee20000000800 */
[----:B------:R-:W-:Y:S02]  /*3fea0*/  ISETP.LT.AND P5, PT, R22, R11, !P5 ;  /* 0x0000000b1600720c */ /* 0x000fe40006fa1270 */
[----:B------:R-:W-:Y:S01]  /*3feb0*/  ISETP.LT.AND P3, PT, R17, R10, !P0 ;  /* 0x0000000a1100720c */ /* 0x000fe20004761270 */
[----:B------:R-:W-:Y:S01]  /*3fec0*/  IMAD.WIDE R10, R5, 0x2, R244 ;  /* 0x00000002050a7825 */ /* 0x000fe200078e02f4 */
[----:B------:R-:W-:-:S05]  /*3fed0*/  PRMT R9, R249, 0x7632, R9 ;  /* 0x00007632f9097816 */ /* 0x000fca0000000009 */
[----:B------:R4:W-:Y:S01]  /*3fee0*/  @P1 STG.E.U16 desc[UR60][R12.64], R0 ;  /* 0x000000000c001986 */ /* 0x0009e2000c10153c */
[----:B0-----:R-:W-:Y:S01]  /*3fef0*/  ISETP.LT.AND P1, PT, R20, R7, !P0 ;  /* 0x000000071400720c */ /* 0x001fe20004721270 */
[----:B------:R-:W-:-:S04]  /*3ff00*/  IMAD.WIDE R238, R5, 0x2, R246 ;  /* 0x0000000205ee7825 */ /* 0x000fc800078e02f6 */
[----:B-1----:R-:W-:Y:S01]  /*3ff10*/  IMAD.IADD R7, R5, 0x1, R241 ;  /* 0x0000000105077824 */ /* 0x002fe200078e02f1 */
[----:B------:R0:W-:Y:S01]  /*3ff20*/  @P4 STG.E.U16 desc[UR60][R10.64], R249 ;  /* 0x000000f90a004986 */ /* 0x0001e2000c10153c */
[----:B------:R-:W1:Y:S01]  /*3ff30*/  LDC R241, c[0x0][0x248] ;  /* 0x00009200fff17b82 */ /* 0x000e620000000800 */
[----:B----4-:R-:W-:Y:S02]  /*3ff40*/  VIADD R0, R16, 0x40 ;  /* 0x0000004010007836 */ /* 0x010fe40000000000 */
[----:B------:R4:W-:Y:S01]  /*3ff50*/  @P5 STG.E.U16 desc[UR60][R238.64], R9 ;  /* 0x00000009ee005986 */ /* 0x0009e2000c10153c */
[----:B------:R-:W-:Y:S02]  /*3ff60*/  IMAD.WIDE R12, R7, 0x2, R2 ;  /* 0x00000002070c7825 */ /* 0x000fe400078e0202 */
[----:B------:R-:W-:Y:S02]  /*3ff70*/  ISETP.GE.AND P4, PT, R0, R15, PT ;  /* 0x0000000f0000720c */ /* 0x000fe40003f86270 */
[----:B------:R-:W-:Y:S01]  /*3ff80*/  PRMT R0, R251, 0x7632, R0 ;  /* 0x00007632fb007816 */ /* 0x000fe20000000000 */
[----:B------:R3:W-:Y:S01]  /*3ff90*/  @P3 STG.E.U16 desc[UR60][R12.64], R251 ;  /* 0x000000fb0c003986 */ /* 0x0007e2000c10153c */
[----:B0-----:R-:W0:Y:S01]  /*3ffa0*/  LDC.64 R10, c[0x0][0x228] ;  /* 0x00008a00ff0a7b82 */ /* 0x001e220000000a00 */
[----:B----4-:R-:W-:-:S07]  /*3ffb0*/  IMAD.WIDE R238, R7, 0x2, R18 ;  /* 0x0000000207ee7825 */ /* 0x010fce00078e0212 */
[----:B------:R-:W4:Y:S01]  /*3ffc0*/  LDC R249, c[0x0][0x228] ;  /* 0x00008a00fff97b82 */ /* 0x000f220000000800 */
[----:B------:R-:W-:Y:S01]  /*3ffd0*/  @P1 STG.E.U16 desc[UR60][R238.64], R0 ;  /* 0x00000000ee001986 */ /* 0x000fe2000c10153c */
[----:B------:R-:W-:-:S03]  /*3ffe0*/  ISETP.LT.AND P1, PT, R20, R248, !P4 ;  /* 0x000000f81400720c */ /* 0x000fc60006721270 */
[----:B---3--:R-:W3:Y:S04]  /*3fff0*/  LDL.LU R251, [R1+0x250] ;  /* 0x0002500001fb7983 */ /* 0x008ee80000300800 */
[----:B------:R-:W4:Y:S01]  /*40000*/  LDL.LU R248, [R1+0x260] ;  /* 0x0002600001f87983 */ /* 0x000f220000300800 */
[----:B------:R-:W-:Y:S02]  /*40010*/  ISETP.LT.AND P5, PT, R21, R242, !P0 ;  /* 0x000000f21500720c */ /* 0x000fe400047a1270 */
[----:B------:R-:W-:Y:S01]  /*40020*/  ISETP.LT.AND P3, PT, R17, R4, !P4 ;  /* 0x000000041100720c */ /* 0x000fe20006761270 */
[----:B------:R-:W-:Y:S01]  /*40030*/  IMAD.WIDE R4, R7, 0x2, R244 ;  /* 0x0000000207047825 */ /* 0x000fe200078e02f4 */
[----:B------:R-:W1:Y:S01]  /*40040*/  LDC R242, c[0x0][0x228] ;  /* 0x00008a00fff27b82 */ /* 0x000e620000000800 */
[----:B--2---:R-:W-:-:S08]  /*40050*/  PRMT R15, R252, 0x7632, R15 ;  /* 0x00007632fc0f7816 */ /* 0x004fd0000000000f */
[----:B------:R2:W-:Y:S04]  /*40060*/  @P5 STG.E.U16 desc[UR60][R4.64], R252 ;  /* 0x000000fc04005986 */ /* 0x0005e8000c10153c */
[----:B--2---:R-:W2:Y:S01]  /*40070*/  LDL.LU R252, [R1+0x240] ;  /* 0x0002400001fc7983 */ /* 0x004ea20000300800 */
[----:B------:R-:W-:Y:S01]  /*40080*/  ISETP.LT.AND P0, PT, R22, R237, !P0 ;  /* 0x000000ed1600720c */ /* 0x000fe20004701270 */
[----:B------:R-:W3:Y:S01]  /*40090*/  LDC.64 R4, c[0x0][0x228] ;  /* 0x00008a00ff047b82 */ /* 0x000ee20000000a00 */
[C---:B------:R-:W-:Y:S02]  /*400a0*/  IMAD.IADD R0, R7.reuse, 0x1, R243 ;  /* 0x0000000107007824 */ /* 0x040fe400078e02f3 */
[----:B------:R-:W-:Y:S01]  /*400b0*/  IMAD.WIDE R12, R7, 0x2, R246 ;  /* 0x00000002070c7825 */ /* 0x000fe200078e02f6 */
[----:B------:R-:W-:-:S03]  /*400c0*/  ISETP.LT.AND P5, PT, R21, R250, !P4 ;  /* 0x000000fa1500720c */ /* 0x000fc600067a1270 */
[----:B------:R-:W-:Y:S01]  /*400d0*/  VIADD R9, R16, 0x41 ;  /* 0x0000004110097836 */ /* 0x000fe20000000000 */
[----:B-1----:R-:W-:Y:S01]  /*400e0*/  ISETP.LT.AND P4, PT, R22, R242, !P4 ;  /* 0x000000f21600720c */ /* 0x002fe20006781270 */
[----:B------:R-:W-:Y:S01]  /*400f0*/  IMAD.WIDE R238, R0, 0x2, R2 ;  /* 0x0000000200ee7825 */ /* 0x000fe200078e0202 */
[----:B------:R-:W1:Y:S02]  /*40100*/  LDC R237, c[0x0][0x228] ;  /* 0x00008a00ffed7b82 */ /* 0x000e640000000800 */
[----:B------:R0:W-:Y:S02]  /*40110*/  @P0 STG.E.U16 desc[UR60][R12.64], R15 ;  /* 0x0000000f0c000986 */ /* 0x0001e4000c10153c */
[----:B0-----:R-:W-:Y:S01]  /*40120*/  ISETP.GE.AND P0, PT, R9, R11, PT ;  /* 0x0000000b0900720c */ /* 0x001fe20003f06270 */
[----:B------:R-:W-:-:S03]  /*40130*/  VIADD R11, R16, 0x42 ;  /* 0x00000042100b7836 */ /* 0x000fc60000000000 */
[----:B------:R-:W0:Y:S01]  /*40140*/  LDC R243, c[0x0][0x228] ;  /* 0x00008a00fff37b82 */ /* 0x000e220000000800 */
[----:B------:R-:W-:-:S07]  /*40150*/  IMAD.WIDE R12, R0, 0x2, R18 ;  /* 0x00000002000c7825 */ /* 0x000fce00078e0212 */
[----:B------:R-:W0:Y:S01]  /*40160*/  LDC R250, c[0x0][0x228] ;  /* 0x00008a00fffa7b82 */ /* 0x000e220000000800 */
[----:B----4-:R-:W-:Y:S01]  /*40170*/  PRMT R7, R248, 0x7632, R7 ;  /* 0x00007632f8077816 */ /* 0x010fe20000000007 */
[----:B------:R4:W-:Y:S01]  /*40180*/  @P3 STG.E.U16 desc[UR60][R238.64], R248 ;  /* 0x000000f8ee003986 */ /* 0x0009e2000c10153c */
[----:B------:R-:W-:Y:S01]  /*40190*/  ISETP.LT.AND P3, PT, R17, R8, !P0 ;  /* 0x000000081100720c */ /* 0x000fe20004761270 */
[C---:B------:R-:W-:Y:S01]  /*401a0*/  IMAD.WIDE R8, R0.reuse, 0x2, R244 ;  /* 0x0000000200087825 */ /* 0x040fe200078e02f4 */
[----:B---3--:R-:W-:Y:S01]  /*401b0*/  PRMT R15, R251, 0x7632, R15 ;  /* 0x00007632fb0f7816 */ /* 0x008fe2000000000f */
[----:B------:R3:W-:Y:S02]  /*401c0*/  @P1 STG.E.U16 desc[UR60][R12.64], R7 ;  /* 0x000000070c001986 */ /* 0x0007e4000c10153c */
[----:B------:R-:W0:Y:S02]  /*401d0*/  LDC R242, c[0x0][0x228] ;  /* 0x00008a00fff27b82 */ /* 0x000e240000000800 */
[----:B------:R1:W-:Y:S06]  /*401e0*/  @P5 STG.E.U16 desc[UR60][R8.64], R251 ;  /* 0x000000fb08005986 */ /* 0x0003ec000c10153c */
[----:B----4-:R-:W4:Y:S01]  /*401f0*/  LDC R248, c[0x0][0x228] ;  /* 0x00008a00fff87b82 */ /* 0x010f220000000800 */
[----:B---3--:R-:W-:-:S05]  /*40200*/  IMAD.WIDE R12, R0, 0x2, R246 ;  /* 0x00000002000c7825 */ /* 0x008fca00078e02f6 */
[----:B------:R3:W-:Y:S01]  /*40210*/  @P4 STG.E.U16 desc[UR60][R12.64], R15 ;  /* 0x0000000f0c004986 */ /* 0x0007e2000c10153c */
[----:B------:R-:W-:Y:S01]  /*40220*/  ISETP.GE.AND P4, PT, R11, R5, PT ;  /* 0x000000050b00720c */ /* 0x000fe20003f86270 */
[----:B------:R-:W-:Y:S01]  /*40230*/  IMAD.IADD R7, R0, 0x1, R241 ;  /* 0x0000000100077824 */ /* 0x000fe200078e02f1 */
[----:B-1----:R-:W-:Y:S01]  /*40240*/  ISETP.LT.AND P1, PT, R20, R237, !P0 ;  /* 0x000000ed1400720c */ /* 0x002fe20004721270 */
[----:B------:R-:W4:Y:S01]  /*40250*/  LDL.LU R11, [R1+0x264] ;  /* 0x00026400010b7983 */ /* 0x000f220000300800 */
[----:B------:R-:W1:Y:S03]  /*40260*/  LDC R237, c[0x0][0x248] ;  /* 0x00009200ffed7b82 */ /* 0x000e660000000800 */
[----:B------:R-:W4:Y:S01]  /*40270*/  LDL.LU R251, [R1+0x254] ;  /* 0x0002540001fb7983 */ /* 0x000f220000300800 */
[----:B------:R-:W-:-:S04]  /*40280*/  IMAD.WIDE R238, R7, 0x2, R2 ;  /* 0x0000000207ee7825 */ /* 0x000fc800078e0202 */
[----:B------:R-:W1:Y:S01]  /*40290*/  LDC.64 R8, c[0x0][0x228] ;  /* 0x00008a00ff087b82 */ /* 0x000e620000000a00 */
[----:B------:R-:W-:-:S07]  /*402a0*/  ISETP.LT.AND P5, PT, R21, R249, !P0 ;  /* 0x000000f91500720c */ /* 0x000fce00047a1270 */
[----:B---3--:R-:W3:Y:S01]  /*402b0*/  LDC R15, c[0x0][0x248] ;  /* 0x00009200ff0f7b82 */ /* 0x008ee20000000800 */
[----:B--2---:R2:W-:Y:S01]  /*402c0*/  @P3 STG.E.U16 desc[UR60][R238.64], R252 ;  /* 0x000000fcee003986 */ /* 0x0045e2000c10153c */
[----:B------:R-:W-:Y:S01]  /*402d0*/  PRMT R0, R252, 0x7632, R0 ;  /* 0x00007632fc007816 */ /* 0x000fe20000000000 */
[----:B------:R-:W-:-:S05]  /*402e0*/  IMAD.WIDE R12, R7, 0x2, R18 ;  /* 0x00000002070c7825 */ /* 0x000fca00078e0212 */
[----:B------:R-:W3:Y:S01]  /*402f0*/  LDC R249, c[0x0][0x228] ;  /* 0x00008a00fff97b82 */ /* 0x000ee20000000800 */
[----:B--2---:R-:W2:Y:S01]  /*40300*/  LDL.LU R252, [R1+0x244] ;  /* 0x0002440001fc7983 */ /* 0x004ea20000300800 */
[----:B0-----:R-:W-:Y:S01]  /*40310*/  ISETP.LT.AND P0, PT, R22, R243, !P0 ;  /* 0x000000f31600720c */ /* 0x001fe20004701270 */
[----:B------:R-:W-:Y:S01]  /*40320*/  IMAD.WIDE R238, R7, 0x2, R244 ;  /* 0x0000000207ee7825 */ /* 0x000fe200078e02f4 */
[----:B------:R-:W-:Y:S01]  /*40330*/  ISETP.LT.AND P3, PT, R17, R240, !P4 ;  /* 0x000000f01100720c */ /* 0x000fe20006761270 */
[----:B------:R1:W-:Y:S01]  /*40340*/  @P1 STG.E.U16 desc[UR60][R12.64], R0 ;  /* 0x000000000c001986 */ /* 0x0003e2000c10153c */
[----:B----4-:R-:W-:Y:S01]  /*40350*/  ISETP.LT.AND P1, PT, R20, R248, !P4 ;  /* 0x000000f81400720c */ /* 0x010fe20006721270 */
[----:B------:R-:W-:Y:S01]  /*40360*/  VIADD R5, R16, 0x43 ;  /* 0x0000004310057836 */ /* 0x000fe20000000000 */
[----:B------:R-:W0:Y:S01]  /*40370*/  LDC R243, c[0x0][0x228] ;  /* 0x00008a00fff37b82 */ /* 0x000e220000000800 */
[----:B------:R4:W-:Y:S01]  /*40380*/  @P5 STG.E.U16 desc[UR60][R238.64], R24 ;  /* 0x00000018ee005986 */ /* 0x0009e2000c10153c */
[----:B------:R-:W-:-:S03]  /*40390*/  ISETP.LT.AND P5, PT, R21, R250, !P4 ;  /* 0x000000fa1500720c */ /* 0x000fc600067a1270 */
[----:B------:R-:W2:Y:S03]  /*403a0*/  LDL.LU R250, [R1+0x268] ;  /* 0x0002680001fa7983 */ /* 0x000ea60000300800 */
[----:B------:R-:W0:Y:S01]  /*403b0*/  LDC R248, c[0x0][0x228] ;  /* 0x00008a00fff87b82 */ /* 0x000e220000000800 */
[C---:B-1----:R-:W-:Y:S01]  /*403c0*/  IMAD.IADD R0, R7.reuse, 0x1, R237 ;  /* 0x0000000107007824 */ /* 0x042fe200078e02ed */
[----:B----4-:R-:W-:Y:S01]  /*403d0*/  PRMT R24, R24, 0x7632, R24 ;  /* 0x0000763218187816 */ /* 0x010fe20000000018 */
[----:B------:R-:W-:-:S05]  /*403e0*/  IMAD.WIDE R238, R7, 0x2, R246 ;  /* 0x0000000207ee7825 */ /* 0x000fca00078e02f6 */
[----:B------:R-:W1:Y:S01]  /*403f0*/  LDC.64 R12, c[0x0][0x228] ;  /* 0x00008a00ff0c7b82 */ /* 0x000e620000000a00 */
[C---:B------:R-:W-:Y:S01]  /*40400*/  IMAD.WIDE R240, R0.reuse, 0x2, R2 ;  /* 0x0000000200f07825 */ /* 0x040fe200078e0202 */
[----:B------:R4:W-:Y:S01]  /*40410*/  @P0 STG.E.U16 desc[UR60][R238.64], R24 ;  /* 0x00000018ee000986 */ /* 0x0009e2000c10153c */
[----:B------:R-:W-:Y:S02]  /*40420*/  ISETP.GE.AND P0, PT, R5, R9, PT ;  /* 0x000000090500720c */ /* 0x000fe40003f06270 */
[----:B----4-:R-:W-:Y:S01]  /*40430*/  IMAD.WIDE R238, R0, 0x2, R18 ;  /* 0x0000000200ee7825 */ /* 0x010fe200078e0212 */
[----:B------:R-:W-:Y:S02]  /*40440*/  ISETP.LT.AND P4, PT, R22, R242, !P4 ;  /* 0x000000f21600720c */ /* 0x000fe40006781270 */
[----:B------:R-:W4:Y:S08]  /*40450*/  LDC R24, c[0x0][0x248] ;  /* 0x00009200ff187b82 */ /* 0x000f300000000800 */
[----:B------:R-:W1:Y:S01]  /*40460*/  LDC R242, c[0x0][0x228] ;  /* 0x00008a00fff27b82 */ /* 0x000e620000000800 */
[----:B------:R3:W-:Y:S01]  /*40470*/  @P3 STG.E.U16 desc[UR60][R240.64], R11 ;  /* 0x0000000bf0003986 */ /* 0x0007e2000c10153c */
[----:B------:R-:W-:-:S02]  /*40480*/  PRMT R5, R11, 0x7632, R5 ;  /* 0x000076320b057816 */ /* 0x000fc40000000005 */
[----:B------:R-:W-:Y:S01]  /*40490*/  ISETP.LT.AND P3, PT, R17, R236, !P0 ;  /* 0x000000ec1100720c */ /* 0x000fe20004761270 */
[----:B------:R-:W-:Y:S01]  /*404a0*/  IMAD.WIDE R236, R0, 0x2, R244 ;  /* 0x0000000200ec7825 */ /* 0x000fe200078e02f4 */
[----:B------:R-:W-:Y:S01]  /*404b0*/  PRMT R9, R251, 0x7632, R9 ;  /* 0x00007632fb097816 */ /* 0x000fe20000000009 */
[----:B------:R-:W-:Y:S04]  /*404c0*/  @P1 STG.E.U16 desc[UR60][R238.64], R5 ;  /* 0x00000005ee001986 */ /* 0x000fe8000c10153c */
[----:B------:R0:W-:Y:S01]  /*404d0*/  @P5 STG.E.U16 desc[UR60][R236.64], R251 ;  /* 0x000000fbec005986 */ /* 0x0001e2000c10153c */
[----:B---3--:R-:W3:Y:S01]  /*404e0*/  LDC R11, c[0x0][0x228] ;  /* 0x00008a00ff0b7b82 */ /* 0x008ee20000000800 */
[----:B------:R-:W-:-:S07]  /*404f0*/  VIADD R7, R16, 0x45 ;  /* 0x0000004510077836 */ /* 0x000fce0000000000 */
[----:B------:R-:W4:Y:S01]  /*40500*/  LDC.64 R240, c[0x0][0x228] ;  /* 0x00008a00fff07b82 */ /* 0x000f220000000a00 */
[----:B0-----:R-:W4:Y:S01]  /*40510*/  LDL.LU R251, [R1+0x258] ;  /* 0x0002580001fb7983 */ /* 0x001f220000300800 */
[C---:B------:R-:W-:Y:S02]  /*40520*/  IMAD.IADD R5, R0.reuse, 0x1, R15 ;  /* 0x0000000100057824 */ /* 0x040fe400078e020f */
[----:B------:R-:W-:-:S04]  /*40530*/  IMAD.WIDE R236, R0, 0x2, R246 ;  /* 0x0000000200ec7825 */ /* 0x000fc800078e02f6 */
[----:B------:R-:W-:Y:S01]  /*40540*/  IMAD.WIDE R238, R5, 0x2, R2 ;  /* 0x0000000205ee7825 */ /* 0x000fe200078e0202 */
[----:B------:R-:W-:Y:S04]  /*40550*/  @P4 STG.E.U16 desc[UR60][R236.64], R9 ;  /* 0x00000009ec004986 */ /* 0x000fe8000c10153c */
[----:B--2---:R0:W-:Y:S01]  /*40560*/  @P3 STG.E.U16 desc[UR60][R238.64], R252 ;  /* 0x000000fcee003986 */ /* 0x0041e2000c10153c */
[----:B------:R-:W-:-:S03]  /*40570*/  PRMT R0, R252, 0x7632, R0 ;  /* 0x00007632fc007816 */ /* 0x000fc60000000000 */
[----:B0-----:R-:W2:Y:S01]  /*40580*/  LDL.LU R252, [R1+0x248] ;  /* 0x0002480001fc7983 */ /* 0x001ea20000300800 */
[----:B------:R-:W-:Y:S02]  /*40590*/  ISETP.LT.AND P1, PT, R20, R243, !P0 ;  /* 0x000000f31400720c */ /* 0x000fe40004721270 */
[----:B------:R-:W-:Y:S01]  /*405a0*/  ISETP.LT.AND P5, PT, R21, R249, !P0 ;  /* 0x000000f91500720c */ /* 0x000fe200047a1270 */
[----:B------:R-:W-:Y:S01]  /*405b0*/  IMAD.WIDE R236, R5, 0x2, R244 ;  /* 0x0000000205ec7825 */ /* 0x000fe200078e02f4 */
[----:B------:R-:W-:Y:S01]  /*405c0*/  ISETP.LT.AND P3, PT, R17, R14, !P6 ;  /* 0x0000000e1100720c */ /* 0x000fe20007761270 */
[----:B------:R-:W0:Y:S01]  /*405d0*/  LDC R239, c[0x0][0x228] ;  /* 0x00008a00ffef7b82 */ /* 0x000e220000000800 */
[----:B---3--:R-:W-:Y:S01]  /*405e0*/  ISETP.LT.AND P0, PT, R22, R11, !P0 ;  /* 0x0000000b1600720c */ /* 0x008fe20004701270 */
[----:B------:R-:W-:Y:S01]  /*405f0*/  IMAD.WIDE R14, R5, 0x2, R18 ;  /* 0x00000002050e7825 */ /* 0x000fe200078e0212 */
[----:B------:R-:W-:-:S05]  /*40600*/  PRMT R9, R25, 0x7632, R9 ;  /* 0x0000763219097816 */ /* 0x000fca0000000009 */
[----:B------:R4:W-:Y:S01]  /*40610*/  @P1 STG.E.U16 desc[UR60][R14.64], R0 ;  /* 0x000000000e001986 */ /* 0x0009e2000c10153c */
[----:B------:R-:W-:Y:S01]  /*40620*/  ISETP.LT.AND P1, PT, R20, R248, !P6 ;  /* 0x000000f81400720c */ /* 0x000fe20007721270 */
[----:B------:R-:W3:Y:S02]  /*40630*/  LDC R238, c[0x0][0x228] ;  /* 0x00008a00ffee7b82 */ /* 0x000ee40000000800 */
[----:B------:R4:W-:Y:S01]  /*40640*/  @P5 STG.E.U16 desc[UR60][R236.64], R25 ;  /* 0x00000019ec005986 */ /* 0x0009e2000c10153c */
[----:B-1----:R-:W-:Y:S02]  /*40650*/  ISETP.LT.AND P5, PT, R21, R242, !P6 ;  /* 0x000000f21500720c */ /* 0x002fe400077a1270 */
[----:B------:R-:W-:-:S03]  /*40660*/  ISETP.GE.AND P4, PT, R7, R13, PT ;  /* 0x0000000d0700720c */ /* 0x000fc60003f86270 */
[----:B------:R-:W1:Y:S01]  /*40670*/  LDC R13, c[0x0][0x248] ;  /* 0x00009200ff0d7b82 */ /* 0x000e620000000800 */
[C---:B----4-:R-:W-:Y:S02]  /*40680*/  IMAD.IADD R0, R5.reuse, 0x1, R24 ;  /* 0x0000000105007824 */ /* 0x050fe400078e0218 */
[----:B------:R-:W-:-:S05]  /*40690*/  IMAD.WIDE R24, R5, 0x2, R246 ;  /* 0x0000000205187825 */ /* 0x000fca00078e02f6 */
[----:B------:R-:W4:Y:S01]  /*406a0*/  LDC.64 R14, c[0x0][0x228] ;  /* 0x00008a00ff0e7b82 */ /* 0x000f220000000a00 */
[----:B------:R-:W-:Y:S01]  /*406b0*/  IMAD.WIDE R236, R0, 0x2, R2 ;  /* 0x0000000200ec7825 */ /* 0x000fe200078e0202 */
[----:B------:R0:W-:Y:S01]  /*406c0*/  @P0 STG.E.U16 desc[UR60][R24.64], R9 ;  /* 0x0000000918000986 */ /* 0x0001e2000c10153c */
[----:B------:R-:W-:-:S03]  /*406d0*/  PRMT R5, R250, 0x7632, R5 ;  /* 0x00007632fa057816 */ /* 0x000fc60000000005 */
[----:B------:R0:W-:Y:S01]  /*406e0*/  @P3 STG.E.U16 desc[UR60][R236.64], R250 ;  /* 0x000000faec003986 */ /* 0x0001e2000c10153c */
[----:B------:R-:W-:Y:S01]  /*406f0*/  ISETP.LT.AND P3, PT, R17, R10, !P4 ;  /* 0x0000000a1100720c */ /* 0x000fe20006761270 */
[C---:B------:R-:W-:Y:S01]  /*40700*/  IMAD.WIDE R10, R0.reuse, 0x2, R18 ;  /* 0x00000002000a7825 */ /* 0x040fe200078e0212 */
[----:B------:R-:W3:Y:S03]  /*40710*/  LDC R243, c[0x0][0x228] ;  /* 0x00008a00fff37b82 */ /* 0x000ee60000000800 */
[----:B0-----:R-:W-:Y:S01]  /*40720*/  IMAD.WIDE R24, R0, 0x2, R244 ;  /* 0x0000000200187825 */ /* 0x001fe200078e02f4 */
[----:B------:R-:W-:-:S04]  /*40730*/  ISETP.LT.AND P6, PT, R22, R239, !P6 ;  /* 0x000000ef1600720c */ /* 0x000fc800077c1270 */
[----:B------:R-:W0:Y:S01]  /*40740*/  LDC R9, c[0x0][0x228] ;  /* 0x00008a00ff097b82 */ /* 0x000e220000000800 */
[----:B------:R-:W2:Y:S04]  /*40750*/  LDL.LU R250, [R1+0x26c] ;  /* 0x00026c0001fa7983 */ /* 0x000ea80000300800 */
[----:B------:R1:W-:Y:S01]  /*40760*/  @P1 STG.E.U16 desc[UR60][R10.64], R5 ;  /* 0x000000050a001986 */ /* 0x0003e2000c10153c */
[----:B------:R-:W-:Y:S02]  /*40770*/  VIADD R7, R16, 0x4a ;  /* 0x0000004a10077836 */ /* 0x000fe40000000000 */
[----:B------:R-:W0:Y:S01]  /*40780*/  LDC R239, c[0x0][0x228] ;  /* 0x00008a00ffef7b82 */ /* 0x000e220000000800 */
[----:B------:R4:W-:Y:S07]  /*40790*/  @P5 STG.E.U16 desc[UR60][R24.64], R251 ;  /* 0x000000fb18005986 */ /* 0x0009ee000c10153c */
[----:B------:R-:W0:Y:S01]  /*407a0*/  LDC R242, c[0x0][0x248] ;  /* 0x00009200fff27b82 */ /* 0x000e220000000800 */
[----:B-1----:R-:W-:-:S07]  /*407b0*/  PRMT R5, R251, 0x7632, R5 ;  /* 0x00007632fb057816 */ /* 0x002fce0000000005 */
[----:B------:R-:W1:Y:S01]  /*407c0*/  LDC.64 R10, c[0x0][0x228] ;  /* 0x00008a00ff0a7b82 */ /* 0x000e620000000a00 */
[----:B----4-:R-:W4:Y:S01]  /*407d0*/  LDL.LU R251, [R1+0x25c] ;  /* 0x00025c0001fb7983 */ /* 0x010f220000300800 */
[----:B------:R-:W-:Y:S01]  /*407e0*/  ISETP.GE.AND P0, PT, R7, R241, PT ;  /* 0x000000f10700720c */ /* 0x000fe20003f06270 */
[C---:B------:R-:W-:Y:S02]  /*407f0*/  IMAD.IADD R7, R0.reuse, 0x1, R13 ;  /* 0x0000000100077824 */ /* 0x040fe400078e020d */
[----:B------:R-:W-:-:S03]  /*40800*/  IMAD.WIDE R24, R0, 0x2, R246 ;  /* 0x0000000200187825 */ /* 0x000fc600078e02f6 */
[----:B------:R-:W0:Y:S01]  /*40810*/  LDC R241, c[0x0][0x228] ;  /* 0x00008a00fff17b82 */ /* 0x000e220000000800 */
[----:B------:R-:W-:Y:S02]  /*40820*/  VIADD R0, R16, 0x46 ;  /* 0x0000004610007836 */ /* 0x000fe40000000000 */
[----:B------:R-:W-:Y:S01]  /*40830*/  IMAD.WIDE R236, R7, 0x2, R2 ;  /* 0x0000000207ec7825 */ /* 0x000fe200078e0202 */
[----:B------:R2:W-:Y:S02]  /*40840*/  @P6 STG.E.U16 desc[UR60][R24.64], R5 ;  /* 0x0000000518006986 */ /* 0x0005e4000c10153c */
[----:B------:R-:W-:Y:S02]  /*40850*/  ISETP.GE.AND P6, PT, R0, R15, PT ;  /* 0x0000000f0000720c */ /* 0x000fe40003fc6270 */
[----:B---3--:R-:W-:Y:S01]  /*40860*/  ISETP.LT.AND P1, PT, R20, R238, !P4 ;  /* 0x000000ee1400720c */ /* 0x008fe20006721270 */
[----:B------:R-:W3:Y:S08]  /*40870*/  LDC R13, c[0x0][0x228] ;  /* 0x00008a00ff0d7b82 */ /* 0x000ef00000000800 */
[----:B------:R-:W1:Y:S01]  /*40880*/  LDC R238, c[0x0][0x248] ;  /* 0x00009200ffee7b82 */ /* 0x000e620000000800 */
[----:B------:R-:W-:Y:S01]  /*40890*/  ISETP.LT.AND P5, PT, R21, R243, !P4 ;  /* 0x000000f31500720c */ /* 0x000fe200067a1270 */
[----:B--2---:R2:W-:Y:S01]  /*408a0*/  @P3 STG.E.U16 desc[UR60][R236.64], R252 ;  /* 0x000000fcec003986 */ /* 0x0045e2000c10153c */
[----:B------:R-:W-:Y:S01]  /*408b0*/  PRMT R0, R252, 0x7632, R0 ;  /* 0x00007632fc007816 */ /* 0x000fe20000000000 */
[----:B------:R-:W-:-:S04]  /*408c0*/  IMAD.WIDE R24, R7, 0x2, R18 ;  /* 0x0000000207187825 */ /* 0x000fc800078e0212 */
[----:B------:R-:W4:Y:S08]  /*408d0*/  LDC R15, c[0x0][0x228] ;  /* 0x00008a00ff0f7b82 */ /* 0x000f300000000800 */
[----:B------:R-:W4:Y:S01]  /*408e0*/  LDC R243, c[0x0][0x228] ;  /* 0x00008a00fff37b82 */ /* 0x000f220000000800 */
[----:B--2---:R-:W2:Y:S01]  /*408f0*/  LDL.LU R252, [R1+0x24c] ;  /* 0x00024c0001fc7983 */ /* 0x004ea20000300800 */
[----:B0-----:R-:W-:-:S02]  /*40900*/  ISETP.LT.AND P4, PT, R22, R241, !P4 ;  /* 0x000000f11600720c */ /* 0x001fc40006781270 */
[----:B------:R-:W-:Y:S01]  /*40910*/  ISETP.LT.AND P3, PT, R17, R4, !P6 ;  /* 0x000000041100720c */ /* 0x000fe20007761270 */
[C---:B------:R-:W-:Y:S01]  /*40920*/  IMAD.WIDE R4, R7.reuse, 0x2, R244 ;  /* 0x0000000207047825 */ /* 0x040fe200078e02f4 */
[----:B------:R1:W-:Y:S02]  /*40930*/  @P1 STG.E.U16 desc[UR60][R24.64], R0 ;  /* 0x0000000018001986 */ /* 0x0003e4000c10153c */
[----:B------:R-:W0:Y:S01]  /*40940*/  LDC R241, c[0x0][0x228] ;  /* 0x00008a00fff17b82 */ /* 0x000e220000000800 */
[C---:B------:R-:W-:Y:S01]  /*40950*/  IMAD.WIDE R236, R7.reuse, 0x2, R246 ;  /* 0x0000000207ec7825 */ /* 0x040fe200078e02f6 */
[----:B------:R3:W-:Y:S01]  /*40960*/  @P5 STG.E.U16 desc[UR60][R4.64], R26 ;  /* 0x0000001a04005986 */ /* 0x0007e2000c10153c */
[----:B------:R-:W-:Y:S02]  /*40970*/  ISETP.LT.AND P1, PT, R20, R9, !P6 ;  /* 0x000000091400720c */ /* 0x000fe40007721270 */
[----:B------:R-:W-:Y:S02]  /*40980*/  VIADD R9, R16, 0x47 ;  /* 0x0000004710097836 */ /* 0x000fe40000000000 */
[----:B-1----:R-:W-:Y:S01]  /*40990*/  IMAD.IADD R0, R7, 0x1, R238 ;  /* 0x0000000107007824 */ /* 0x002fe200078e02ee */
[----:B---3--:R-:W-:-:S03]  /*409a0*/  PRMT R26, R26, 0x7632, R26 ;  /* 0x000076321a1a7816 */ /* 0x008fc6000000001a */
[----:B------:R-:W-:Y:S01]  /*409b0*/  IMAD.WIDE R24, R0, 0x2, R2 ;  /* 0x0000000200187825 */ /* 0x000fe200078e0202 */
[----:B------:R-:W-:Y:S01]  /*409c0*/  ISETP.GE.AND P5, PT, R9, R11, PT ;  /* 0x0000000b0900720c */ /* 0x000fe20003fa6270 */
[----:B------:R-:W1:Y:S01]  /*409d0*/  LDC.64 R4, c[0x0][0x228] ;  /* 0x00008a00ff047b82 */ /* 0x000e620000000a00 */
[----:B------:R3:W-:Y:S01]  /*409e0*/  @P4 STG.E.U16 desc[UR60][R236.64], R26 ;  /* 0x0000001aec004986 */ /* 0x0007e2000c10153c */
[----:B------:R-:W-:-:S06]  /*409f0*/  ISETP.LT.AND P4, PT, R21, R239, !P6 ;  /* 0x000000ef1500720c */ /* 0x000fcc0007781270 */
[----:B------:R-:W0:Y:S01]  /*40a00*/  LDC R238, c[0x0][0x228] ;  /* 0x00008a00ffee7b82 */ /* 0x000e220000000800 */
[----:B------:R-:W-:Y:S01]  /*40a10*/  PRMT R7, R250, 0x7632, R7 ;  /* 0x00007632fa077816 */ /* 0x000fe20000000007 */
[----:B------:R1:W-:Y:S01]  /*40a20*/  @P3 STG.E.U16 desc[UR60][R24.64], R250 ;  /* 0x000000fa18003986 */ /* 0x0003e2000c10153c */
[----:B---3--:R-:W-:Y:S01]  /*40a30*/  IMAD.WIDE R236, R0, 0x2, R18 ;  /* 0x0000000200ec7825 */ /* 0x008fe200078e0212 */
[----:B------:R-:W-:-:S04]  /*40a40*/  ISETP.LT.AND P3, PT, R17, R8, !P5 ;  /* 0x000000081100720c */ /* 0x000fc80006f61270 */
[----:B------:R-:W3:Y:S01]  /*40a50*/  LDC R239, c[0x0][0x248] ;  /* 0x00009200ffef7b82 */ /* 0x000ee20000000800 */
[----:B------:R-:W-:Y:S01]  /*40a60*/  IMAD.WIDE R8, R0, 0x2, R244 ;  /* 0x0000000200087825 */ /* 0x000fe200078e02f4 */
[----:B------:R-:W-:Y:S06]  /*40a70*/  @P1 STG.E.U16 desc[UR60][R236.64], R7 ;  /* 0x00000007ec001986 */ /* 0x000fec000c10153c */
[----:B------:R-:W3:Y:S01]  /*40a80*/  LDC R26, c[0x0][0x228] ;  /* 0x00008a00ff1a7b82 */ /* 0x000ee20000000800 */
[----:B-1----:R-:W3:Y:S01]  /*40a90*/  LDL.LU R250, [R1+0x290] ;  /* 0x0002900001fa7983 */ /* 0x002ee20000300800 */
[----:B------:R-:W-:-:S02]  /*40aa0*/  ISETP.LT.AND P6, PT, R22, R13, !P6 ;  /* 0x0000000d1600720c */ /* 0x000fc400077c1270 */
[----:B----4-:R-:W-:Y:S01]  /*40ab0*/  PRMT R11, R251, 0x7632, R11 ;  /* 0x00007632fb0b7816 */ /* 0x010fe2000000000b */
[----:B------:R1:W-:Y:S01]  /*40ac0*/  @P4 STG.E.U16 desc[UR60][R8.64], R251 ;  /* 0x000000fb08004986 */ /* 0x0003e2000c10153c */
[C---:B------:R-:W-:Y:S02]  /*40ad0*/  IMAD.WIDE R24, R0.reuse, 0x2, R246 ;  /* 0x0000000200187825 */ /* 0x040fe400078e02f6 */
[----:B------:R-:W4:Y:S01]  /*40ae0*/  LDC R13, c[0x0][0x228] ;  /* 0x00008a00ff0d7b82 */ /* 0x000f220000000800 */
[----:B-1----:R-:W4:Y:S01]  /*40af0*/  LDL.LU R251, [R1+0x280] ;  /* 0x0002800001fb7983 */ /* 0x002f220000300800 */
[----:B------:R-:W-:-:S06]  /*40b00*/  IMAD.IADD R0, R0, 0x1, R242 ;  /* 0x0000000100007824 */ /* 0x000fcc00078e02f2 */
[----:B------:R-:W1:Y:S01]  /*40b10*/  LDC.64 R8, c[0x0][0x228] ;  /* 0x00008a00ff087b82 */ /* 0x000e620000000a00 */
[----:B------:R-:W-:Y:S01]  /*40b20*/  VIADD R7, R16, 0x48 ;  /* 0x0000004810077836 */ /* 0x000fe20000000000 */
[----:B------:R0:W-:Y:S04]  /*40b30*/  @P6 STG.E.U16 desc[UR60][R24.64], R11 ;  /* 0x0000000b18006986 */ /* 0x0001e8000c10153c */
[----:B------:R-:W-:Y:S02]  /*40b40*/  ISETP.GE.AND P4, PT, R7, R5, PT ;  /* 0x000000050700720c */ /* 0x000fe40003f86270 */
[----:B------:R-:W-:Y:S01]  /*40b50*/  ISETP.LT.AND P1, PT, R20, R15, !P5 ;  /* 0x0000000f1400720c */ /* 0x000fe20006f21270 */
[----:B------:R-:W1:Y:S01]  /*40b60*/  LDC R242, c[0x0][0x228] ;  /* 0x00008a00fff27b82 */ /* 0x000e620000000800 */
[----:B0-----:R-:W-:Y:S01]  /*40b70*/  IMAD.WIDE R24, R0, 0x2, R2 ;  /* 0x0000000200187825 */ /* 0x001fe200078e0202 */
[----:B------:R-:W-:-:S03]  /*40b80*/  ISETP.LT.AND P6, PT, R22, R238, !P5 ;  /* 0x000000ee1600720c */ /* 0x000fc60006fc1270 */
[----:B------:R-:W-:Y:S01]  /*40b90*/  IMAD.WIDE R236, R0, 0x2, R18 ;  /* 0x0000000200ec7825 */ /* 0x000fe200078e0212 */
[----:B------:R-:W-:Y:S02]  /*40ba0*/  PRMT R11, R27, 0x7632, R11 ;  /* 0x000076321b0b7816 */ /* 0x000fe4000000000b */
[----:B------:R-:W0:Y:S08]  /*40bb0*/  LDC R238, c[0x0][0x228] ;  /* 0x00008a00ffee7b82 */ /* 0x000e300000000800 */
[----:B------:R-:W0:Y:S01]  /*40bc0*/  LDC R15, c[0x0][0x228] ;  /* 0x00008a00ff0f7b82 */ /* 0x000e220000000800 */
[----:B--2---:R-:W-:Y:S01]  /*40bd0*/  PRMT R5, R252, 0x7632, R5 ;  /* 0x00007632fc057816 */ /* 0x004fe20000000005 */
[----:B------:R2:W-:Y:S04]  /*40be0*/  @P3 STG.E.U16 desc[UR60][R24.64], R252 ;  /* 0x000000fc18003986 */ /* 0x0005e8000c10153c */
[----:B--2---:R-:W2:Y:S01]  /*40bf0*/  LDL.LU R252, [R1+0x2b0] ;  /* 0x0002b00001fc7983 */ /* 0x004ea20000300800 */
[----:B------:R-:W-:-:S02]  /*40c00*/  ISETP.LT.AND P5, PT, R21, R241, !P5 ;  /* 0x000000f11500720c */ /* 0x000fc40006fa1270 */
[----:B------:R-:W-:Y:S01]  /*40c10*/  ISETP.LT.AND P3, PT, R17, R6, !P4 ;  /* 0x000000061100720c */ /* 0x000fe20006761270 */
[C---:B------:R-:W-:Y:S01]  /*40c20*/  IMAD.WIDE R6, R0.reuse, 0x2, R244 ;  /* 0x0000000200067825 */ /* 0x040fe200078e02f4 */
[----:B------:R1:W-:Y:S03]  /*40c30*/  @P1 STG.E.U16 desc[UR60][R236.64], R5 ;  /* 0x00000005ec001986 */ /* 0x0003e6000c10153c */
[----:B------:R-:W-:Y:S01]  /*40c40*/  IMAD.WIDE R24, R0, 0x2, R246 ;  /* 0x0000000200187825 */ /* 0x000fe200078e02f6 */
[----:B---3--:R-:W-:Y:S01]  /*40c50*/  ISETP.LT.AND P1, PT, R20, R26, !P4 ;  /* 0x0000001a1400720c */ /* 0x008fe20006721270 */
[----:B------:R-:W3:Y:S02]  /*40c60*/  LDC R241, c[0x0][0x228] ;  /* 0x00008a00fff17b82 */ /* 0x000ee40000000800 */
[----:B------:R-:W-:Y:S02]  /*40c70*/  IMAD.IADD R0, R0, 0x1, R239 ;  /* 0x0000000100007824 */ /* 0x000fe400078e02ef */
[----:B------:R0:W-:Y:S01]  /*40c80*/  @P5 STG.E.U16 desc[UR60][R6.64], R27 ;  /* 0x0000001b06005986 */ /* 0x0001e2000c10153c */
[----:B-1----:R-:W-:-:S03]  /*40c90*/  VIADD R5, R16, 0x49 ;  /* 0x0000004910057836 */ /* 0x002fc60000000000 */
[----:B------:R1:W-:Y:S01]  /*40ca0*/  @P6 STG.E.U16 desc[UR60][R24.64], R11 ;  /* 0x0000000b18006986 */ /* 0x0003e2000c10153c */
[----:B----4-:R-:W-:Y:S01]  /*40cb0*/  ISETP.LT.AND P6, PT, R21, R13, !P4 ;  /* 0x0000000d1500720c */ /* 0x010fe200067c1270 */
[----:B------:R-:W4:Y:S01]  /*40cc0*/  LDC R236, c[0x0][0x248] ;  /* 0x00009200ffec7b82 */ /* 0x000f220000000800 */
[----:B------:R-:W-:Y:S01]  /*40cd0*/  ISETP.GE.AND P5, PT, R5, R9, PT ;  /* 0x000000090500720c */ /* 0x000fe20003fa6270 */
[----:B0-----:R-:W-:-:S06]  /*40ce0*/  IMAD.WIDE R26, R0, 0x2, R18 ;  /* 0x00000002001a7825 */ /* 0x001fcc00078e0212 */
[----:B------:R-:W0:Y:S01]  /*40cf0*/  LDC.64 R6, c[0x0][0x228] ;  /* 0x00008a00ff067b82 */ /* 0x000e220000000a00 */
[----:B-1----:R-:W-:-:S07]  /*40d00*/  IMAD.WIDE R24, R0, 0x2, R2 ;  /* 0x0000000200187825 */ /* 0x002fce00078e0202 */
[----:B------:R-:W1:Y:S01]  /*40d10*/  LDC R239, c[0x0][0x228] ;  /* 0x00008a00ffef7b82 */ /* 0x000e620000000800 */
[----:B------:R-:W-:Y:S01]  /*40d20*/  PRMT R5, R250, 0x7632, R5 ;  /* 0x00007632fa057816 */ /* 0x000fe20000000005 */
[----:B------:R3:W-:Y:S04]  /*40d30*/  @P3 STG.E.U16 desc[UR60][R24.64], R250 ;  /* 0x000000fa18003986 */ /* 0x0007e8000c10153c */
[----:B------:R4:W-:Y:S02]  /*40d40*/  @P1 STG.E.U16 desc[UR60][R26.64], R5 ;  /* 0x000000051a001986 */ /* 0x0009e4000c10153c */
[----:B------:R-:W2:Y:S02]  /*40d50*/  LDC R237, c[0x0][0x228] ;  /* 0x00008a00ffed7b82 */ /* 0x000ea40000000800 */
[----:B---3--:R-:W3:Y:S01]  /*40d60*/  LDL.LU R250, [R1+0x2a0] ;  /* 0x0002a00001fa7983 */ /* 0x008ee20000300800 */
[----:B------:R-:W-:Y:S01]  /*40d70*/  IMAD.WIDE R24, R0, 0x2, R244 ;  /* 0x0000000200187825 */ /* 0x000fe200078e02f4 */
[----:B------:R-:W-:-:S04]  /*40d80*/  ISETP.LT.AND P4, PT, R22, R238, !P4 ;  /* 0x000000ee1600720c */ /* 0x000fc80006781270 */
[----:B------:R-:W3:Y:S01]  /*40d90*/  LDC R11, c[0x0][0x228] ;  /* 0x00008a00ff0b7b82 */ /* 0x000ee20000000800 */
[----:B------:R-:W-:Y:S01]  /*40da0*/  PRMT R9, R251, 0x7632, R9 ;  /* 0x00007632fb097816 */ /* 0x000fe20000000009 */
[----:B------:R0:W-:Y:S01]  /*40db0*/  @P6 STG.E.U16 desc[UR60][R24.64], R251 ;  /* 0x000000fb18006986 */ /* 0x0001e2000c10153c */
[----:B------:R-:W-:Y:S01]  /*40dc0*/  ISETP.LT.AND P3, PT, R17, R12, !P5 ;  /* 0x0000000c1100720c */ /* 0x000fe20006f61270 */
[----:B----4-:R-:W-:-:S04]  /*40dd0*/  IMAD.IADD R5, R0, 0x1, R236 ;  /* 0x0000000100057824 */ /* 0x010fc800078e02ec */
[----:B------:R-:W4:Y:S01]  /*40de0*/  LDC R27, c[0x0][0x248] ;  /* 0x00009200ff1b7b82 */ /* 0x000f220000000800 */
[----:B------:R-:W-:-:S07]  /*40df0*/  ISETP.LT.AND P1, PT, R20, R15, !P5 ;  /* 0x0000000f1400720c */ /* 0x000fce0006f21270 */
[----:B------:R-:W4:Y:S01]  /*40e00*/  LDC R26, c[0x0][0x228] ;  /* 0x00008a00ff1a7b82 */ /* 0x000f220000000800 */
[----:B0-----:R-:W3:Y:S01]  /*40e10*/  LDL.LU R251, [R1+0x294] ;  /* 0x0002940001fb7983 */ /* 0x001ee20000300800 */
[----:B------:R-:W-:-:S04]  /*40e20*/  IMAD.WIDE R12, R0, 0x2, R246 ;  /* 0x00000002000c7825 */ /* 0x000fc800078e02f6 */
[----:B------:R-:W-:Y:S02]  /*40e30*/  VIADD R0, R16, 0x54 ;  /* 0x0000005410007836 */ /* 0x000fe40000000000 */
[----:B------:R-:W-:Y:S01]  /*40e40*/  IMAD.WIDE R24, R5, 0x2, R2 ;  /* 0x0000000205187825 */ /* 0x000fe200078e0202 */
[----:B------:R0:W-:Y:S01]  /*40e50*/  @P4 STG.E.U16 desc[UR60][R12.64], R9 ;  /* 0x000000090c004986 */ /* 0x0001e2000c10153c */
[----:B-1----:R-:W-:Y:S01]  /*40e60*/  ISETP.LT.AND P6, PT, R21, R239, !P5 ;  /* 0x000000ef1500720c */ /* 0x002fe20006fc1270 */
[----:B------:R-:W1:Y:S01]  /*40e70*/  LDC R238, c[0x0][0x228] ;  /* 0x00008a00ffee7b82 */ /* 0x000e620000000800 */
[----:B------:R-:W-:-:S07]  /*40e80*/  ISETP.GE.AND P4, PT, R0, R7, PT ;  /* 0x000000070000720c */ /* 0x000fce0003f86270 */
[----:B------:R-:W1:Y:S08]  /*40e90*/  LDC R239, c[0x0][0x228] ;  /* 0x00008a00ffef7b82 */ /* 0x000e700000000800 */
[----:B0-----:R-:W0:Y:S08]  /*40ea0*/  LDC.64 R12, c[0x0][0x228] ;  /* 0x00008a00ff0c7b82 */ /* 0x001e300000000a00 */
[----:B------:R-:W1:Y:S08]  /*40eb0*/  LDC R9, c[0x0][0x228] ;  /* 0x00008a00ff097b82 */ /* 0x000e700000000800 */
[----:B------:R-:W1:Y:S01]  /*40ec0*/  LDC R236, c[0x0][0x248] ;  /* 0x00009200ffec7b82 */ /* 0x000e620000000800 */
[----:B--2---:R2:W-:Y:S01]  /*40ed0*/  @P3 STG.E.U16 desc[UR60][R24.64], R252 ;  /* 0x000000fc18003986 */ /* 0x0045e2000c10153c */
[----:B------:R-:W-:-:S03]  /*40ee0*/  PRMT R0, R252, 0x7632, R0 ;  /* 0x00007632fc007816 */ /* 0x000fc60000000000 */
[----:B--2---:R-:W2:Y:S01]  /*40ef0*/  LDL.LU R252, [R1+0x284] ;  /* 0x0002840001fc7983 */ /* 0x004ea20000300800 */
[----:B------:R-:W-:Y:S01]  /*40f00*/  ISETP.LT.AND P3, PT, R17, R14, !P0 ;  /* 0x0000000e1100720c */ /* 0x000fe20004761270 */
[C---:B------:R-:W-:Y:S01]  /*40f10*/  IMAD.WIDE R14, R5.reuse, 0x2, R18 ;  /* 0x00000002050e7825 */ /* 0x040fe200078e0212 */
[----:B------:R-:W-:Y:S01]  /*40f20*/  ISETP.LT.AND P5, PT, R22, R237, !P5 ;  /* 0x000000ed1600720c */ /* 0x000fe20006fa1270 */
[----:B------:R-:W2:Y:S01]  /*40f30*/  LDL.LU R249, [R1+0x2b4] ;  /* 0x0002b40001f97983 */ /* 0x000ea20000300800 */
[----:B------:R-:W1:Y:S01]  /*40f40*/  LDC R237, c[0x0][0x228] ;  /* 0x00008a00ffed7b82 */ /* 0x000e620000000800 */
[----:B------:R-:W-:Y:S02]  /*40f50*/  IMAD.WIDE R24, R5, 0x2, R244 ;  /* 0x0000000205187825 */ /* 0x000fe400078e02f4 */
[----:B------:R0:W-:Y:S01]  /*40f60*/  @P1 STG.E.U16 desc[UR60][R14.64], R0 ;  /* 0x000000000e001986 */ /* 0x0001e2000c10153c */
[----:B----4-:R-:W-:Y:S01]  /*40f70*/  ISETP.LT.AND P1, PT, R21, R26, !P0 ;  /* 0x0000001a1500720c */ /* 0x010fe20004721270 */
[----:B0-----:R-:W-:-:S03]  /*40f80*/  IMAD.IADD R0, R5, 0x1, R27 ;  /* 0x0000000105007824 */ /* 0x001fc600078e021b */
[----:B------:R-:W0:Y:S01]  /*40f90*/  LDC.64 R14, c[0x0][0x228] ;  /* 0x00008a00ff0e7b82 */ /* 0x000e220000000a00 */
[----:B------:R-:W-:Y:S01]  /*40fa0*/  IMAD.WIDE R26, R0, 0x2, R2 ;  /* 0x00000002001a7825 */ /* 0x000fe200078e0202 */
[----:B---3--:R3:W-:Y:S01]  /*40fb0*/  @P6 STG.E.U16 desc[UR60][R24.64], R250 ;  /* 0x000000fa18006986 */ /* 0x0087e2000c10153c */
[----:B------:R-:W-:Y:S02]  /*40fc0*/  PRMT R7, R250, 0x7632, R7 ;  /* 0x00007632fa077816 */ /* 0x000fe40000000007 */
[----:B---3--:R-:W-:-:S04]  /*40fd0*/  IMAD.WIDE R24, R5, 0x2, R246 ;  /* 0x0000000205187825 */ /* 0x008fc800078e02f6 */
[----:B------:R-:W-:Y:S01]  /*40fe0*/  VIADD R5, R16, 0x4b ;  /* 0x0000004b10057836 */ /* 0x000fe20000000000 */
[----:B------:R-:W-:Y:S04]  /*40ff0*/  @P5 STG.E.U16 desc[UR60][R24.64], R7 ;  /* 0x0000000718005986 */ /* 0x000fe8000c10153c */
[----:B------:R-:W-:Y:S02]  /*41000*/  ISETP.GE.AND P5, PT, R5, R13, PT ;  /* 0x0000000d0500720c */ /* 0x000fe40003fa6270 */
[----:B------:R-:W-:Y:S01]  /*41010*/  ISETP.LT.AND P6, PT, R20, R11, !P0 ;  /* 0x0000000b1400720c */ /* 0x000fe200047c1270 */
[----:B------:R3:W-:Y:S01]  /*41020*/  @P3 STG.E.U16 desc[UR60][R26.64], R251 ;  /* 0x000000fb1a003986 */ /* 0x0007e2000c10153c */
[----:B------:R-:W-:Y:S01]  /*41030*/  PRMT R5, R251, 0x7632, R5 ;  /* 0x00007632fb057816 */ /* 0x000fe20000000005 */
[----:B------:R-:W4:Y:S02]  /*41040*/  LDC R13, c[0x0][0x248] ;  /* 0x00009200ff0d7b82 */ /* 0x000f240000000800 */
[----:B---3--:R-:W3:Y:S04]  /*41050*/  LDL.LU R251, [R1+0x2a4] ;  /* 0x0002a40001fb7983 */ /* 0x008ee80000300800 */
[----:B------:R-:W4:Y:S01]  /*41060*/  LDL.LU R250, [R1+0x298] ;  /* 0x0002980001fa7983 */ /* 0x000f220000300800 */
[----:B------:R-:W-:-:S04]  /*41070*/  IMAD.WIDE R24, R0, 0x2, R18 ;  /* 0x0000000200187825 */ /* 0x000fc800078e0212 */
[----:B------:R-:W-:Y:S01]  /*41080*/  IMAD.WIDE R26, R0, 0x2, R244 ;  /* 0x00000002001a7825 */ /* 0x000fe200078e02f4 */
[----:B------:R-:W-:Y:S04]  /*41090*/  @P6 STG.E.U16 desc[UR60][R24.64], R5 ;  /* 0x0000000518006986 */ /* 0x000fe8000c10153c */
[----:B--2---:R2:W-:Y:S01]  /*410a0*/  @P1 STG.E.U16 desc[UR60][R26.64], R252 ;  /* 0x000000fc1a001986 */ /* 0x0045e2000c10153c */
[----:B------:R-:W-:-:S03]  /*410b0*/  PRMT R7, R252, 0x7632, R7 ;  /* 0x00007632fc077816 */ /* 0x000fc60000000007 */
[----:B--2---:R-:W2:Y:S01]  /*410c0*/  LDL.LU R252, [R1+0x288] ;  /* 0x0002880001fc7983 */ /* 0x004ea20000300800 */
[----:B-1----:R-:W-:Y:S02]  /*410d0*/  ISETP.LT.AND P0, PT, R22, R238, !P0 ;  /* 0x000000ee1600720c */ /* 0x002fe40004701270 */
[----:B------:R-:W1:Y:S01]  /*410e0*/  LDC R238, c[0x0][0x248] ;  /* 0x00009200ffee7b82 */ /* 0x000e620000000800 */
[----:B------:R-:W-:Y:S02]  /*410f0*/  ISETP.LT.AND P3, PT, R17, R10, !P5 ;  /* 0x0000000a1100720c */ /* 0x000fe40006f61270 */
[----:B------:R-:W-:Y:S01]  /*41100*/  ISETP.LT.AND P1, PT, R20, R9, !P5 ;  /* 0x000000091400720c */ /* 0x000fe20006f21270 */
[----:B------:R-:W-:Y:S01]  /*41110*/  IMAD.WIDE R24, R0, 0x2, R246 ;  /* 0x0000000200187825 */ /* 0x000fe200078e02f6 */
[----:B------:R-:W-:-:S03]  /*41120*/  ISETP.LT.AND P6, PT, R21, R239, !P5 ;  /* 0x000000ef1500720c */ /* 0x000fc60006fc1270 */
[----:B------:R-:W3:Y:S01]  /*41130*/  LDC R9, c[0x0][0x228] ;  /* 0x00008a00ff097b82 */ /* 0x000ee20000000800 */
[----:B------:R-:W-:Y:S02]  /*41140*/  IMAD.IADD R0, R0, 0x1, R236 ;  /* 0x0000000100007824 */ /* 0x000fe400078e02ec */
[----:B------:R-:W-:-:S05]  /*41150*/  VIADD R5, R16, 0x4c ;  /* 0x0000004c10057836 */ /* 0x000fca0000000000 */
[----:B------:R-:W3:Y:S01]  /*41160*/  LDC R239, c[0x0][0x228] ;  /* 0x00008a00ffef7b82 */ /* 0x000ee20000000800 */
[----:B------:R0:W-:Y:S01]  /*41170*/  @P0 STG.E.U16 desc[UR60][R24.64], R7 ;  /* 0x0000000718000986 */ /* 0x0001e2000c10153c */
[----:B------:R-:W-:Y:S01]  /*41180*/  ISETP.LT.AND P5, PT, R22, R237, !P5 ;  /* 0x000000ed1600720c */ /* 0x000fe20006fa1270 */
[----:B------:R-:W-:-:S05]  /*41190*/  IMAD.WIDE R26, R0, 0x2, R18 ;  /* 0x00000002001a7825 */ /* 0x000fca00078e0212 */
[----:B------:R-:W4:Y:S01]  /*411a0*/  LDC.64 R10, c[0x0][0x228] ;  /* 0x00008a00ff0a7b82 */ /* 0x000f220000000a00 */
[----:B0-----:R-:W-:Y:S01]  /*411b0*/  ISETP.GE.AND P0, PT, R5, R15, PT ;  /* 0x0000000f0500720c */ /* 0x001fe20003f06270 */
[----:B------:R-:W-:Y:S01]  /*411c0*/  IMAD.WIDE R24, R0, 0x2, R2 ;  /* 0x0000000200187825 */ /* 0x000fe200078e0202 */
[----:B------:R-:W-:-:S05]  /*411d0*/  PRMT R7, R249, 0x7632, R7 ;  /* 0x00007632f9077816 */ /* 0x000fca0000000007 */
[----:B------:R-:W0:Y:S01]  /*411e0*/  LDC R15, c[0x0][0x228] ;  /* 0x00008a00ff0f7b82 */ /* 0x000e220000000800 */
[C---:B------:R-:W-:Y:S01]  /*411f0*/  IMAD.WIDE R236, R0.reuse, 0x2, R244 ;  /* 0x0000000200ec7825 */ /* 0x040fe200078e02f4 */
[----:B------:R1:W-:Y:S04]  /*41200*/  @P3 STG.E.U16 desc[UR60][R24.64], R249 ;  /* 0x000000f918003986 */ /* 0x0003e8000c10153c */
[----:B------:R3:W-:Y:S01]  /*41210*/  @P1 STG.E.U16 desc[UR60][R26.64], R7 ;  /* 0x000000071a001986 */ /* 0x0007e2000c10153c */
[----:B------:R-:W-:Y:S01]  /*41220*/  ISETP.LT.AND P1, PT, R17, R4, !P0 ;  /* 0x000000041100720c */ /* 0x000fe20004721270 */
[----:B-1----:R-:W-:-:S04]  /*41230*/  IMAD.WIDE R24, R0, 0x2, R246 ;  /* 0x0000000200187825 */ /* 0x002fc800078e02f6 */
[----:B------:R-:W-:Y:S02]  /*41240*/  IMAD.IADD R0, R0, 0x1, R238 ;  /* 0x0000000100007824 */ /* 0x000fe400078e02ee */
[----:B------:R-:W-:Y:S01]  /*41250*/  VIADD R5, R16, 0x4d ;  /* 0x0000004d10057836 */ /* 0x000fe20000000000 */
[----:B------:R-:W1:Y:S01]  /*41260*/  LDC R238, c[0x0][0x248] ;  /* 0x00009200ffee7b82 */ /* 0x000e620000000800 */
[----:B---3--:R3:W-:Y:S01]  /*41270*/  @P6 STG.E.U16 desc[UR60][R236.64], R251 ;  /* 0x000000fbec006986 */ /* 0x0087e2000c10153c */
[----:B------:R-:W-:Y:S02]  /*41280*/  PRMT R7, R251, 0x7632, R7 ;  /* 0x00007632fb077816 */ /* 0x000fe40000000007 */
[----:B------:R-:W-:-:S03]  /*41290*/  ISETP.LT.AND P6, PT, R20, R9, !P0 ;  /* 0x000000091400720c */ /* 0x000fc600047c1270 */
[----:B------:R0:W-:Y:S04]  /*412a0*/  @P5 STG.E.U16 desc[UR60][R24.64], R7 ;  /* 0x0000000718005986 */ /* 0x0001e8000c10153c */
[----:B---3--:R-:W3:Y:S01]  /*412b0*/  LDL.LU R251, [R1+0x2b8] ;  /* 0x0002b80001fb7983 */ /* 0x008ee20000300800 */
[----:B------:R-:W-:Y:S01]  /*412c0*/  ISETP.LT.AND P5, PT, R22, R241, !P0 ;  /* 0x000000f11600720c */ /* 0x000fe200047a1270 */
[C---:B------:R-:W-:Y:S01]  /*412d0*/  IMAD.WIDE R26, R0.reuse, 0x2, R18 ;  /* 0x00000002001a7825 */ /* 0x040fe200078e0212 */
[----:B------:R-:W-:Y:S01]  /*412e0*/  ISETP.LT.AND P0, PT, R21, R239, !P0 ;  /* 0x000000ef1500720c */ /* 0x000fe20004701270 */
[----:B------:R-:W1:Y:S02]  /*412f0*/  LDC.64 R236, c[0x0][0x228] ;  /* 0x00008a00ffec7b82 */ /* 0x000e640000000a00 */
[----:B0-----:R-:W-:Y:S01]  /*41300*/  IMAD.WIDE R24, R0, 0x2, R2 ;  /* 0x0000000200187825 */ /* 0x001fe200078e0202 */
[----:B----4-:R-:W-:-:S02]  /*41310*/  PRMT R7, R250, 0x7632, R7 ;  /* 0x00007632fa077816 */ /* 0x010fc40000000007 */
[----:B------:R-:W-:Y:S02]  /*41320*/  ISETP.GE.AND P3, PT, R5, R11, PT ;  /* 0x0000000b0500720c */ /* 0x000fe40003f66270 */
[----:B------:R0:W-:Y:S01]  /*41330*/  @P1 STG.E.U16 desc[UR60][R24.64], R250 ;  /* 0x000000fa18001986 */ /* 0x0001e2000c10153c */
[----:B------:R-:W4:Y:S01]  /*41340*/  LDC.64 R4, c[0x0][0x228] ;  /* 0x00008a00ff047b82 */ /* 0x000f220000000a00 */
[----:B------:R-:W-:Y:S01]  /*41350*/  ISETP.LT.AND P1, PT, R17, R8, !P3 ;  /* 0x000000081100720c */ /* 0x000fe20005f21270 */
[----:B------:R-:W-:-:S06]  /*41360*/  IMAD.WIDE R8, R0, 0x2, R244 ;  /* 0x0000000200087825 */ /* 0x000fcc00078e02f4 */
[----:B------:R-:W1:Y:S01]  /*41370*/  LDC R239, c[0x0][0x228] ;  /* 0x00008a00ffef7b82 */ /* 0x000e620000000800 */
[----:B0-----:R-:W3:Y:S04]  /*41380*/  LDL.LU R250, [R1+0x2a8] ;  /* 0x0002a80001fa7983 */ /* 0x001ee80000300800 */
[----:B------:R-:W-:Y:S03]  /*41390*/  @P6 STG.E.U16 desc[UR60][R26.64], R7 ;  /* 0x000000071a006986 */ /* 0x000fe6000c10153c */
[----:B------:R-:W0:Y:S01]  /*413a0*/  LDC R241, c[0x0][0x228] ;  /* 0x00008a00fff17b82 */ /* 0x000e220000000800 */
[----:B--2---:R-:W-:Y:S01]  /*413b0*/  PRMT R11, R252, 0x7632, R11 ;  /* 0x00007632fc0b7816 */ /* 0x004fe2000000000b */
[----:B------:R2:W-:Y:S04]  /*413c0*/  @P0 STG.E.U16 desc[UR60][R8.64], R252 ;  /* 0x000000fc08000986 */ /* 0x0005e8000c10153c */
[----:B--2---:R-:W2:Y:S01]  /*413d0*/  LDL.LU R252, [R1+0x29c] ;  /* 0x00029c0001fc7983 */ /* 0x004ea20000300800 */
[----:B------:R-:W-:-:S04]  /*413e0*/  IMAD.WIDE R24, R0, 0x2, R246 ;  /* 0x0000000200187825 */ /* 0x000fc800078e02f6 */
[----:B------:R-:W-:Y:S01]  /*413f0*/  IMAD.IADD R0, R0, 0x1, R13 ;  /* 0x0000000100007824 */ /* 0x000fe200078e020d */
[----:B------:R-:W-:Y:S01]  /*41400*/  ISETP.LT.AND P6, PT, R20, R242, !P3 ;  /* 0x000000f21400720c */ /* 0x000fe20005fc1270 */
[----:B------:R-:W-:Y:S01]  /*41410*/  VIADD R7, R16, 0x4f ;  /* 0x0000004f10077836 */ /* 0x000fe20000000000 */
[----:B------:R1:W-:Y:S01]  /*41420*/  @P5 STG.E.U16 desc[UR60][R24.64], R11 ;  /* 0x0000000b18005986 */ /* 0x0003e2000c10153c */
[----:B------:R-:W-:Y:S01]  /*41430*/  IMAD.WIDE R8, R0, 0x2, R2 ;  /* 0x0000000200087825 */ /* 0x000fe200078e0202 */
[----:B------:R-:W-:Y:S01]  /*41440*/  ISETP.LT.AND P5, PT, R21, R15, !P3 ;  /* 0x0000000f1500720c */ /* 0x000fe20005fa1270 */
[----:B------:R-:W0:Y:S01]  /*41450*/  LDC R13, c[0x0][0x228] ;  /* 0x00008a00ff0d7b82 */ /* 0x000e220000000800 */
[----:B----4-:R-:W-:Y:S01]  /*41460*/  ISETP.GE.AND P0, PT, R7, R5, PT ;  /* 0x000000050700720c */ /* 0x010fe20003f06270 */
[----:B------:R-:W-:Y:S02]  /*41470*/  VIADD R5, R16, 0x4e ;  /* 0x0000004e10057836 */ /* 0x000fe40000000000 */
[----:B------:R-:W-:-:S04]  /*41480*/  IMAD.WIDE R26, R0, 0x2, R244 ;  /* 0x00000002001a7825 */ /* 0x000fc800078e02f4 */
[----:B------:R-:W4:Y:S01]  /*41490*/  LDC R242, c[0x0][0x228] ;  /* 0x00008a00fff27b82 */ /* 0x000f220000000800 */
[----:B-1----:R-:W-:Y:S01]  /*414a0*/  IMAD.WIDE R24, R0, 0x2, R18 ;  /* 0x0000000200187825 */ /* 0x002fe200078e0212 */
[----:B------:R-:W-:-:S06]  /*414b0*/  ISETP.LT.AND P3, PT, R22, R239, !P3 ;  /* 0x000000ef1600720c */ /* 0x000fcc0005f61270 */
[----:B------:R-:W1:Y:S08]  /*414c0*/  LDC R11, c[0x0][0x228] ;  /* 0x00008a00ff0b7b82 */ /* 0x000e700000000800 */
[----:B------:R-:W4:Y:S08]  /*414d0*/  LDC R15, c[0x0][0x228] ;  /* 0x00008a00ff0f7b82 */ /* 0x000f300000000800 */
[----:B------:R-:W4:Y:S01]  /*414e0*/  LDC R239, c[0x0][0x248] ;  /* 0x00009200ffef7b82 */ /* 0x000f220000000800 */
[----:B---3--:R-:W-:Y:S01]  /*414f0*/  PRMT R7, R251, 0x7632, R7 ;  /* 0x00007632fb077816 */ /* 0x008fe20000000007 */
[----:B------:R3:W-:Y:S01]  /*41500*/  @P1 STG.E.U16 desc[UR60][R8.64], R251 ;  /* 0x000000fb08001986 */ /* 0x0007e2000c10153c */
[----:B------:R-:W-:Y:S01]  /*41510*/  ISETP.GE.AND P1, PT, R5, R237, PT ;  /* 0x000000ed0500720c */ /* 0x000fe20003f26270 */
[----:B------:R-:W-:-:S04]  /*41520*/  IMAD.IADD R5, R0, 0x1, R238 ;  /* 0x0000000100057824 */ /* 0x000fc800078e02ee */
[----:B------:R-:W4:Y:S01]  /*41530*/  LDC R237, c[0x0][0x248] ;  /* 0x00009200ffed7b82 */ /* 0x000f220000000800 */
[----:B------:R0:W-:Y:S04]  /*41540*/  @P6 STG.E.U16 desc[UR60][R24.64], R7 ;  /* 0x0000000718006986 */ /* 0x0001e8000c10153c */
[----:B---3--:R-:W3:Y:S01]  /*41550*/  LDL.LU R251, [R1+0x28c] ;  /* 0x00028c0001fb7983 */ /* 0x008ee20000300800 */
[----:B------:R-:W-:Y:S01]  /*41560*/  ISETP.LT.AND P6, PT, R17, R240, !P1 ;  /* 0x000000f01100720c */ /* 0x000fe20004fc1270 */
[----:B------:R-:W-:Y:S01]  /*41570*/  IMAD.WIDE R8, R0, 0x2, R246 ;  /* 0x0000000200087825 */ /* 0x000fe200078e02f6 */
[----:B------:R-:W3:Y:S01]  /*41580*/  LDC R238, c[0x0][0x228] ;  /* 0x00008a00ffee7b82 */ /* 0x000ee20000000800 */
[----:B------:R-:W-:Y:S01]  /*41590*/  PRMT R0, R250, 0x7632, R0 ;  /* 0x00007632fa007816 */ /* 0x000fe20000000000 */
[----:B------:R1:W-:Y:S06]  /*415a0*/  @P5 STG.E.U16 desc[UR60][R26.64], R250 ;  /* 0x000000fa1a005986 */ /* 0x0003ec000c10153c */
[----:B0-----:R-:W0:Y:S08]  /*415b0*/  LDC R7, c[0x0][0x228] ;  /* 0x00008a00ff077b82 */ /* 0x001e300000000800 */
[----:B------:R-:W3:Y:S01]  /*415c0*/  LDC.64 R24, c[0x0][0x228] ;  /* 0x00008a00ff187b82 */ /* 0x000ee20000000a00 */
[----:B-1----:R-:W3:Y:S01]  /*415d0*/  LDL.LU R250, [R1+0x2bc] ;  /* 0x0002bc0001fa7983 */ /* 0x002ee20000300800 */
[----:B------:R-:W-:-:S03]  /*415e0*/  IMAD.WIDE R26, R5, 0x2, R2 ;  /* 0x00000002051a7825 */ /* 0x000fc600078e0202 */
[----:B------:R2:W-:Y:S03]  /*415f0*/  @P3 STG.E.U16 desc[UR60][R8.64], R0 ;  /* 0x0000000008003986 */ /* 0x0005e6000c10153c */
[----:B------:R-:W1:Y:S01]  /*41600*/  LDC R240, c[0x0][0x228] ;  /* 0x00008a00fff07b82 */ /* 0x000e620000000800 */
[----:B--2---:R-:W-:Y:S01]  /*41610*/  PRMT R0, R252, 0x7632, R0 ;  /* 0x00007632fc007816 */ /* 0x004fe20000000000 */
[----:B------:R2:W-:Y:S04]  /*41620*/  @P6 STG.E.U16 desc[UR60][R26.64], R252 ;  /* 0x000000fc1a006986 */ /* 0x0005e8000c10153c */
[----:B--2---:R-:W2:Y:S01]  /*41630*/  LDL.LU R252, [R1+0x2ac] ;  /* 0x0002ac0001fc7983 */ /* 0x004ea20000300800 */
[----:B------:R-:W-:-:S02]  /*41640*/  ISETP.LT.AND P5, PT, R20, R241, !P1 ;  /* 0x000000f11400720c */ /* 0x000fc40004fa1270 */
[----:B------:R-:W1:Y:S01]  /*41650*/  LDC R241, c[0x0][0x228] ;  /* 0x00008a00fff17b82 */ /* 0x000e620000000800 */
[----:B------:R-:W-:Y:S01]  /*41660*/  ISETP.LT.AND P3, PT, R21, R11, !P1 ;  /* 0x0000000b1500720c */ /* 0x000fe20004f61270 */
[----:B------:R-:W-:Y:S01]  /*41670*/  IMAD.WIDE R8, R5, 0x2, R18 ;  /* 0x0000000205087825 */ /* 0x000fe200078e0212 */
[----:B------:R-:W-:Y:S02]  /*41680*/  ISETP.LT.AND P6, PT, R17, R12, !P0 ;  /* 0x0000000c1100720c */ /* 0x000fe400047c1270 */
[----:B------:R-:W-:Y:S01]  /*41690*/  ISETP.LT.AND P1, PT, R22, R13, !P1 ;  /* 0x0000000d1600720c */ /* 0x000fe20004f21270 */
[----:B------:R-:W-:-:S05]  /*416a0*/  IMAD.WIDE R12, R5, 0x2, R244 ;  /* 0x00000002050c7825 */ /* 0x000fca00078e02f4 */
[----:B------:R4:W-:Y:S01]  /*416b0*/  @P5 STG.E.U16 desc[UR60][R8.64], R0 ;  /* 0x0000000008005986 */ /* 0x0009e2000c10153c */
[----:B0-----:R-:W-:Y:S01]  /*416c0*/  ISETP.LT.AND P5, PT, R20, R7, !P0 ;  /* 0x000000071400720c */ /* 0x001fe200047a1270 */
[C---:B----4-:R-:W-:Y:S02]  /*416d0*/  IMAD.IADD R7, R5.reuse, 0x1, R237 ;  /* 0x0000000105077824 */ /* 0x050fe400078e02ed */
[----:B------:R-:W-:Y:S01]  /*416e0*/  IMAD.WIDE R26, R5, 0x2, R246 ;  /* 0x00000002051a7825 */ /* 0x000fe200078e02f6 */
[----:B------:R-:W0:Y:S03]  /*416f0*/  LDC R237, c[0x0][0x228] ;  /* 0x00008a00ffed7b82 */ /* 0x000e260000000800 */
[----:B------:R-:W-:-:S05]  /*41700*/  VIADD R0, R16, 0x50 ;  /* 0x0000005010007836 */ /* 0x000fca0000000000 */
[----:B------:R-:W4:Y:S01]  /*41710*/  LDC.64 R8, c[0x0][0x228] ;  /* 0x00008a00ff087b82 */ /* 0x000f220000000a00 */
[----:B---3--:R-:W-:Y:S01]  /*41720*/  PRMT R11, R251, 0x7632, R11 ;  /* 0x00007632fb0b7816 */ /* 0x008fe2000000000b */
[----:B------:R3:W-:Y:S01]  /*41730*/  @P3 STG.E.U16 desc[UR60][R12.64], R251 ;  /* 0x000000fb0c003986 */ /* 0x0007e2000c10153c */
[----:B------:R-:W-:Y:S01]  /*41740*/  ISETP.GE.AND P3, PT, R0, R25, PT ;  /* 0x000000190000720c */ /* 0x000fe20003f66270 */
[----:B------:R-:W-:-:S04]  /*41750*/  VIADD R5, R16, 0x51 ;  /* 0x0000005110057836 */ /* 0x000fc80000000000 */
[----:B------:R-:W0:Y:S01]  /*41760*/  LDC R25, c[0x0][0x228] ;  /* 0x00008a00ff197b82 */ /* 0x000e220000000800 */
[----:B------:R4:W-:Y:S04]  /*41770*/  @P1 STG.E.U16 desc[UR60][R26.64], R11 ;  /* 0x0000000b1a001986 */ /* 0x0009e8000c10153c */
[----:B---3--:R-:W3:Y:S01]  /*41780*/  LDL.LU R251, [R1+0x2e0] ;  /* 0x0002e00001fb7983 */ /* 0x008ee20000300800 */
[----:B------:R-:W-:Y:S01]  /*41790*/  IMAD.WIDE R12, R7, 0x2, R2 ;  /* 0x00000002070c7825 */ /* 0x000fe200078e0202 */
[----:B-1----:R-:W-:-:S03]  /*417a0*/  ISETP.LT.AND P1, PT, R21, R241, !P0 ;  /* 0x000000f11500720c */ /* 0x002fc60004721270 */
[C---:B----4-:R-:W-:Y:S01]  /*417b0*/  IMAD.WIDE R26, R7.reuse, 0x2, R18 ;  /* 0x00000002071a7825 */ /* 0x050fe200078e0212 */
[----:B------:R-:W-:Y:S01]  /*417c0*/  PRMT R0, R250, 0x7632, R0 ;  /* 0x00007632fa007816 */ /* 0x000fe20000000000 */
[----:B------:R1:W-:Y:S01]  /*417d0*/  @P6 STG.E.U16 desc[UR60][R12.64], R250 ;  /* 0x000000fa0c006986 */ /* 0x0003e2000c10153c */
[----:B------:R-:W4:Y:S03]  /*417e0*/  LDC R241, c[0x0][0x228] ;  /* 0x00008a00fff17b82 */ /* 0x000f260000000800 */
[----:B-1----:R-:W4:Y:S01]  /*417f0*/  LDL.LU R250, [R1+0x2d0] ;  /* 0x0002d00001fa7983 */ /* 0x002f220000300800 */
[----:B------:R-:W-:-:S03]  /*41800*/  IMAD.WIDE R12, R7, 0x2, R244 ;  /* 0x00000002070c7825 */ /* 0x000fc600078e02f4 */
[----:B------:R-:W-:Y:S01]  /*41810*/  @P5 STG.E.U16 desc[UR60][R26.64], R0 ;  /* 0x000000001a005986 */ /* 0x000fe2000c10153c */
[----:B--2---:R-:W-:-:S03]  /*41820*/  PRMT R11, R252, 0x7632, R11 ;  /* 0x00007632fc0b7816 */ /* 0x004fc6000000000b */
[----:B------:R1:W-:Y:S04]  /*41830*/  @P1 STG.E.U16 desc[UR60][R12.64], R252 ;  /* 0x000000fc0c001986 */ /* 0x0003e8000c10153c */
[----:B-1----:R-:W2:Y:S01]  /*41840*/  LDL.LU R252, [R1+0x2c0] ;  /* 0x0002c00001fc7983 */ /* 0x002ea20000300800 */
[----:B------:R-:W-:Y:S02]  /*41850*/  ISETP.LT.AND P0, PT, R22, R15, !P0 ;  /* 0x0000000f1600720c */ /* 0x000fe40004701270 */
[----:B------:R-:W-:Y:S02]  /*41860*/  ISETP.LT.AND P6, PT, R17, R14, !P3 ;  /* 0x0000000e1100720c */ /* 0x000fe40005fc1270 */
[----:B------:R-:W-:Y:S01]  /*41870*/  ISETP.LT.AND P5, PT, R20, R238, !P3 ;  /* 0x000000ee1400720c */ /* 0x000fe20005fa1270 */
[C---:B------:R-:W-:Y:S01]  /*41880*/  IMAD.IADD R0, R7.reuse, 0x1, R239 ;  /* 0x0000000107007824 */ /* 0x040fe200078e02ef */
[----:B------:R-:W1:Y:S01]  /*41890*/  LDC R238, c[0x0][0x248] ;  /* 0x00009200ffee7b82 */ /* 0x000e620000000800 */
[----:B------:R-:W-:Y:S01]  /*418a0*/  IMAD.WIDE R14, R7, 0x2, R246 ;  /* 0x00000002070e7825 */ /* 0x000fe200078e02f6 */
[----:B------:R-:W-:-:S03]  /*418b0*/  ISETP.LT.AND P1, PT, R21, R240, !P3 ;  /* 0x000000f01500720c */ /* 0x000fc60005f21270 */
[----:B------:R-:W-:Y:S02]  /*418c0*/  IMAD.WIDE R26, R0, 0x2, R2 ;  /* 0x00000002001a7825 */ /* 0x000fe400078e0202 */
[----:B------:R0:W-:Y:S01]  /*418d0*/  @P0 STG.E.U16 desc[UR60][R14.64], R11 ;  /* 0x0000000b0e000986 */ /* 0x0001e2000c10153c */
[----:B------:R-:W-:Y:S01]  /*418e0*/  ISETP.GE.AND P0, PT, R5, R9, PT ;  /* 0x000000090500720c */ /* 0x000fe20003f06270 */
[----:B------:R-:W2:Y:S01]  /*418f0*/  LDC.64 R12, c[0x0][0x228] ;  /* 0x00008a00ff0c7b82 */ /* 0x000ea20000000a00 */
[----:B0-----:R-:W-:-:S07]  /*41900*/  ISETP.LT.AND P3, PT, R22, R237, !P3 ;  /* 0x000000ed1600720c */ /* 0x001fce0005f61270 */
[----:B------:R-:W0:Y:S01]  /*41910*/  LDC R239, c[0x0][0x228] ;  /* 0x00008a00ffef7b82 */ /* 0x000e220000000800 */
[----:B------:R-:W-:-:S07]  /*41920*/  IMAD.WIDE R14, R0, 0x2, R18 ;  /* 0x00000002000e7825 */ /* 0x000fce00078e0212 */
[----:B------:R-:W0:Y:S01]  /*41930*/  LDC R237, c[0x0][0x248] ;  /* 0x00009200ffed7b82 */ /* 0x000e220000000800 */
[----:B------:R-:W-:-:S07]  /*41940*/  VIADD R7, R16, 0x52 ;  /* 0x0000005210077836 */ /* 0x000fce0000000000 */
[----:B------:R-:W0:Y:S01]  /*41950*/  LDC R240, c[0x0][0x228] ;  /* 0x00008a00fff07b82 */ /* 0x000e220000000800 */
[----:B---3--:R3:W-:Y:S01]  /*41960*/  @P6 STG.E.U16 desc[UR60][R26.64], R251 ;  /* 0x000000fb1a006986 */ /* 0x0087e2000c10153c */
[----:B------:R-:W-:Y:S02]  /*41970*/  PRMT R5, R251, 0x7632, R5 ;  /* 0x00007632fb057816 */ /* 0x000fe40000000005 */
[----:B------:R-:W-:Y:S01]  /*41980*/  ISETP.LT.AND P6, PT, R17, R10, !P0 ;  /* 0x0000000a1100720c */ /* 0x000fe200047c1270 */
[----:B------:R-:W-:Y:S01]  /*41990*/  IMAD.WIDE R10, R0, 0x2, R244 ;  /* 0x00000002000a7825 */ /* 0x000fe200078e02f4 */
[----:B---3--:R-:W3:Y:S04]  /*419a0*/  LDL.LU R251, [R1+0x270] ;  /* 0x0002700001fb7983 */ /* 0x008ee80000300800 */
[----:B------:R1:W-:Y:S04]  /*419b0*/  @P5 STG.E.U16 desc[UR60][R14.64], R5 ;  /* 0x000000050e005986 */ /* 0x0003e8000c10153c */
[----:B----4-:R4:W-:Y:S01]  /*419c0*/  @P1 STG.E.U16 desc[UR60][R10.64], R250 ;  /* 0x000000fa0a001986 */ /* 0x0109e2000c10153c */
[----:B------:R-:W-:Y:S01]  /*419d0*/  PRMT R9, R250, 0x7632, R9 ;  /* 0x00007632fa097816 */ /* 0x000fe20000000009 */
[----:B-1----:R-:W-:-:S02]  /*419e0*/  IMAD.IADD R5, R0, 0x1, R238 ;  /* 0x0000000100057824 */ /* 0x002fc400078e02ee */
[----:B------:R-:W-:Y:S01]  /*419f0*/  IMAD.WIDE R14, R0, 0x2, R246 ;  /* 0x00000002000e7825 */ /* 0x000fe200078e02f6 */
[----:B------:R-:W-:Y:S01]  /*41a00*/  ISETP.LT.AND P5, PT, R20, R25, !P0 ;  /* 0x000000191400720c */ /* 0x000fe200047a1270 */
[----:B------:R-:W1:Y:S01]  /*41a10*/  LDC R238, c[0x0][0x228] ;  /* 0x00008a00ffee7b82 */ /* 0x000e620000000800 */
[----:B----4-:R-:W4:Y:S01]  /*41a20*/  LDL.LU R250, [R1+0x2e4] ;  /* 0x0002e40001fa7983 */ /* 0x010f220000300800 */
[----:B------:R-:W-:-:S03]  /*41a30*/  IMAD.WIDE R26, R5, 0x2, R2 ;  /* 0x00000002051a7825 */ /* 0x000fc600078e0202 */
[----:B------:R0:W-:Y:S03]  /*41a40*/  @P3 STG.E.U16 desc[UR60][R14.64], R9 ;  /* 0x000000090e003986 */ /* 0x0001e6000c10153c */
[----:B------:R-:W1:Y:S01]  /*41a50*/  LDC.64 R10, c[0x0][0x228] ;  /* 0x00008a00ff0a7b82 */ /* 0x000e620000000a00 */
[----:B------:R-:W-:-:S07]  /*41a60*/  ISETP.LT.AND P1, PT, R21, R242, !P0 ;  /* 0x000000f21500720c */ /* 0x000fce0004721270 */
[----:B------:R-:W4:Y:S01]  /*41a70*/  LDC R25, c[0x0][0x248] ;  /* 0x00009200ff197b82 */ /* 0x000f220000000800 */
[----:B--2---:R2:W-:Y:S01]  /*41a80*/  @P6 STG.E.U16 desc[UR60][R26.64], R252 ;  /* 0x000000fc1a006986 */ /* 0x0045e2000c10153c */
[----:B------:R-:W-:Y:S01]  /*41a90*/  PRMT R0, R252, 0x7632, R0 ;  /* 0x00007632fc007816 */ /* 0x000fe20000000000 */
[----:B0-----:R-:W-:Y:S01]  /*41aa0*/  IMAD.WIDE R14, R5, 0x2, R18 ;  /* 0x00000002050e7825 */ /* 0x001fe200078e0212 */
[----:B------:R-:W-:-:S04]  /*41ab0*/  ISETP.GE.AND P3, PT, R7, R13, PT ;  /* 0x0000000d0700720c */ /* 0x000fc80003f66270 */
[----:B------:R-:W0:Y:S01]  /*41ac0*/  LDC R242, c[0x0][0x228] ;  /* 0x00008a00fff27b82 */ /* 0x000e220000000800 */
[----:B--2---:R-:W2:Y:S01]  /*41ad0*/  LDL.LU R252, [R1+0x2d4] ;  /* 0x0002d40001fc7983 */ /* 0x004ea20000300800 */
[----:B------:R-:W-:Y:S01]  /*41ae0*/  IMAD.WIDE R26, R5, 0x2, R244 ;  /* 0x00000002051a7825 */ /* 0x000fe200078e02f4 */
[----:B------:R-:W-:-:S05]  /*41af0*/  ISETP.LT.AND P0, PT, R22, R239, !P0 ;  /* 0x000000ef1600720c */ /* 0x000fca0004701270 */
[----:B------:R-:W0:Y:S01]  /*41b00*/  LDC R13, c[0x0][0x228] ;  /* 0x00008a00ff0d7b82 */ /* 0x000e220000000800 */
[----:B------:R-:W-:Y:S01]  /*41b10*/  ISETP.LT.AND P6, PT, R17, R236, !P3 ;  /* 0x000000ec1100720c */ /* 0x000fe20005fc1270 */
[----:B------:R1:W-:Y:S01]  /*41b20*/  @P5 STG.E.U16 desc[UR60][R14.64], R0 ;  /* 0x000000000e005986 */ /* 0x0003e2000c10153c */
[----:B------:R-:W-:Y:S01]  /*41b30*/  VIADD R7, R16, 0x53 ;  /* 0x0000005310077836 */ /* 0x000fe20000000000 */
[----:B------:R-:W-:-:S04]  /*41b40*/  ISETP.LT.AND P5, PT, R20, R240, !P3 ;  /* 0x000000f01400720c */ /* 0x000fc80005fa1270 */
[----:B------:R-:W0:Y:S01]  /*41b50*/  LDC R239, c[0x0][0x228] ;  /* 0x00008a00ffef7b82 */ /* 0x000e220000000800 */
[----:B-1----:R-:W-:-:S07]  /*41b60*/  IMAD.IADD R0, R5, 0x1, R237 ;  /* 0x0000000105007824 */ /* 0x002fce00078e02ed */
[----:B------:R-:W1:Y:S01]  /*41b70*/  LDC.64 R14, c[0x0][0x228] ;  /* 0x00008a00ff0e7b82 */ /* 0x000e620000000a00 */
[----:B------:R-:W-:-:S07]  /*41b80*/  IMAD.WIDE R236, R0, 0x2, R2 ;  /* 0x0000000200ec7825 */ /* 0x000fce00078e0202 */
[----:B------:R-:W1:Y:S01]  /*41b90*/  LDC R240, c[0x0][0x228] ;  /* 0x00008a00fff07b82 */ /* 0x000e620000000800 */
[----:B---3--:R3:W-:Y:S01]  /*41ba0*/  @P1 STG.E.U16 desc[UR60][R26.64], R251 ;  /* 0x000000fb1a001986 */ /* 0x0087e2000c10153c */
[----:B------:R-:W-:Y:S02]  /*41bb0*/  PRMT R9, R251, 0x7632, R9 ;  /* 0x00007632fb097816 */ /* 0x000fe40000000009 */
[----:B------:R-:W-:Y:S01]  /*41bc0*/  ISETP.LT.AND P1, PT, R21, R241, !P3 ;  /* 0x000000f11500720c */ /* 0x000fe20005f21270 */
[----:B---3--:R-:W3:Y:S01]  /*41bd0*/  LDL.LU R251, [R1+0x2c4] ;  /* 0x0002c40001fb7983 */ /* 0x008ee20000300800 */
[----:B------:R-:W-:Y:S02]  /*41be0*/  IMAD.WIDE R26, R5, 0x2, R246 ;  /* 0x00000002051a7825 */ /* 0x000fe400078e02f6 */
[----:B------:R-:W1:Y:S03]  /*41bf0*/  LDC R241, c[0x0][0x228] ;  /* 0x00008a00fff17b82 */ /* 0x000e660000000800 */
[----:B------:R0:W-:Y:S01]  /*41c00*/  @P0 STG.E.U16 desc[UR60][R26.64], R9 ;  /* 0x000000091a000986 */ /* 0x0001e2000c10153c */
[----:B------:R-:W-:-:S03]  /*41c10*/  ISETP.GE.AND P0, PT, R7, R11, PT ;  /* 0x0000000b0700720c */ /* 0x000fc60003f06270 */
[----:B----4-:R4:W-:Y:S01]  /*41c20*/  @P6 STG.E.U16 desc[UR60][R236.64], R250 ;  /* 0x000000faec006986 */ /* 0x0109e2000c10153c */
[----:B------:R-:W-:Y:S02]  /*41c30*/  PRMT R7, R250, 0x7632, R7 ;  /* 0x00007632fa077816 */ /* 0x000fe40000000007 */
[----:B------:R-:W-:Y:S01]  /*41c40*/  ISETP.LT.AND P6, PT, R17, R4, !P0 ;  /* 0x000000041100720c */ /* 0x000fe200047c1270 */
[----:B------:R-:W-:-:S04]  /*41c50*/  IMAD.WIDE R4, R0, 0x2, R244 ;  /* 0x0000000200047825 */ /* 0x000fc800078e02f4 */
[----:B0-----:R-:W-:Y:S01]  /*41c60*/  IMAD.WIDE R26, R0, 0x2, R18 ;  /* 0x00000002001a7825 */ /* 0x001fe200078e0212 */
[----:B----4-:R-:W4:Y:S01]  /*41c70*/  LDL.LU R250, [R1+0x274] ;  /* 0x0002740001fa7983 */ /* 0x010f220000300800 */
[----:B------:R-:W-:Y:S01]  /*41c80*/  ISETP.LT.AND P3, PT, R22, R238, !P3 ;  /* 0x000000ee1600720c */ /* 0x000fe20005f61270 */
[----:B------:R-:W0:Y:S02]  /*41c90*/  LDC.64 R236, c[0x0][0x228] ;  /* 0x00008a00ffec7b82 */ /* 0x000e240000000a00 */
[----:B------:R-:W-:Y:S06]  /*41ca0*/  @P5 STG.E.U16 desc[UR60][R26.64], R7 ;  /* 0x000000071a005986 */ /* 0x000fec000c10153c */
[----:B------:R-:W0:Y:S01]  /*41cb0*/  LDC R238, c[0x0][0x228] ;  /* 0x00008a00ffee7b82 */ /* 0x000e220000000800 */
[----:B--2---:R2:W-:Y:S01]  /*41cc0*/  @P1 STG.E.U16 desc[UR60][R4.64], R252 ;  /* 0x000000fc04001986 */ /* 0x0045e2000c10153c */
[----:B------:R-:W-:-:S03]  /*41cd0*/  PRMT R11, R252, 0x7632, R11 ;  /* 0x00007632fc0b7816 */ /* 0x000fc6000000000b */
[----:B--2---:R-:W2:Y:S01]  /*41ce0*/  LDL.LU R252, [R1+0x2e8] ;  /* 0x0002e80001fc7983 */ /* 0x004ea20000300800 */
[----:B------:R-:W-:Y:S02]  /*41cf0*/  ISETP.LT.AND P5, PT, R20, R239, !P0 ;  /* 0x000000ef1400720c */ /* 0x000fe400047a1270 */
[----:B------:R-:W1:Y:S01]  /*41d00*/  LDC R239, c[0x0][0x248] ;  /* 0x00009200ffef7b82 */ /* 0x000e620000000800 */
[C---:B------:R-:W-:Y:S02]  /*41d10*/  IMAD.IADD R7, R0.reuse, 0x1, R25 ;  /* 0x0000000100077824 */ /* 0x040fe400078e0219 */
[----:B------:R-:W-:Y:S01]  /*41d20*/  IMAD.WIDE R4, R0, 0x2, R246 ;  /* 0x0000000200047825 */ /* 0x000fe200078e02f6 */
[----:B------:R-:W-:-:S03]  /*41d30*/  ISETP.LT.AND P1, PT, R21, R242, !P0 ;  /* 0x000000f21500720c */ /* 0x000fc60004721270 */
[----:B------:R-:W-:Y:S01]  /*41d40*/  IMAD.WIDE R26, R7, 0x2, R2 ;  /* 0x00000002071a7825 */ /* 0x000fe200078e0202 */
[----:B------:R0:W-:Y:S01]  /*41d50*/  @P3 STG.E.U16 desc[UR60][R4.64], R11 ;  /* 0x0000000b04003986 */ /* 0x0001e2000c10153c */
[----:B------:R-:W-:Y:S01]  /*41d60*/  ISETP.LT.AND P0, PT, R22, R13, !P0 ;  /* 0x0000000d1600720c */ /* 0x000fe20004701270 */
[----:B------:R-:W2:Y:S01]  /*41d70*/  LDC R242, c[0x0][0x248] ;  /* 0x00009200fff27b82 */ /* 0x000ea20000000800 */
[----:B------:R-:W-:-:S07]  /*41d80*/  VIADD R9, R16, 0x55 ;  /* 0x0000005510097836 */ /* 0x000fce0000000000 */
[----:B------:R-:W2:Y:S01]  /*41d90*/  LDC R13, c[0x0][0x248] ;  /* 0x00009200ff0d7b82 */ /* 0x000ea20000000800 */
[----:B0-----:R-:W-:Y:S01]  /*41da0*/  IMAD.WIDE R4, R7, 0x2, R18 ;  /* 0x0000000207047825 */ /* 0x001fe200078e0212 */
[----:B---3--:R0:W-:Y:S01]  /*41db0*/  @P6 STG.E.U16 desc[UR60][R26.64], R251 ;  /* 0x000000fb1a006986 */ /* 0x0081e2000c10153c */
[----:B------:R-:W-:Y:S02]  /*41dc0*/  PRMT R0, R251, 0x7632, R0 ;  /* 0x00007632fb007816 */ /* 0x000fe40000000000 */
[----:B------:R-:W-:Y:S01]  /*41dd0*/  ISETP.LT.AND P6, PT, R17, R24, !P4 ;  /* 0x000000181100720c */ /* 0x000fe200067c1270 */
[C---:B------:R-:W-:Y:S01]  /*41de0*/  IMAD.WIDE R24, R7.reuse, 0x2, R244 ;  /* 0x0000000207187825 */ /* 0x040fe200078e02f4 */
[----:B0-----:R-:W3:Y:S04]  /*41df0*/  LDL.LU R251, [R1+0x2d8] ;  /* 0x0002d80001fb7983 */ /* 0x001ee80000300800 */
[----:B------:R1:W-:Y:S04]  /*41e00*/  @P5 STG.E.U16 desc[UR60][R4.64], R0 ;  /* 0x0000000004005986 */ /* 0x0003e8000c10153c */
[----:B----4-:R0:W-:Y:S01]  /*41e10*/  @P1 STG.E.U16 desc[UR60][R24.64], R250 ;  /* 0x000000fa18001986 */ /* 0x0101e2000c10153c */
[----:B------:R-:W-:Y:S01]  /*41e20*/  PRMT R11, R250, 0x7632, R11 ;  /* 0x00007632fa0b7816 */ /* 0x000fe2000000000b */
[----:B-1----:R-:W-:Y:S01]  /*41e30*/  IMAD.IADD R0, R7, 0x1, R239 ;  /* 0x0000000107007824 */ /* 0x002fe200078e02ef */
[----:B------:R-:W-:Y:S01]  /*41e40*/  ISETP.GE.AND P3, PT, R9, R15, PT ;  /* 0x0000000f0900720c */ /* 0x000fe20003f66270 */
[----:B------:R-:W1:Y:S01]  /*41e50*/  LDC R239, c[0x0][0x228] ;  /* 0x00008a00ffef7b82 */ /* 0x000e620000000800 */
[----:B0-----:R-:W4:Y:S01]  /*41e60*/  LDL.LU R250, [R1+0x2c8] ;  /* 0x0002c80001fa7983 */ /* 0x001f220000300800 */
[----:B------:R-:W-:-:S06]  /*41e70*/  IMAD.WIDE R24, R7, 0x2, R246 ;  /* 0x0000000207187825 */ /* 0x000fcc00078e02f6 */
[----:B------:R-:W0:Y:S01]  /*41e80*/  LDC R15, c[0x0][0x228] ;  /* 0x00008a00ff0f7b82 */ /* 0x000e220000000800 */
[----:B------:R-:W-:Y:S01]  /*41e90*/  IMAD.WIDE R26, R0, 0x2, R2 ;  /* 0x00000002001a7825 */ /* 0x000fe200078e0202 */
[----:B------:R-:W-:Y:S06]  /*41ea0*/  @P0 STG.E.U16 desc[UR60][R24.64], R11 ;  /* 0x0000000b18000986 */ /* 0x000fec000c10153c */
[----:B------:R-:W1:Y:S01]  /*41eb0*/  LDC.64 R4, c[0x0][0x228] ;  /* 0x00008a00ff047b82 */ /* 0x000e620000000a00 */
[----:B--2---:R2:W-:Y:S01]  /*41ec0*/  @P6 STG.E.U16 desc[UR60][R26.64], R252 ;  /* 0x000000fc1a006986 */ /* 0x0045e2000c10153c */
[----:B------:R-:W-:-:S03]  /*41ed0*/  PRMT R7, R252, 0x7632, R7 ;  /* 0x00007632fc077816 */ /* 0x000fc60000000007 */
[----:B--2---:R-:W2:Y:S01]  /*41ee0*/  LDL.LU R252, [R1+0x278] ;  /* 0x0002780001fc7983 */ /* 0x004ea20000300800 */
[----:B------:R-:W-:Y:S01]  /*41ef0*/  ISETP.LT.AND P5, PT, R20, R241, !P4 ;  /* 0x000000f11400720c */ /* 0x000fe200067a1270 */
[----:B------:R-:W-:Y:S01]  /*41f00*/  VIADD R9, R16, 0x5a ;  /* 0x0000005a10097836 */ /* 0x000fe20000000000 */
[----:B------:R-:W-:Y:S01]  /*41f10*/  ISETP.LT.AND P1, PT, R21, R240, !P4 ;  /* 0x000000f01500720c */ /* 0x000fe20006721270 */
[C---:B------:R-:W-:Y:S01]  /*41f20*/  IMAD.WIDE R24, R0.reuse, 0x2, R244 ;  /* 0x0000000200187825 */ /* 0x040fe200078e02f4 */
[----:B------:R-:W-:Y:S01]  /*41f30*/  ISETP.LT.AND P6, PT, R17, R8, !P3 ;  /* 0x000000081100720c */ /* 0x000fe20005fc1270 */
[----:B------:R-:W2:Y:S01]  /*41f40*/  LDC R241, c[0x0][0x228] ;  /* 0x00008a00fff17b82 */ /* 0x000ea20000000800 */
[----:B------:R-:W-:Y:S01]  /*41f50*/  ISETP.GE.AND P0, PT, R9, R237, PT ;  /* 0x000000ed0900720c */ /* 0x000fe20003f06270 */
[----:B------:R-:W-:Y:S01]  /*41f60*/  IMAD.WIDE R8, R0, 0x2, R18 ;  /* 0x0000000200087825 */ /* 0x000fe200078e0212 */
[----:B------:R-:W-:-:S05]  /*41f70*/  ISETP.LT.AND P4, PT, R22, R238, !P4 ;  /* 0x000000ee1600720c */ /* 0x000fca0006781270 */
[----:B------:R1:W-:Y:S01]  /*41f80*/  @P5 STG.E.U16 desc[UR60][R8.64], R7 ;  /* 0x0000000708005986 */ /* 0x0003e2000c10153c */
[----:B0-----:R-:W-:Y:S01]  /*41f90*/  ISETP.LT.AND P5, PT, R20, R15, !P3 ;  /* 0x0000000f1400720c */ /* 0x001fe20005fa1270 */
[----:B------:R-:W0:Y:S08]  /*41fa0*/  LDC R238, c[0x0][0x248] ;  /* 0x00009200ffee7b82 */ /* 0x000e300000000800 */
[----:B------:R-:W0:Y:S01]  /*41fb0*/  LDC R240, c[0x0][0x228] ;  /* 0x00008a00fff07b82 */ /* 0x000e220000000800 */
[----:B-1----:R-:W-:-:S04]  /*41fc0*/  IMAD.IADD R7, R0, 0x1, R13 ;  /* 0x0000000100077824 */ /* 0x002fc800078e020d */
[----:B------:R-:W-:-:S03]  /*41fd0*/  IMAD.WIDE R26, R7, 0x2, R2 ;  /* 0x00000002071a7825 */ /* 0x000fc600078e0202 */
[----:B------:R-:W1:Y:S08]  /*41fe0*/  LDC.64 R8, c[0x0][0x228] ;  /* 0x00008a00ff087b82 */ /* 0x000e700000000a00 */
[----:B------:R-:W1:Y:S08]  /*41ff0*/  LDC R15, c[0x0][0x228] ;  /* 0x00008a00ff0f7b82 */ /* 0x000e700000000800 */
[----:B------:R-:W1:Y:S01]  /*42000*/  LDC R237, c[0x0][0x228] ;  /* 0x00008a00ffed7b82 */ /* 0x000e620000000800 */
[----:B---3--:R3:W-:Y:S01]  /*42010*/  @P1 STG.E.U16 desc[UR60][R24.64], R251 ;  /* 0x000000fb18001986 */ /* 0x0087e2000c10153c */
[----:B------:R-:W-:-:S02]  /*42020*/  PRMT R11, R251, 0x7632, R11 ;  /* 0x00007632fb0b7816 */ /* 0x000fc4000000000b */
[----:B------:R-:W-:-:S04]  /*42030*/  ISETP.LT.AND P1, PT, R21, R239, !P3 ;  /* 0x000000ef1500720c */ /* 0x000fc80005f21270 */
[----:B------:R-:W1:Y:S01]  /*42040*/  LDC R239, c[0x0][0x228] ;  /* 0x00008a00ffef7b82 */ /* 0x000e620000000800 */
[----:B---3--:R-:W3:Y:S01]  /*42050*/  LDL.LU R251, [R1+0x2ec] ;  /* 0x0002ec0001fb7983 */ /* 0x008ee20000300800 */
[----:B------:R-:W-:-:S04]  /*42060*/  IMAD.WIDE R24, R0, 0x2, R246 ;  /* 0x0000000200187825 */ /* 0x000fc800078e02f6 */
[----:B------:R-:W-:Y:S01]  /*42070*/  VIADD R0, R16, 0x56 ;  /* 0x0000005610007836 */ /* 0x000fe20000000000 */
[----:B------:R0:W-:Y:S04]  /*42080*/  @P4 STG.E.U16 desc[UR60][R24.64], R11 ;  /* 0x0000000b18004986 */ /* 0x0001e8000c10153c */
[----:B------:R-:W-:Y:S01]  /*42090*/  ISETP.GE.AND P4, PT, R0, R5, PT ;  /* 0x000000050000720c */ /* 0x000fe20003f86270 */
[----:B----4-:R4:W-:Y:S01]  /*420a0*/  @P6 STG.E.U16 desc[UR60][R26.64], R250 ;  /* 0x000000fa1a006986 */ /* 0x0109e2000c10153c */
[----:B------:R-:W-:Y:S02]  /*420b0*/  PRMT R0, R250, 0x7632, R0 ;  /* 0x00007632fa007816 */ /* 0x000fe40000000000 */
[----:B------:R-:W-:Y:S01]  /*420c0*/  ISETP.LT.AND P6, PT, R17, R12, !P4 ;  /* 0x0000000c1100720c */ /* 0x000fe200067c1270 */
[----:B------:R-:W-:-:S04]  /*420d0*/  IMAD.WIDE R12, R7, 0x2, R244 ;  /* 0x00000002070c7825 */ /* 0x000fc800078e02f4 */
[----:B0-----:R-:W-:Y:S01]  /*420e0*/  IMAD.WIDE R24, R7, 0x2, R18 ;  /* 0x0000000207187825 */ /* 0x001fe200078e0212 */
[----:B----4-:R-:W4:Y:S04]  /*420f0*/  LDL.LU R250, [R1+0x2dc] ;  /* 0x0002dc0001fa7983 */ /* 0x010f280000300800 */
[----:B------:R-:W-:Y:S04]  /*42100*/  @P5 STG.E.U16 desc[UR60][R24.64], R0 ;  /* 0x0000000018005986 */ /* 0x000fe8000c10153c */
[----:B--2---:R0:W-:Y:S01]  /*42110*/  @P1 STG.E.U16 desc[UR60][R12.64], R252 ;  /* 0x000000fc0c001986 */ /* 0x0041e2000c10153c */
[----:B------:R-:W-:-:S03]  /*42120*/  PRMT R11, R252, 0x7632, R11 ;  /* 0x00007632fc0b7816 */ /* 0x000fc6000000000b */
[----:B0-----:R-:W2:Y:S01]  /*42130*/  LDL.LU R252, [R1+0x2cc] ;  /* 0x0002cc0001fc7983 */ /* 0x001ea20000300800 */
[----:B------:R-:W-:Y:S01]  /*42140*/  ISETP.LT.AND P3, PT, R22, R241, !P3 ;  /* 0x000000f11600720c */ /* 0x000fe20005f61270 */
[C---:B------:R-:W-:Y:S01]  /*42150*/  IMAD.IADD R0, R7.reuse, 0x1, R238 ;  /* 0x0000000107007824 */ /* 0x040fe200078e02ee */
[----:B------:R-:W0:Y:S01]  /*42160*/  LDC.64 R12, c[0x0][0x228] ;  /* 0x00008a00ff0c7b82 */ /* 0x000e220000000a00 */
[----:B------:R-:W-:Y:S02]  /*42170*/  VIADD R5, R16, 0x57 ;  /* 0x0000005710057836 */ /* 0x000fe40000000000 */
[----:B------:R-:W-:-:S04]  /*42180*/  IMAD.WIDE R26, R7, 0x2, R246 ;  /* 0x00000002071a7825 */ /* 0x000fc800078e02f6 */
[----:B------:R-:W-:Y:S01]  /*42190*/  IMAD.WIDE R24, R0, 0x2, R2 ;  /* 0x0000000200187825 */ /* 0x000fe200078e0202 */
[----:B------:R-:W-:Y:S01]  /*421a0*/  ISETP.LT.AND P5, PT, R20, R240, !P4 ;  /* 0x000000f01400720c */ /* 0x000fe200067a1270 */
[----:B------:R-:W0:Y:S01]  /*421b0*/  LDC R238, c[0x0][0x228] ;  /* 0x00008a00ffee7b82 */ /* 0x000e220000000800 */
[----:B-1----:R-:W-:Y:S01]  /*421c0*/  ISETP.GE.AND P1, PT, R5, R9, PT ;  /* 0x000000090500720c */ /* 0x002fe20003f26270 */
[----:B------:R1:W-:Y:S01]  /*421d0*/  @P3 STG.E.U16 desc[UR60][R26.64], R11 ;  /* 0x0000000b1a003986 */ /* 0x0003e2000c10153c */
[----:B------:R-:W-:Y:S02]  /*421e0*/  ISETP.LT.AND P3, PT, R21, R239, !P4 ;  /* 0x000000ef1500720c */ /* 0x000fe40006761270 */
[----:B------:R-:W-:-:S03]  /*421f0*/  ISETP.LT.AND P4, PT, R22, R15, !P4 ;  /* 0x0000000f1600720c */ /* 0x000fc60006781270 */
[----:B------:R-:W2:Y:S01]  /*42200*/  LDC R241, c[0x0][0x228] ;  /* 0x00008a00fff17b82 */ /* 0x000ea20000000800 */
[----:B-1----:R-:W-:-:S07]  /*42210*/  IMAD.WIDE R26, R0, 0x2, R18 ;  /* 0x00000002001a7825 */ /* 0x002fce00078e0212 */
[----:B------:R-:W1:Y:S08]  /*42220*/  LDC R9, c[0x0][0x228] ;  /* 0x00008a00ff097b82 */ /* 0x000e700000000800 */
[----:B------:R-:W1:Y:S08]  /*42230*/  LDC R240, c[0x0][0x248] ;  /* 0x00009200fff07b82 */ /* 0x000e700000000800 */
[----:B------:R-:W1:Y:S08]  /*42240*/  LDC R239, c[0x0][0x228] ;  /* 0x00008a00ffef7b82 */ /* 0x000e700000000800 */
[----:B------:R-:W1:Y:S01]  /*42250*/  LDC R15, c[0x0][0x228] ;  /* 0x00008a00ff0f7b82 */ /* 0x000e620000000800 */
[----:B---3--:R-:W-:Y:S01]  /*42260*/  PRMT R5, R251, 0x7632, R5 ;  /* 0x00007632fb057816 */ /* 0x008fe20000000005 */
[----:B------:R3:W-:Y:S01]  /*42270*/  @P6 STG.E.U16 desc[UR60][R24.64], R251 ;  /* 0x000000fb18006986 */ /* 0x0007e2000c10153c */
[----:B------:R-:W-:Y:S01]  /*42280*/  ISETP.LT.AND P6, PT, R17, R10, !P1 ;  /* 0x0000000a1100720c */ /* 0x000fe20004fc1270 */
[----:B------:R-:W-:-:S02]  /*42290*/  IMAD.WIDE R10, R0, 0x2, R244 ;  /* 0x00000002000a7825 */ /* 0x000fc400078e02f4 */
[----:B---3--:R-:W3:Y:S02]  /*422a0*/  LDL.LU R251, [R1+0x27c] ;  /* 0x00027c0001fb7983 */ /* 0x008ee40000300800 */
[C---:B------:R-:W-:Y:S02]  /*422b0*/  IMAD.WIDE R24, R0.reuse, 0x2, R246 ;  /* 0x0000000200187825 */ /* 0x040fe400078e02f6 */
[----:B------:R0:W-:Y:S02]  /*422c0*/  @P5 STG.E.U16 desc[UR60][R26.64], R5 ;  /* 0x000000051a005986 */ /* 0x0001e4000c10153c */
[----:B------:R-:W-:Y:S01]  /*422d0*/  IMAD.IADD R0, R0, 0x1, R242 ;  /* 0x0000000100007824 */ /* 0x000fe200078e02f2 */
[----:B----4-:R-:W-:Y:S01]  /*422e0*/  PRMT R7, R250, 0x7632, R7 ;  /* 0x00007632fa077816 */ /* 0x010fe20000000007 */
[----:B------:R4:W-:Y:S01]  /*422f0*/  @P3 STG.E.U16 desc[UR60][R10.64], R250 ;  /* 0x000000fa0a003986 */ /* 0x0009e2000c10153c */
[----:B0-----:R-:W-:-:S03]  /*42300*/  VIADD R5, R16, 0x58 ;  /* 0x0000005810057836 */ /* 0x001fc60000000000 */
[----:B------:R0:W-:Y:S01]  /*42310*/  @P4 STG.E.U16 desc[UR60][R24.64], R7 ;  /* 0x0000000718004986 */ /* 0x0001e2000c10153c */
[----:B------:R-:W-:Y:S01]  /*42320*/  ISETP.LT.AND P5, PT, R20, R237, !P1 ;  /* 0x000000ed1400720c */ /* 0x000fe20004fa1270 */
[----:B------:R-:W3:Y:S02]  /*42330*/  LDC R242, c[0x0][0x228] ;  /* 0x00008a00fff27b82 */ /* 0x000ee40000000800 */
[----:B----4-:R-:W4:Y:S01]  /*42340*/  LDL.LU R250, [R1+0x400] ;  /* 0x0004000001fa7983 */ /* 0x010f220000300800 */
[----:B------:R-:W-:-:S05]  /*42350*/  ISETP.GE.AND P3, PT, R5, R13, PT ;  /* 0x0000000d0500720c */ /* 0x000fca0003f66270 */
[----:B------:R-:W3:Y:S01]  /*42360*/  LDC.64 R10, c[0x0][0x228] ;  /* 0x00008a00ff0a7b82 */ /* 0x000ee20000000a00 */
[----:B0-----:R-:W-:Y:S01]  /*42370*/  IMAD.WIDE R24, R0, 0x2, R2 ;  /* 0x0000000200187825 */ /* 0x001fe200078e0202 */
[----:B------:R-:W-:-:S06]  /*42380*/  ISETP.LT.AND P4, PT, R22, R238, !P1 ;  /* 0x000000ee1600720c */ /* 0x000fcc0004f81270 */
[----:B------:R-:W0:Y:S01]  /*42390*/  LDC R13, c[0x0][0x228] ;  /* 0x00008a00ff0d7b82 */ /* 0x000e220000000800 */
[----:B------:R-:W-:-:S07]  /*423a0*/  IMAD.WIDE R26, R0, 0x2, R18 ;  /* 0x00000002001a7825 */ /* 0x000fce00078e0212 */
[----:B------:R-:W4:Y:S01]  /*423b0*/  LDC R237, c[0x0][0x248] ;  /* 0x00009200ffed7b82 */ /* 0x000f220000000800 */
[----:B--2---:R-:W-:Y:S01]  /*423c0*/  PRMT R5, R252, 0x7632, R5 ;  /* 0x00007632fc057816 */ /* 0x004fe20000000005 */
[----:B------:R2:W-:Y:S06]  /*423d0*/  @P6 STG.E.U16 desc[UR60][R24.64], R252 ;  /* 0x000000fc18006986 */ /* 0x0005ec000c10153c */
[----:B------:R-:W4:Y:S01]  /*423e0*/  LDC R238, c[0x0][0x228] ;  /* 0x00008a00ffee7b82 */ /* 0x000f220000000800 */
[----:B--2---:R-:W2:Y:S01]  /*423f0*/  LDL.LU R252, [R1+0x300] ;  /* 0x0003000001fc7983 */ /* 0x004ea20000300800 */
[----:B------:R-:W-:-:S02]  /*42400*/  ISETP.LT.AND P1, PT, R21, R241, !P1 ;  /* 0x000000f11500720c */ /* 0x000fc40004f21270 */
[----:B------:R-:W-:Y:S01]  /*42410*/  ISETP.LT.AND P6, PT, R17, R6, !P3 ;  /* 0x000000061100720c */ /* 0x000fe20005fc1270 */
[----:B------:R-:W-:Y:S01]  /*42420*/  IMAD.WIDE R6, R0, 0x2, R244 ;  /* 0x0000000200067825 */ /* 0x000fe200078e02f4 */
[----:B------:R0:W-:Y:S01]  /*42430*/  @P5 STG.E.U16 desc[UR60][R26.64], R5 ;  /* 0x000000051a005986 */ /* 0x0001e2000c10153c */
[----:B-1----:R-:W-:Y:S01]  /*42440*/  ISETP.LT.AND P5, PT, R20, R9, !P3 ;  /* 0x000000091400720c */ /* 0x002fe20005fa1270 */
[----:B------:R-:W1:Y:S01]  /*42450*/  LDC R241, c[0x0][0x228] ;  /* 0x00008a00fff17b82 */ /* 0x000e620000000800 */
[----:B------:R-:W-:-:S04]  /*42460*/  IMAD.WIDE R24, R0, 0x2, R246 ;  /* 0x0000000200187825 */ /* 0x000fc800078e02f6 */
[----:B------:R-:W-:-:S03]  /*42470*/  IMAD.IADD R0, R0, 0x1, R240 ;  /* 0x0000000100007824 */ /* 0x000fc600078e02f0 */
[----:B------:R-:W1:Y:S01]  /*42480*/  LDC R240, c[0x0][0x228] ;  /* 0x00008a00fff07b82 */ /* 0x000e620000000800 */
[----:B0-----:R-:W-:Y:S02]  /*42490*/  VIADD R5, R16, 0x59 ;  /* 0x0000005910057836 */ /* 0x001fe40000000000 */
[C---:B------:R-:W-:Y:S01]  /*424a0*/  IMAD.WIDE R26, R0.reuse, 0x2, R18 ;  /* 0x00000002001a7825 */ /* 0x040fe200078e0212 */
[----:B---3--:R-:W-:Y:S01]  /*424b0*/  PRMT R9, R251, 0x7632, R9 ;  /* 0x00007632fb097816 */ /* 0x008fe20000000009 */
[----:B------:R0:W-:Y:S04]  /*424c0*/  @P1 STG.E.U16 desc[UR60][R6.64], R251 ;  /* 0x000000fb06001986 */ /* 0x0001e8000c10153c */
[----:B------:R3:W-:Y:S04]  /*424d0*/  @P4 STG.E.U16 desc[UR60][R24.64], R9 ;  /* 0x0000000918004986 */ /* 0x0007e8000c10153c */
[----:B0-----:R-:W2:Y:S01]  /*424e0*/  LDL.LU R251, [R1+0x420] ;  /* 0x0004200001fb7983 */ /* 0x001ea20000300800 */
[----:B------:R-:W-:Y:S01]  /*424f0*/  ISETP.LT.AND P4, PT, R21, R13, !P3 ;  /* 0x0000000d1500720c */ /* 0x000fe20005f81270 */
[----:B------:R-:W0:Y:S01]  /*42500*/  LDC.64 R6, c[0x0][0x228] ;  /* 0x00008a00ff067b82 */ /* 0x000e220000000a00 */
[----:B---3--:R-:W-:Y:S01]  /*42510*/  IMAD.WIDE R24, R0, 0x2, R2 ;  /* 0x0000000200187825 */ /* 0x008fe200078e0202 */
[----:B------:R-:W-:-:S02]  /*42520*/  ISETP.GE.AND P1, PT, R5, R11, PT ;  /* 0x0000000b0500720c */ /* 0x000fc40003f26270 */
[----:B----4-:R-:W-:Y:S02]  /*42530*/  PRMT R5, R250, 0x7632, R5 ;  /* 0x00007632fa057816 */ /* 0x010fe40000000005 */
[----:B------:R3:W-:Y:S01]  /*42540*/  @P6 STG.E.U16 desc[UR60][R24.64], R250 ;  /* 0x000000fa18006986 */ /* 0x0007e2000c10153c */
[----:B------:R-:W-:Y:S01]  /*42550*/  ISETP.LT.AND P3, PT, R22, R239, !P3 ;  /* 0x000000ef1600720c */ /* 0x000fe20005f61270 */
[----:B------:R-:W4:Y:S02]  /*42560*/  LDC R11, c[0x0][0x228] ;  /* 0x00008a00ff0b7b82 */ /* 0x000f240000000800 */
[----:B------:R2:W-:Y:S01]  /*42570*/  @P5 STG.E.U16 desc[UR60][R26.64], R5 ;  /* 0x000000051a005986 */ /* 0x0005e2000c10153c */
[----:B------:R-:W-:-:S05]  /*42580*/  IMAD.IADD R9, R0, 0x1, R237 ;  /* 0x0000000100097824 */ /* 0x000fca00078e02ed */
[----:B------:R-:W4:Y:S01]  /*42590*/  LDC R13, c[0x0][0x228] ;  /* 0x00008a00ff0d7b82 */ /* 0x000f220000000800 */
[----:B---3--:R-:W3:Y:S01]  /*425a0*/  LDL.LU R250, [R1+0x410] ;  /* 0x0004100001fa7983 */ /* 0x008ee20000300800 */
[----:B------:R-:W-:Y:S01]  /*425b0*/  IMAD.WIDE R24, R0, 0x2, R244 ;  /* 0x0000000200187825 */ /* 0x000fe200078e02f4 */
[----:B------:R-:W-:-:S05]  /*425c0*/  ISETP.LT.AND P6, PT, R17, R14, !P1 ;  /* 0x0000000e1100720c */ /* 0x000fca0004fc1270 */
[----:B------:R-:W4:Y:S01]  /*425d0*/  LDC R239, c[0x0][0x228] ;  /* 0x00008a00ffef7b82 */ /* 0x000f220000000800 */
[----:B--2---:R-:W-:Y:S01]  /*425e0*/  PRMT R5, R252, 0x7632, R5 ;  /* 0x00007632fc057816 */ /* 0x004fe20000000005 */
[----:B------:R2:W-:Y:S06]  /*425f0*/  @P4 STG.E.U16 desc[UR60][R24.64], R252 ;  /* 0x000000fc18004986 */ /* 0x0005ec000c10153c */
[----:B------:R-:W4:Y:S01]  /*42600*/  LDC R26, c[0x0][0x248] ;  /* 0x00009200ff1a7b82 */ /* 0x000f220000000800 */
[----:B------:R-:W-:-:S07]  /*42610*/  ISETP.LT.AND P5, PT, R20, R15, !P1 ;  /* 0x0000000f1400720c */ /* 0x000fce0004fa1270 */
[----:B------:R-:W4:Y:S01]  /*42620*/  LDC R237, c[0x0][0x228] ;  /* 0x00008a00ffed7b82 */ /* 0x000f220000000800 */
[----:B--2---:R-:W2:Y:S01]  /*42630*/  LDL.LU R252, [R1+0x404] ;  /* 0x0004040001fc7983 */ /* 0x004ea20000300800 */
[----:B------:R-:W-:-:S04]  /*42640*/  IMAD.WIDE R14, R0, 0x2, R246 ;  /* 0x00000002000e7825 */ /* 0x000fc800078e02f6 */
[----:B------:R-:W-:Y:S01]  /*42650*/  VIADD R0, R16, 0x64 ;  /* 0x0000006410007836 */ /* 0x000fe20000000000 */
[----:B------:R0:W-:Y:S01]  /*42660*/  @P3 STG.E.U16 desc[UR60][R14.64], R5 ;  /* 0x000000050e003986 */ /* 0x0001e2000c10153c */
[----:B------:R-:W-:Y:S01]  /*42670*/  IMAD.WIDE R24, R9, 0x2, R2 ;  /* 0x0000000209187825 */ /* 0x000fe200078e0202 */
[----:B-1----:R-:W-:Y:S02]  /*42680*/  ISETP.LT.AND P4, PT, R21, R240, !P1 ;  /* 0x000000f01500720c */ /* 0x002fe40004f81270 */
[----:B0-----:R-:W-:Y:S01]  /*42690*/  ISETP.GE.AND P3, PT, R0, R7, PT ;  /* 0x000000070000720c */ /* 0x001fe20003f66270 */
[----:B------:R-:W0:Y:S08]  /*426a0*/  LDC R240, c[0x0][0x228] ;  /* 0x00008a00fff07b82 */ /* 0x000e300000000800 */
[----:B------:R-:W1:Y:S01]  /*426b0*/  LDC.64 R14, c[0x0][0x228] ;  /* 0x00008a00ff0e7b82 */ /* 0x000e620000000a00 */
[----:B------:R-:W-:Y:S01]  /*426c0*/  ISETP.LT.AND P1, PT, R22, R238, !P1 ;  /* 0x000000ee1600720c */ /* 0x000fe20004f21270 */
[----:B------:R-:W-:-:S06]  /*426d0*/  VIADD R7, R16, 0x5b ;  /* 0x0000005b10077836 */ /* 0x000fcc0000000000 */
[----:B------:R-:W0:Y:S01]  /*426e0*/  LDC R238, c[0x0][0x228] ;  /* 0x00008a00ffee7b82 */ /* 0x000e220000000800 */
[----:B------:R4:W-:Y:S01]  /*426f0*/  @P6 STG.E.U16 desc[UR60][R24.64], R251 ;  /* 0x000000fb18006986 */ /* 0x0009e2000c10153c */
[----:B------:R-:W-:Y:S02]  /*42700*/  PRMT R0, R251, 0x7632, R0 ;  /* 0x00007632fb007816 */ /* 0x000fe40000000000 */
[----:B------:R-:W-:Y:S01]  /*42710*/  ISETP.LT.AND P6, PT, R17, R4, !P0 ;  /* 0x000000041100720c */ /* 0x000fe200047c1270 */
[C---:B------:R-:W-:Y:S01]  /*42720*/  IMAD.WIDE R4, R9.reuse, 0x2, R18 ;  /* 0x0000000209047825 */ /* 0x040fe200078e0212 */
[----:B----4-:R-:W4:Y:S03]  /*42730*/  LDL.LU R251, [R1+0x304] ;  /* 0x0003040001fb7983 */ /* 0x010f260000300800 */
[C---:B------:R-:W-:Y:S01]  /*42740*/  IMAD.WIDE R24, R9.reuse, 0x2, R244 ;  /* 0x0000000209187825 */ /* 0x040fe200078e02f4 */
[----:B------:R1:W-:Y:S04]  /*42750*/  @P5 STG.E.U16 desc[UR60][R4.64], R0 ;  /* 0x0000000004005986 */ /* 0x0003e8000c10153c */
[----:B------:R-:W4:Y:S04]  /*42760*/  LDL.LU R249, [R1+0x424] ;  /* 0x0004240001f97983 */ /* 0x000f280000300800 */
[----:B---3--:R3:W-:Y:S01]  /*42770*/  @P4 STG.E.U16 desc[UR60][R24.64], R250 ;  /* 0x000000fa18004986 */ /* 0x0087e2000c10153c */
[----:B------:R-:W-:Y:S01]  /*42780*/  ISETP.LT.AND P4, PT, R20, R11, !P0 ;  /* 0x0000000b1400720c */ /* 0x000fe20004781270 */
[----:B-1----:R-:W-:Y:S01]  /*42790*/  IMAD.IADD R0, R9, 0x1, R26 ;  /* 0x0000000109007824 */ /* 0x002fe200078e021a */
[----:B------:R-:W-:Y:S01]  /*427a0*/  PRMT R11, R250, 0x7632, R11 ;  /* 0x00007632fa0b7816 */ /* 0x000fe2000000000b */
[----:B------:R-:W1:Y:S02]  /*427b0*/  LDC.64 R4, c[0x0][0x228] ;  /* 0x00008a00ff047b82 */ /* 0x000e640000000a00 */
[----:B------:R-:W-:-:S04]  /*427c0*/  IMAD.WIDE R26, R0, 0x2, R2 ;  /* 0x00000002001a7825 */ /* 0x000fc800078e0202 */
[----:B---3--:R-:W-:-:S05]  /*427d0*/  IMAD.WIDE R24, R9, 0x2, R246 ;  /* 0x0000000209187825 */ /* 0x008fca00078e02f6 */
[----:B------:R-:W-:Y:S01]  /*427e0*/  @P1 STG.E.U16 desc[UR60][R24.64], R11 ;  /* 0x0000000b18001986 */ /* 0x000fe2000c10153c */
[----:B------:R-:W-:Y:S02]  /*427f0*/  ISETP.GE.AND P1, PT, R7, R15, PT ;  /* 0x0000000f0700720c */ /* 0x000fe40003f26270 */
[----:B------:R-:W-:Y:S01]  /*42800*/  ISETP.LT.AND P5, PT, R21, R13, !P0 ;  /* 0x0000000d1500720c */ /* 0x000fe200047a1270 */
[----:B------:R-:W3:Y:S08]  /*42810*/  LDC R15, c[0x0][0x228] ;  /* 0x00008a00ff0f7b82 */ /* 0x000ef00000000800 */
[----:B------:R-:W1:Y:S01]  /*42820*/  LDC R13, c[0x0][0x248] ;  /* 0x00009200ff0d7b82 */ /* 0x000e620000000800 */
[----:B--2---:R2:W-:Y:S01]  /*42830*/  @P6 STG.E.U16 desc[UR60][R26.64], R252 ;  /* 0x000000fc1a006986 */ /* 0x0045e2000c10153c */
[----:B------:R-:W-:-:S03]  /*42840*/  PRMT R7, R252, 0x7632, R7 ;  /* 0x00007632fc077816 */ /* 0x000fc60000000007 */
[----:B--2---:R-:W2:Y:S04]  /*42850*/  LDL.LU R252, [R1+0x414] ;  /* 0x0004140001fc7983 */ /* 0x004ea80000300800 */
[----:B------:R-:W3:Y:S01]  /*42860*/  LDL.LU R250, [R1+0x408] ;  /* 0x0004080001fa7983 */ /* 0x000ee20000300800 */
[C---:B------:R-:W-:Y:S01]  /*42870*/  IMAD.WIDE R24, R0.reuse, 0x2, R18 ;  /* 0x0000000200187825 */ /* 0x040fe200078e0212 */
[----:B------:R-:W-:Y:S02]  /*42880*/  ISETP.LT.AND P6, PT, R17, R8, !P1 ;  /* 0x000000081100720c */ /* 0x000fe40004fc1270 */
[----:B------:R-:W4:Y:S01]  /*42890*/  LDC.64 R8, c[0x0][0x228] ;  /* 0x00008a00ff087b82 */ /* 0x000f220000000a00 */
[----:B------:R-:W-:Y:S01]  /*428a0*/  IMAD.WIDE R26, R0, 0x2, R244 ;  /* 0x00000002001a7825 */ /* 0x000fe200078e02f4 */
[----:B------:R1:W-:Y:S01]  /*428b0*/  @P4 STG.E.U16 desc[UR60][R24.64], R7 ;  /* 0x0000000718004986 */ /* 0x0003e2000c10153c */
[----:B------:R-:W-:-:S02]  /*428c0*/  ISETP.LT.AND P0, PT, R22, R239, !P0 ;  /* 0x000000ef1600720c */ /* 0x000fc40004701270 */
[----:B0-----:R-:W-:-:S03]  /*428d0*/  ISETP.LT.AND P4, PT, R21, R240, !P1 ;  /* 0x000000f01500720c */ /* 0x001fc60004f81270 */
[----:B------:R-:W0:Y:S01]  /*428e0*/  LDC R240, c[0x0][0x228] ;  /* 0x00008a00fff07b82 */ /* 0x000e220000000800 */
[----:B-1----:R-:W-:-:S04]  /*428f0*/  IMAD.WIDE R24, R0, 0x2, R246 ;  /* 0x0000000200187825 */ /* 0x002fc800078e02f6 */
[----:B------:R-:W-:Y:S02]  /*42900*/  VIADD R7, R16, 0x5c ;  /* 0x0000005c10077836 */ /* 0x000fe40000000000 */
[----:B------:R-:W-:Y:S01]  /*42910*/  IMAD.IADD R0, R0, 0x1, R13 ;  /* 0x0000000100007824 */ /* 0x000fe200078e020d */
[----:B----4-:R1:W-:Y:S01]  /*42920*/  @P5 STG.E.U16 desc[UR60][R26.64], R251 ;  /* 0x000000fb1a005986 */ /* 0x0103e2000c10153c */
[----:B------:R-:W-:Y:S02]  /*42930*/  PRMT R11, R251, 0x7632, R11 ;  /* 0x00007632fb0b7816 */ /* 0x000fe4000000000b */
[----:B------:R-:W-:Y:S01]  /*42940*/  ISETP.LT.AND P5, PT, R20, R237, !P1 ;  /* 0x000000ed1400720c */ /* 0x000fe20004fa1270 */
[----:B-1----:R-:W4:Y:S01]  /*42950*/  LDL.LU R251, [R1+0x308] ;  /* 0x0003080001fb7983 */ /* 0x002f220000300800 */
[----:B------:R-:W-:Y:S01]  /*42960*/  ISETP.LT.AND P1, PT, R22, R238, !P1 ;  /* 0x000000ee1600720c */ /* 0x000fe20004f21270 */
[----:B------:R-:W-:Y:S01]  /*42970*/  IMAD.WIDE R26, R0, 0x2, R18 ;  /* 0x00000002001a7825 */ /* 0x000fe200078e0212 */
[----:B------:R-:W1:Y:S01]  /*42980*/  LDC R237, c[0x0][0x248] ;  /* 0x00009200ffed7b82 */ /* 0x000e620000000800 */
[----:B------:R0:W-:Y:S01]  /*42990*/  @P0 STG.E.U16 desc[UR60][R24.64], R11 ;  /* 0x0000000b18000986 */ /* 0x0001e2000c10153c */
[----:B------:R-:W-:Y:S01]  /*429a0*/  ISETP.GE.AND P0, PT, R7, R5, PT ;  /* 0x000000050700720c */ /* 0x000fe20003f06270 */
[----:B------:R-:W-:Y:S01]  /*429b0*/  VIADD R5, R16, 0x5d ;  /* 0x0000005d10057836 */ /* 0x000fe20000000000 */
[----:B------:R-:W-:Y:S01]  /*429c0*/  PRMT R7, R249, 0x7632, R7 ;  /* 0x00007632f9077816 */ /* 0x000fe20000000007 */
[----:B------:R-:W-:-:S04]  /*429d0*/  IMAD.WIDE R238, R0, 0x2, R244 ;  /* 0x0000000200ee7825 */ /* 0x000fc800078e02f4 */
[----:B0-----:R-:W-:Y:S01]  /*429e0*/  IMAD.WIDE R24, R0, 0x2, R2 ;  /* 0x0000000200187825 */ /* 0x001fe200078e0202 */
[----:B------:R-:W0:Y:S04]  /*429f0*/  LDC R11, c[0x0][0x228] ;  /* 0x00008a00ff0b7b82 */ /* 0x000e280000000800 */
[----:B------:R-:W-:Y:S01]  /*42a00*/  @P6 STG.E.U16 desc[UR60][R24.64], R249 ;  /* 0x000000f918006986 */ /* 0x000fe2000c10153c */
[----:B------:R-:W-:-:S03]  /*42a10*/  ISETP.GE.AND P6, PT, R5, R9, PT ;  /* 0x000000090500720c */ /* 0x000fc60003fc6270 */
[----:B------:R-:W-:Y:S01]  /*42a20*/  @P5 STG.E.U16 desc[UR60][R26.64], R7 ;  /* 0x000000071a005986 */ /* 0x000fe2000c10153c */
[----:B------:R-:W0:Y:S03]  /*42a30*/  LDC R9, c[0x0][0x248] ;  /* 0x00009200ff097b82 */ /* 0x000e260000000800 */
[----:B--2---:R2:W-:Y:S01]  /*42a40*/  @P4 STG.E.U16 desc[UR60][R238.64], R252 ;  /* 0x000000fcee004986 */ /* 0x0045e2000c10153c */
[----:B------:R-:W-:-:S03]  /*42a50*/  PRMT R5, R252, 0x7632, R5 ;  /* 0x00007632fc057816 */ /* 0x000fc60000000005 */
[----:B--2---:R-:W2:Y:S01]  /*42a60*/  LDL.LU R252, [R1+0x428] ;  /* 0x0004280001fc7983 */ /* 0x004ea20000300800 */
[----:B------:R-:W-:Y:S01]  /*42a70*/  ISETP.LT.AND P5, PT, R17, R12, !P0 ;  /* 0x0000000c1100720c */ /* 0x000fe200047a1270 */
[----:B------:R-:W-:Y:S01]  /*42a80*/  IMAD.WIDE R24, R0, 0x2, R246 ;  /* 0x0000000200187825 */ /* 0x000fe200078e02f6 */
[----:B---3--:R-:W-:Y:S01]  /*42a90*/  ISETP.LT.AND P4, PT, R20, R15, !P0 ;  /* 0x0000000f1400720c */ /* 0x008fe20004781270 */
[----:B------:R-:W3:Y:S02]  /*42aa0*/  LDC.64 R12, c[0x0][0x228] ;  /* 0x00008a00ff0c7b82 */ /* 0x000ee40000000a00 */
[----:B-1----:R-:W-:Y:S01]  /*42ab0*/  IMAD.IADD R0, R0, 0x1, R237 ;  /* 0x0000000100007824 */ /* 0x002fe200078e02ed */
[----:B------:R1:W-:Y:S01]  /*42ac0*/  @P1 STG.E.U16 desc[UR60][R24.64], R5 ;  /* 0x0000000518001986 */ /* 0x0003e2000c10153c */
[----:B------:R-:W-:Y:S02]  /*42ad0*/  ISETP.LT.AND P1, PT, R22, R241, !P0 ;  /* 0x000000f11600720c */ /* 0x000fe40004721270 */
[----:B------:R-:W-:Y:S01]  /*42ae0*/  ISETP.LT.AND P0, PT, R21, R240, !P0 ;  /* 0x000000f01500720c */ /* 0x000fe20004701270 */
[C---:B------:R-:W-:Y:S01]  /*42af0*/  IMAD.WIDE R26, R0.reuse, 0x2, R18 ;  /* 0x00000002001a7825 */ /* 0x040fe200078e0212 */
[----:B------:R-:W3:Y:S03]  /*42b00*/  LDC R15, c[0x0][0x228] ;  /* 0x00008a00ff0f7b82 */ /* 0x000ee60000000800 */
[----:B-1----:R-:W-:Y:S01]  /*42b10*/  IMAD.WIDE R24, R0, 0x2, R2 ;  /* 0x0000000200187825 */ /* 0x002fe200078e0202 */
[----:B------:R-:W-:-:S04]  /*42b20*/  PRMT R5, R250, 0x7632, R5 ;  /* 0x00007632fa057816 */ /* 0x000fc80000000005 */
[----:B------:R-:W1:Y:S01]  /*42b30*/  LDC.64 R238, c[0x0][0x228] ;  /* 0x00008a00ffee7b82 */ /* 0x000e620000000a00 */
[----:B------:R0:W-:Y:S01]  /*42b40*/  @P5 STG.E.U16 desc[UR60][R24.64], R250 ;  /* 0x000000fa18005986 */ /* 0x0001e2000c10153c */
[----:B------:R-:W-:-:S03]  /*42b50*/  ISETP.LT.AND P5, PT, R17, R10, !P6 ;  /* 0x0000000a1100720c */ /* 0x000fc600077a1270 */
[----:B------:R4:W-:Y:S01]  /*42b60*/  @P4 STG.E.U16 desc[UR60][R26.64], R5 ;  /* 0x000000051a004986 */ /* 0x0009e2000c10153c */
[----:B0-----:R-:W-:Y:S01]  /*42b70*/  ISETP.LT.AND P4, PT, R20, R11, !P6 ;  /* 0x0000000b1400720c */ /* 0x001fe20007781270 */
[C---:B------:R-:W-:Y:S01]  /*42b80*/  IMAD.WIDE R10, R0.reuse, 0x2, R244 ;  /* 0x00000002000a7825 */ /* 0x040fe200078e02f4 */
[----:B------:R-:W0:Y:S01]  /*42b90*/  LDC R240, c[0x0][0x228] ;  /* 0x00008a00fff07b82 */ /* 0x000e220000000800 */
[----:B------:R-:W3:Y:S02]  /*42ba0*/  LDL.LU R250, [R1+0x418] ;  /* 0x0004180001fa7983 */ /* 0x000ee40000300800 */
[----:B------:R-:W-:-:S05]  /*42bb0*/  IMAD.WIDE R24, R0, 0x2, R246 ;  /* 0x0000000200187825 */ /* 0x000fca00078e02f6 */
[----:B------:R-:W1:Y:S01]  /*42bc0*/  LDC R237, c[0x0][0x248] ;  /* 0x00009200ffed7b82 */ /* 0x000e620000000800 */
[----:B------:R-:W-:-:S07]  /*42bd0*/  IMAD.IADD R0, R0, 0x1, R9 ;  /* 0x0000000100007824 */ /* 0x000fce00078e0209 */
[----:B------:R-:W1:Y:S01]  /*42be0*/  LDC R241, c[0x0][0x228] ;  /* 0x00008a00fff17b82 */ /* 0x000e620000000800 */
[----:B----4-:R-:W-:Y:S01]  /*42bf0*/  PRMT R7, R251, 0x7632, R7 ;  /* 0x00007632fb077816 */ /* 0x010fe20000000007 */
[----:B------:R4:W-:Y:S01]  /*42c00*/  @P0 STG.E.U16 desc[UR60][R10.64], R251 ;  /* 0x000000fb0a000986 */ /* 0x0009e2000c10153c */
[----:B------:R-:W-:-:S05]  /*42c10*/  VIADD R5, R16, 0x5f ;  /* 0x0000005f10057836 */ /* 0x000fca0000000000 */
[----:B------:R-:W1:Y:S01]  /*42c20*/  LDC R9, c[0x0][0x228] ;  /* 0x00008a00ff097b82 */ /* 0x000e620000000800 */
[----:B----4-:R-:W4:Y:S01]  /*42c30*/  LDL.LU R251, [R1+0x40c] ;  /* 0x00040c0001fb7983 */ /* 0x010f220000300800 */
[----:B------:R-:W-:-:S03]  /*42c40*/  IMAD.WIDE R10, R0, 0x2, R2 ;  /* 0x00000002000a7825 */ /* 0x000fc600078e0202 */
[----:B------:R2:W-:Y:S02]  /*42c50*/  @P1 STG.E.U16 desc[UR60][R24.64], R7 ;  /* 0x0000000718001986 */ /* 0x0005e4000c10153c */
[----:B--2---:R-:W-:Y:S02]  /*42c60*/  PRMT R7, R252, 0x7632, R7 ;  /* 0x00007632fc077816 */ /* 0x004fe40000000007 */
[----:B------:R2:W-:Y:S04]  /*42c70*/  @P5 STG.E.U16 desc[UR60][R10.64], R252 ;  /* 0x000000fc0a005986 */ /* 0x0005e8000c10153c */
[----:B--2---:R-:W2:Y:S01]  /*42c80*/  LDL.LU R252, [R1+0x30c] ;  /* 0x00030c0001fc7983 */ /* 0x004ea20000300800 */
[----:B---3--:R-:W-:Y:S02]  /*42c90*/  ISETP.LT.AND P1, PT, R21, R15, !P6 ;  /* 0x0000000f1500720c */ /* 0x008fe40007721270 */
[----:B------:R-:W-:Y:S01]  /*42ca0*/  ISETP.GE.AND P0, PT, R5, R13, PT ;  /* 0x0000000d0500720c */ /* 0x000fe20003f06270 */
[----:B------:R-:W-:-:S02]  /*42cb0*/  VIADD R5, R16, 0x5e ;  /* 0x0000005e10057836 */ /* 0x000fc40000000000 */
[----:B------:R-:W-:Y:S01]  /*42cc0*/  IMAD.WIDE R24, R0, 0x2, R18 ;  /* 0x0000000200187825 */ /* 0x000fe200078e0212 */
[----:B0-----:R-:W-:Y:S01]  /*42cd0*/  ISETP.LT.AND P6, PT, R22, R240, !P6 ;  /* 0x000000f01600720c */ /* 0x001fe200077c1270 */
[----:B------:R-:W0:Y:S01]  /*42ce0*/  LDC R15, c[0x0][0x228] ;  /* 0x00008a00ff0f7b82 */ /* 0x000e220000000800 */
[----:B-1----:R-:W-:Y:S01]  /*42cf0*/  ISETP.GE.AND P5, PT, R5, R239, PT ;  /* 0x000000ef0500720c */ /* 0x002fe20003fa6270 */
[C---:B------:R-:W-:Y:S01]  /*42d00*/  IMAD.WIDE R26, R0.reuse, 0x2, R244 ;  /* 0x00000002001a7825 */ /* 0x040fe200078e02f4 */
[----:B------:R1:W-:Y:S02]  /*42d10*/  @P4 STG.E.U16 desc[UR60][R24.64], R7 ;  /* 0x0000000718004986 */ /* 0x0003e4000c10153c */
[----:B------:R-:W-:Y:S01]  /*42d20*/  ISETP.LT.AND P4, PT, R17, R236, !P5 ;  /* 0x000000ec1100720c */ /* 0x000fe20006f81270 */
[C---:B------:R-:W-:Y:S02]  /*42d30*/  IMAD.IADD R5, R0.reuse, 0x1, R237 ;  /* 0x0000000100057824 */ /* 0x040fe400078e02ed */
[----:B------:R-:W-:Y:S01]  /*42d40*/  IMAD.WIDE R10, R0, 0x2, R246 ;  /* 0x00000002000a7825 */ /* 0x000fe200078e02f6 */
[----:B------:R-:W3:Y:S01]  /*42d50*/  LDC R236, c[0x0][0x248] ;  /* 0x00009200ffec7b82 */ /* 0x000ee20000000800 */
[----:B------:R-:W-:Y:S01]  /*42d60*/  PRMT R0, R250, 0x7632, R0 ;  /* 0x00007632fa007816 */ /* 0x000fe20000000000 */
[----:B------:R1:W-:Y:S06]  /*42d70*/  @P1 STG.E.U16 desc[UR60][R26.64], R250 ;  /* 0x000000fa1a001986 */ /* 0x0003ec000c10153c */
[----:B-1----:R-:W1:Y:S08]  /*42d80*/  LDC R7, c[0x0][0x228] ;  /* 0x00008a00ff077b82 */ /* 0x002e700000000800 */
[----:B------:R-:W3:Y:S01]  /*42d90*/  LDC.64 R24, c[0x0][0x228] ;  /* 0x00008a00ff187b82 */ /* 0x000ee20000000a00 */
[----:B------:R-:W3:Y:S01]  /*42da0*/  LDL.LU R250, [R1+0x42c] ;  /* 0x00042c0001fa7983 */ /* 0x000ee20000300800 */
[----:B------:R-:W-:-:S03]  /*42db0*/  IMAD.WIDE R26, R5, 0x2, R2 ;  /* 0x00000002051a7825 */ /* 0x000fc600078e0202 */
[----:B------:R4:W-:Y:S01]  /*42dc0*/  @P6 STG.E.U16 desc[UR60][R10.64], R0 ;  /* 0x000000000a006986 */ /* 0x0009e2000c10153c */
[----:B------:R-:W-:Y:S02]  /*42dd0*/  ISETP.LT.AND P1, PT, R20, R241, !P5 ;  /* 0x000000f11400720c */ /* 0x000fe40006f21270 */
[----:B------:R-:W3:Y:S01]  /*42de0*/  LDC R13, c[0x0][0x228] ;  /* 0x00008a00ff0d7b82 */ /* 0x000ee20000000800 */
[----:B------:R-:W-:Y:S02]  /*42df0*/  ISETP.LT.AND P6, PT, R21, R9, !P5 ;  /* 0x000000091500720c */ /* 0x000fe40006fc1270 */
[----:B0-----:R-:W-:-:S05]  /*42e00*/  ISETP.LT.AND P5, PT, R22, R15, !P5 ;  /* 0x0000000f1600720c */ /* 0x001fca0006fa1270 */
[----:B------:R-:W0:Y:S08]  /*42e10*/  LDC R241, c[0x0][0x228] ;  /* 0x00008a00fff17b82 */ /* 0x000e300000000800 */
[----:B------:R-:W0:Y:S01]  /*42e20*/  LDC R239, c[0x0][0x248] ;  /* 0x00009200ffef7b82 */ /* 0x000e220000000800 */
[----:B----4-:R-:W-:Y:S01]  /*42e30*/  PRMT R0, R251, 0x7632, R0 ;  /* 0x00007632fb007816 */ /* 0x010fe20000000000 */
[----:B------:R4:W-:Y:S06]  /*42e40*/  @P4 STG.E.U16 desc[UR60][R26.64], R251 ;  /* 0x000000fb1a004986 */ /* 0x0009ec000c10153c */
[----:B------:R-:W0:Y:S08]  /*42e50*/  LDC R237, c[0x0][0x228] ;  /* 0x00008a00ffed7b82 */ /* 0x000e300000000800 */
[----:B------:R-:W0:Y:S01]  /*42e60*/  LDC R240, c[0x0][0x228] ;  /* 0x00008a00fff07b82 */ /* 0x000e220000000800 */
[----:B----4-:R-:W4:Y:S01]  /*42e70*/  LDL.LU R251, [R1+0x41c] ;  /* 0x00041c0001fb7983 */ /* 0x010f220000300800 */
[----:B------:R-:W-:Y:S01]  /*42e80*/  IMAD.WIDE R10, R5, 0x2, R18 ;  /* 0x00000002050a7825 */ /* 0x000fe200078e0212 */
[----:B------:R-:W-:-:S03]  /*42e90*/  ISETP.LT.AND P4, PT, R17, R14, !P0 ;  /* 0x0000000e1100720c */ /* 0x000fc60004781270 */
[----:B------:R-:W-:Y:S01]  /*42ea0*/  IMAD.WIDE R14, R5, 0x2, R244 ;  /* 0x00000002050e7825 */ /* 0x000fe200078e02f4 */
[----:B------:R1:W-:Y:S01]  /*42eb0*/  @P1 STG.E.U16 desc[UR60][R10.64], R0 ;  /* 0x000000000a001986 */ /* 0x0003e2000c10153c */
[----:B--2---:R-:W-:-:S03]  /*42ec0*/  PRMT R9, R252, 0x7632, R9 ;  /* 0x00007632fc097816 */ /* 0x004fc60000000009 */
[----:B------:R2:W-:Y:S01]  /*42ed0*/  @P6 STG.E.U16 desc[UR60][R14.64], R252 ;  /* 0x000000fc0e006986 */ /* 0x0005e2000c10153c */
[C---:B------:R-:W-:Y:S01]  /*42ee0*/  IMAD.WIDE R26, R5.reuse, 0x2, R246 ;  /* 0x00000002051a7825 */ /* 0x040fe200078e02f6 */
[----:B-1----:R-:W1:Y:S02]  /*42ef0*/  LDC.64 R10, c[0x0][0x228] ;  /* 0x00008a00ff0a7b82 */ /* 0x002e640000000a00 */
[----:B--2---:R-:W2:Y:S01]  /*42f00*/  LDL.LU R252, [R1+0x450] ;  /* 0x0004500001fc7983 */ /* 0x004ea20000300800 */
[----:B------:R-:W-:Y:S01]  /*42f10*/  ISETP.LT.AND P1, PT, R20, R7, !P0 ;  /* 0x000000071400720c */ /* 0x000fe20004721270 */
[----:B---3--:R-:W-:Y:S02]  /*42f20*/  IMAD.IADD R7, R5, 0x1, R236 ;  /* 0x0000000105077824 */ /* 0x008fe400078e02ec */
[----:B------:R-:W-:Y:S01]  /*42f30*/  VIADD R0, R16, 0x60 ;  /* 0x0000006010007836 */ /* 0x000fe20000000000 */
[----:B------:R3:W-:Y:S01]  /*42f40*/  @P5 STG.E.U16 desc[UR60][R26.64], R9 ;  /* 0x000000091a005986 */ /* 0x0007e2000c10153c */
[----:B------:R-:W-:Y:S01]  /*42f50*/  IMAD.WIDE R14, R7, 0x2, R2 ;  /* 0x00000002070e7825 */ /* 0x000fe200078e0202 */
[----:B0-----:R-:W-:Y:S01]  /*42f60*/  ISETP.LT.AND P5, PT, R21, R241, !P0 ;  /* 0x000000f11500720c */ /* 0x001fe200047a1270 */
[----:B------:R-:W0:Y:S01]  /*42f70*/  LDC R236, c[0x0][0x228] ;  /* 0x00008a00ffec7b82 */ /* 0x000e220000000800 */
[----:B------:R-:W-:-:S02]  /*42f80*/  ISETP.GE.AND P6, PT, R0, R25, PT ;  /* 0x000000190000720c */ /* 0x000fc40003fc6270 */
[----:B------:R-:W-:-:S05]  /*42f90*/  ISETP.LT.AND P0, PT, R22, R13, !P0 ;  /* 0x0000000d1600720c */ /* 0x000fca0004701270 */
[----:B------:R-:W0:Y:S01]  /*42fa0*/  LDC R25, c[0x0][0x228] ;  /* 0x00008a00ff197b82 */ /* 0x000e220000000800 */
[----:B---3--:R-:W-:Y:S01]  /*42fb0*/  IMAD.WIDE R26, R7, 0x2, R18 ;  /* 0x00000002071a7825 */ /* 0x008fe200078e0212 */
[----:B------:R-:W-:Y:S01]  /*42fc0*/  PRMT R0, R250, 0x7632, R0 ;  /* 0x00007632fa007816 */ /* 0x000fe20000000000 */
[----:B------:R3:W-:Y:S01]  /*42fd0*/  @P4 STG.E.U16 desc[UR60][R14.64], R250 ;  /* 0x000000fa0e004986 */ /* 0x0007e2000c10153c */
[----:B------:R-:W-:Y:S01]  /*42fe0*/  ISETP.LT.AND P4, PT, R17, R4, !P6 ;  /* 0x000000041100720c */ /* 0x000fe20007781270 */
[----:B------:R-:W-:-:S03]  /*42ff0*/  IMAD.WIDE R4, R7, 0x2, R244 ;  /* 0x0000000207047825 */ /* 0x000fc600078e02f4 */
[----:B------:R-:W0:Y:S01]  /*43000*/  LDC R241, c[0x0][0x228] ;  /* 0x00008a00fff17b82 */ /* 0x000e220000000800 */
[----:B---3--:R-:W3:Y:S04]  /*43010*/  LDL.LU R250, [R1+0x440] ;  /* 0x0004400001fa7983 */ /* 0x008ee80000300800 */
[----:B------:R-:W-:Y:S01]  /*43020*/  @P1 STG.E.U16 desc[UR60][R26.64], R0 ;  /* 0x000000001a001986 */ /* 0x000fe2000c10153c */
[----:B------:R-:W-:Y:S01]  /*43030*/  IMAD.WIDE R14, R7, 0x2, R246 ;  /* 0x00000002070e7825 */ /* 0x000fe200078e02f6 */
[----:B----4-:R-:W-:Y:S02]  /*43040*/  PRMT R13, R251, 0x7632, R13 ;  /* 0x00007632fb0d7816 */ /* 0x010fe4000000000d */
[----:B------:R4:W-:Y:S04]  /*43050*/  @P5 STG.E.U16 desc[UR60][R4.64], R251 ;  /* 0x000000fb04005986 */ /* 0x0009e8000c10153c */
[----:B----4-:R-:W4:Y:S01]  /*43060*/  LDL.LU R251, [R1+0x430] ;  /* 0x0004300001fb7983 */ /* 0x010f220000300800 */
[----:B------:R-:W-:Y:S01]  /*43070*/  IMAD.IADD R0, R7, 0x1, R239 ;  /* 0x0000000107007824 */ /* 0x000fe200078e02ef */
[----:B------:R-:W-:Y:S01]  /*43080*/  ISETP.LT.AND P1, PT, R20, R237, !P6 ;  /* 0x000000ed1400720c */ /* 0x000fe20007721270 */
[----:B------:R-:W-:Y:S01]  /*43090*/  VIADD R9, R16, 0x61 ;  /* 0x0000006110097836 */ /* 0x000fe20000000000 */
[----:B------:R1:W-:Y:S01]  /*430a0*/  @P0 STG.E.U16 desc[UR60][R14.64], R13 ;  /* 0x0000000d0e000986 */ /* 0x0003e2000c10153c */
[----:B------:R-:W-:Y:S01]  /*430b0*/  IMAD.WIDE R26, R0, 0x2, R2 ;  /* 0x00000002001a7825 */ /* 0x000fe200078e0202 */
[----:B------:R-:W0:Y:S01]  /*430c0*/  LDC R237, c[0x0][0x248] ;  /* 0x00009200ffed7b82 */ /* 0x000e220000000800 */
[----:B------:R-:W-:-:S07]  /*430d0*/  ISETP.LT.AND P5, PT, R21, R240, !P6 ;  /* 0x000000f01500720c */ /* 0x000fce00077a1270 */
[----:B------:R-:W3:Y:S08]  /*430e0*/  LDC.64 R4, c[0x0][0x228] ;  /* 0x00008a00ff047b82 */ /* 0x000ef00000000a00 */
[----:B------:R-:W4:Y:S01]  /*430f0*/  LDC R239, c[0x0][0x228] ;  /* 0x00008a00ffef7b82 */ /* 0x000f220000000800 */
[----:B--2---:R2:W-:Y:S01]  /*43100*/  @P4 STG.E.U16 desc[UR60][R26.64], R252 ;  /* 0x000000fc1a004986 */ /* 0x0045e2000c10153c */
[----:B------:R-:W-:Y:S01]  /*43110*/  PRMT R7, R252, 0x7632, R7 ;  /* 0x00007632fc077816 */ /* 0x000fe20000000007 */
[----:B-1----:R-:W-:Y:S01]  /*43120*/  IMAD.WIDE R14, R0, 0x2, R18 ;  /* 0x00000002000e7825 */ /* 0x002fe200078e0212 */
[----:B------:R-:W-:-:S04]  /*43130*/  ISETP.GE.AND P0, PT, R9, R11, PT ;  /* 0x0000000b0900720c */ /* 0x000fc80003f06270 */
[----:B------:R-:W1:Y:S01]  /*43140*/  LDC R240, c[0x0][0x228] ;  /* 0x00008a00fff07b82 */ /* 0x000e620000000800 */
[----:B--2---:R-:W2:Y:S01]  /*43150*/  LDL.LU R252, [R1+0x2f0] ;  /* 0x0002f00001fc7983 */ /* 0x004ea20000300800 */
[----:B------:R-:W-:Y:S01]  /*43160*/  ISETP.LT.AND P4, PT, R17, R8, !P0 ;  /* 0x000000081100720c */ /* 0x000fe20004781270 */
[----:B------:R-:W-:Y:S01]  /*43170*/  IMAD.WIDE R8, R0, 0x2, R244 ;  /* 0x0000000200087825 */ /* 0x000fe200078e02f4 */
[----:B0-----:R-:W-:Y:S01]  /*43180*/  ISETP.LT.AND P6, PT, R22, R236, !P6 ;  /* 0x000000ec1600720c */ /* 0x001fe200077c1270 */
[----:B------:R0:W-:Y:S03]  /*43190*/  @P1 STG.E.U16 desc[UR60][R14.64], R7 ;  /* 0x000000070e001986 */ /* 0x0001e6000c10153c */
[----:B------:R-:W1:Y:S01]  /*431a0*/  LDC R236, c[0x0][0x248] ;  /* 0x00009200ffec7b82 */ /* 0x000e620000000800 */
[C---:B0-----:R-:W-:Y:S02]  /*431b0*/  IMAD.IADD R7, R0.reuse, 0x1, R237 ;  /* 0x0000000100077824 */ /* 0x041fe400078e02ed */
[----:B------:R-:W-:Y:S01]  /*431c0*/  IMAD.WIDE R14, R0, 0x2, R246 ;  /* 0x00000002000e7825 */ /* 0x000fe200078e02f6 */
[----:B---3--:R0:W-:Y:S01]  /*431d0*/  @P5 STG.E.U16 desc[UR60][R8.64], R250 ;  /* 0x000000fa08005986 */ /* 0x0081e2000c10153c */
[----:B------:R-:W-:-:S02]  /*431e0*/  PRMT R13, R250, 0x7632, R13 ;  /* 0x00007632fa0d7816 */ /* 0x000fc4000000000d */
[----:B------:R-:W-:Y:S01]  /*431f0*/  IMAD.WIDE R26, R7, 0x2, R2 ;  /* 0x00000002071a7825 */ /* 0x000fe200078e0202 */
[----:B0-----:R-:W3:Y:S01]  /*43200*/  LDL.LU R250, [R1+0x454] ;  /* 0x0004540001fa7983 */ /* 0x001ee20000300800 */
[----:B------:R-:W-:Y:S02]  /*43210*/  ISETP.LT.AND P1, PT, R20, R25, !P0 ;  /* 0x000000191400720c */ /* 0x000fe40004721270 */
[----:B------:R-:W-:Y:S01]  /*43220*/  VIADD R11, R16, 0x62 ;  /* 0x00000062100b7836 */ /* 0x000fe20000000000 */
[----:B------:R-:W-:Y:S01]  /*43230*/  ISETP.LT.AND P5, PT, R21, R242, !P0 ;  /* 0x000000f21500720c */ /* 0x000fe200047a1270 */
[----:B------:R0:W-:Y:S01]  /*43240*/  @P6 STG.E.U16 desc[UR60][R14.64], R13 ;  /* 0x0000000d0e006986 */ /* 0x0001e2000c10153c */
[----:B------:R-:W1:Y:S02]  /*43250*/  LDC.64 R8, c[0x0][0x228] ;  /* 0x00008a00ff087b82 */ /* 0x000e640000000a00 */
[----:B------:R-:W-:Y:S02]  /*43260*/  ISETP.GE.AND P6, PT, R11, R5, PT ;  /* 0x000000050b00720c */ /* 0x000fe40003fc6270 */
[----:B----4-:R-:W-:Y:S01]  /*43270*/  PRMT R0, R251, 0x7632, R0 ;  /* 0x00007632fb007816 */ /* 0x010fe20000000000 */
[----:B------:R4:W-:Y:S03]  /*43280*/  @P4 STG.E.U16 desc[UR60][R26.64], R251 ;  /* 0x000000fb1a004986 */ /* 0x0009e6000c10153c */
[----:B0-----:R-:W0:Y:S08]  /*43290*/  LDC R13, c[0x0][0x228] ;  /* 0x00008a00ff0d7b82 */ /* 0x001e300000000800 */
[----:B------:R-:W3:Y:S01]  /*432a0*/  LDC R25, c[0x0][0x248] ;  /* 0x00009200ff197b82 */ /* 0x000ee20000000800 */
[----:B----4-:R-:W4:Y:S01]  /*432b0*/  LDL.LU R251, [R1+0x444] ;  /* 0x0004440001fb7983 */ /* 0x010f220000300800 */
[----:B------:R-:W-:-:S04]  /*432c0*/  IMAD.WIDE R14, R7, 0x2, R18 ;  /* 0x00000002070e7825 */ /* 0x000fc800078e0212 */
[----:B------:R-:W-:Y:S01]  /*432d0*/  IMAD.WIDE R26, R7, 0x2, R244 ;  /* 0x00000002071a7825 */ /* 0x000fe200078e02f4 */
[----:B------:R1:W-:Y:S01]  /*432e0*/  @P1 STG.E.U16 desc[UR60][R14.64], R0 ;  /* 0x000000000e001986 */ /* 0x0003e2000c10153c */
[----:B------:R-:W4:Y:S01]  /*432f0*/  LDC R242, c[0x0][0x228] ;  /* 0x00008a00fff27b82 */ /* 0x000f220000000800 */
[----:B--2---:R-:W-:Y:S02]  /*43300*/  PRMT R11, R252, 0x7632, R11 ;  /* 0x00007632fc0b7816 */ /* 0x004fe4000000000b */
[----:B------:R2:W-:Y:S01]  /*43310*/  @P5 STG.E.U16 desc[UR60][R26.64], R252 ;  /* 0x000000fc1a005986 */ /* 0x0005e2000c10153c */
[----:B------:R-:W-:Y:S02]  /*43320*/  ISETP.LT.AND P0, PT, R22, R239, !P0 ;  /* 0x000000ef1600720c */ /* 0x000fe40004701270 */
[----:B------:R-:W-:Y:S01]  /*43330*/  ISETP.LT.AND P4, PT, R17, R238, !P6 ;  /* 0x000000ee1100720c */ /* 0x000fe20007781270 */
[C---:B-1----:R-:W-:Y:S01]  /*43340*/  IMAD.IADD R0, R7.reuse, 0x1, R236 ;  /* 0x0000000107007824 */ /* 0x042fe200078e02ec */
[----:B------:R-:W1:Y:S01]  /*43350*/  LDC.64 R14, c[0x0][0x228] ;  /* 0x00008a00ff0e7b82 */ /* 0x000e620000000a00 */
[----:B--2---:R-:W2:Y:S01]  /*43360*/  LDL.LU R252, [R1+0x434] ;  /* 0x0004340001fc7983 */ /* 0x004ea20000300800 */
[----:B------:R-:W-:Y:S01]  /*43370*/  IMAD.WIDE R26, R7, 0x2, R246 ;  /* 0x00000002071a7825 */ /* 0x000fe200078e02f6 */
[----:B------:R-:W-:-:S05]  /*43380*/  ISETP.LT.AND P1, PT, R20, R240, !P6 ;  /* 0x000000f01400720c */ /* 0x000fca0007721270 */
[----:B------:R-:W1:Y:S01]  /*43390*/  LDC R238, c[0x0][0x228] ;  /* 0x00008a00ffee7b82 */ /* 0x000e620000000800 */
[----:B------:R-:W-:Y:S02]  /*433a0*/  VIADD R5, R16, 0x63 ;  /* 0x0000006310057836 */ /* 0x000fe40000000000 */
[----:B------:R-:W-:Y:S01]  /*433b0*/  IMAD.WIDE R236, R0, 0x2, R2 ;  /* 0x0000000200ec7825 */ /* 0x000fe200078e0202 */
[----:B------:R-:W-:Y:S01]  /*433c0*/  ISETP.LT.AND P5, PT, R21, R241, !P6 ;  /* 0x000000f11500720c */ /* 0x000fe200077a1270 */
[----:B------:R3:W-:Y:S01]  /*433d0*/  @P0 STG.E.U16 desc[UR60][R26.64], R11 ;  /* 0x0000000b1a000986 */ /* 0x0007e2000c10153c */
[----:B------:R-:W-:Y:S02]  /*433e0*/  ISETP.GE.AND P0, PT, R5, R9, PT ;  /* 0x000000090500720c */ /* 0x000fe40003f06270 */
[----:B------:R-:W1:Y:S01]  /*433f0*/  LDC R239, c[0x0][0x228] ;  /* 0x00008a00ffef7b82 */ /* 0x000e620000000800 */
[----:B0-----:R-:W-:-:S07]  /*43400*/  ISETP.LT.AND P6, PT, R22, R13, !P6 ;  /* 0x0000000d1600720c */ /* 0x001fce00077c1270 */
[----:B------:R-:W0:Y:S01]  /*43410*/  LDC R240, c[0x0][0x248] ;  /* 0x00009200fff07b82 */ /* 0x000e220000000800 */
[----:B---3--:R3:W-:Y:S01]  /*43420*/  @P4 STG.E.U16 desc[UR60][R236.64], R250 ;  /* 0x000000faec004986 */ /* 0x0087e2000c10153c */
[----:B------:R-:W-:Y:S01]  /*43430*/  PRMT R5, R250, 0x7632, R5 ;  /* 0x00007632fa057816 */ /* 0x000fe20000000005 */
[----:B------:R-:W-:Y:S01]  /*43440*/  IMAD.WIDE R26, R0, 0x2, R18 ;  /* 0x00000002001a7825 */ /* 0x000fe200078e0212 */
[----:B------:R-:W-:-:S04]  /*43450*/  ISETP.LT.AND P4, PT, R17, R12, !P0 ;  /* 0x0000000c1100720c */ /* 0x000fc80004781270 */
[----:B------:R-:W0:Y:S01]  /*43460*/  LDC R11, c[0x0][0x228] ;  /* 0x00008a00ff0b7b82 */ /* 0x000e220000000800 */
[----:B------:R-:W-:Y:S01]  /*43470*/  IMAD.WIDE R12, R0, 0x2, R244 ;  /* 0x00000002000c7825 */ /* 0x000fe200078e02f4 */
[----:B---3--:R-:W3:Y:S06]  /*43480*/  LDL.LU R250, [R1+0x2f4] ;  /* 0x0002f40001fa7983 */ /* 0x008eec0000300800 */
[----:B------:R-:W3:Y:S01]  /*43490*/  LDC R241, c[0x0][0x228] ;  /* 0x00008a00fff17b82 */ /* 0x000ee20000000800 */
[----:B------:R1:W-:Y:S01]  /*434a0*/  @P1 STG.E.U16 desc[UR60][R26.64], R5 ;  /* 0x000000051a001986 */ /* 0x0003e2000c10153c */
[----:B------:R-:W-:-:S06]  /*434b0*/  VIADD R7, R16, 0x65 ;  /* 0x0000006510077836 */ /* 0x000fcc0000000000 */
[----:B------:R-:W3:Y:S01]  /*434c0*/  LDC.64 R236, c[0x0][0x228] ;  /* 0x00008a00ffec7b82 */ /* 0x000ee20000000a00 */
[----:B-1----:R-:W-:Y:S01]  /*434d0*/  IMAD.IADD R5, R0, 0x1, R25 ;  /* 0x0000000100057824 */ /* 0x002fe200078e0219 */
[----:B----4-:R1:W-:Y:S01]  /*434e0*/  @P5 STG.E.U16 desc[UR60][R12.64], R251 ;  /* 0x000000fb0c005986 */ /* 0x0103e2000c10153c */
[----:B------:R-:W-:-:S03]  /*434f0*/  PRMT R9, R251, 0x7632, R9 ;  /* 0x00007632fb097816 */ /* 0x000fc60000000009 */
[----:B-1----:R-:W4:Y:S01]  /*43500*/  LDL.LU R251, [R1+0x458] ;  /* 0x0004580001fb7983 */ /* 0x002f220000300800 */
[----:B------:R-:W-:-:S04]  /*43510*/  IMAD.WIDE R12, R0, 0x2, R246 ;  /* 0x00000002000c7825 */ /* 0x000fc800078e02f6 */
[----:B------:R-:W-:Y:S01]  /*43520*/  IMAD.WIDE R26, R5, 0x2, R2 ;  /* 0x00000002051a7825 */ /* 0x000fe200078e0202 */
[----:B------:R-:W-:Y:S04]  /*43530*/  @P6 STG.E.U16 desc[UR60][R12.64], R9 ;  /* 0x000000090c006986 */ /* 0x000fe8000c10153c */
[----:B--2---:R1:W-:Y:S01]  /*43540*/  @P4 STG.E.U16 desc[UR60][R26.64], R252 ;  /* 0x000000fc1a004986 */ /* 0x0043e2000c10153c */
[----:B------:R-:W-:-:S03]  /*43550*/  PRMT R0, R252, 0x7632, R0 ;  /* 0x00007632fc007816 */ /* 0x000fc60000000000 */
[----:B-1----:R-:W2:Y:S01]  /*43560*/  LDL.LU R252, [R1+0x448] ;  /* 0x0004480001fc7983 */ /* 0x002ea20000300800 */
[----:B------:R-:W-:Y:S02]  /*43570*/  ISETP.LT.AND P1, PT, R20, R238, !P0 ;  /* 0x000000ee1400720c */ /* 0x000fe40004721270 */
[----:B------:R-:W-:Y:S01]  /*43580*/  ISETP.LT.AND P5, PT, R21, R239, !P0 ;  /* 0x000000ef1500720c */ /* 0x000fe200047a1270 */
[----:B------:R-:W-:Y:S01]  /*43590*/  IMAD.WIDE R12, R5, 0x2, R18 ;  /* 0x00000002050c7825 */ /* 0x000fe200078e0212 */
[----:B------:R-:W-:Y:S01]  /*435a0*/  ISETP.LT.AND P4, PT, R17, R24, !P3 ;  /* 0x000000181100720c */ /* 0x000fe20005f81270 */
[----:B------:R-:W1:Y:S02]  /*435b0*/  LDC R239, c[0x0][0x228] ;  /* 0x00008a00ffef7b82 */ /* 0x000e640000000800 */
[----:B------:R-:W-:Y:S01]  /*435c0*/  IMAD.WIDE R24, R5, 0x2, R244 ;  /* 0x0000000205187825 */ /* 0x000fe200078e02f4 */
[----:B0-----:R-:W-:-:S05]  /*435d0*/  ISETP.LT.AND P0, PT, R22, R11, !P0 ;  /* 0x0000000b1600720c */ /* 0x001fca0004701270 */
[----:B------:R0:W-:Y:S01]  /*435e0*/  @P1 STG.E.U16 desc[UR60][R12.64], R0 ;  /* 0x000000000c001986 */ /* 0x0001e2000c10153c */
[----:B---3--:R-:W-:-:S03]  /*435f0*/  PRMT R9, R250, 0x7632, R9 ;  /* 0x00007632fa097816 */ /* 0x008fc60000000009 */
[----:B------:R3:W-:Y:S01]  /*43600*/  @P5 STG.E.U16 desc[UR60][R24.64], R250 ;  /* 0x000000fa18005986 */ /* 0x0007e2000c10153c */
[----:B------:R-:W-:Y:S01]  /*43610*/  ISETP.GE.AND P6, PT, R7, R15, PT ;  /* 0x0000000f0700720c */ /* 0x000fe20003fc6270 */
[----:B0-----:R-:W-:Y:S01]  /*43620*/  IMAD.IADD R0, R5, 0x1, R240 ;  /* 0x0000000105007824 */ /* 0x001fe200078e02f0 */
[----:B------:R-:W0:Y:S03]  /*43630*/  LDC R238, c[0x0][0x228] ;  /* 0x00008a00ffee7b82 */ /* 0x000e260000000800 */
[----:B------:R-:W-:-:S05]  /*43640*/  IMAD.WIDE R26, R0, 0x2, R2 ;  /* 0x00000002001a7825 */ /* 0x000fca00078e0202 */
[----:B------:R-:W0:Y:S01]  /*43650*/  LDC.64 R12, c[0x0][0x228] ;  /* 0x00008a00ff0c7b82 */ /* 0x000e220000000a00 */
[----:B---3--:R-:W3:Y:S01]  /*43660*/  LDL.LU R250, [R1+0x438] ;  /* 0x0004380001fa7983 */ /* 0x008ee20000300800 */
[----:B------:R-:W-:-:S05]  /*43670*/  IMAD.WIDE R24, R5, 0x2, R246 ;  /* 0x0000000205187825 */ /* 0x000fca00078e02f6 */
[----:B------:R1:W-:Y:S01]  /*43680*/  @P0 STG.E.U16 desc[UR60][R24.64], R9 ;  /* 0x0000000918000986 */ /* 0x0003e2000c10153c */
[----:B------:R-:W-:Y:S01]  /*43690*/  ISETP.LT.AND P1, PT, R20, R242, !P3 ;  /* 0x000000f21400720c */ /* 0x000fe20005f21270 */
[----:B------:R-:W0:Y:S01]  /*436a0*/  LDC R15, c[0x0][0x248] ;  /* 0x00009200ff0f7b82 */ /* 0x000e220000000800 */
[----:B------:R-:W-:-:S07]  /*436b0*/  ISETP.LT.AND P5, PT, R21, R241, !P3 ;  /* 0x000000f11500720c */ /* 0x000fce0005fa1270 */
[----:B------:R-:W0:Y:S01]  /*436c0*/  LDC R240, c[0x0][0x228] ;  /* 0x00008a00fff07b82 */ /* 0x000e220000000800 */
[----:B------:R-:W-:-:S07]  /*436d0*/  VIADD R7, R16, 0x6a ;  /* 0x0000006a10077836 */ /* 0x000fce0000000000 */
[----:B-1----:R-:W1:Y:S01]  /*436e0*/  LDC R9, c[0x0][0x228] ;  /* 0x00008a00ff097b82 */ /* 0x002e620000000800 */
[----:B----4-:R4:W-:Y:S01]  /*436f0*/  @P4 STG.E.U16 desc[UR60][R26.64], R251 ;  /* 0x000000fb1a004986 */ /* 0x0109e2000c10153c */
[----:B------:R-:W-:Y:S01]  /*43700*/  PRMT R5, R251, 0x7632, R5 ;  /* 0x00007632fb057816 */ /* 0x000fe20000000005 */
[----:B------:R-:W-:-:S05]  /*43710*/  IMAD.WIDE R24, R0, 0x2, R244 ;  /* 0x0000000200187825 */ /* 0x000fca00078e02f4 */
[----:B------:R-:W1:Y:S01]  /*43720*/  LDC R241, c[0x0][0x228] ;  /* 0x00008a00fff17b82 */ /* 0x000e620000000800 */
[----:B----4-:R-:W4:Y:S01]  /*43730*/  LDL.LU R251, [R1+0x2f8] ;  /* 0x0002f80001fb7983 */ /* 0x010f220000300800 */
[----:B------:R-:W-:Y:S01]  /*43740*/  ISETP.LT.AND P4, PT, R17, R10, !P6 ;  /* 0x0000000a1100720c */ /* 0x000fe20007781270 */
[----:B------:R-:W-:-:S05]  /*43750*/  IMAD.WIDE R10, R0, 0x2, R18 ;  /* 0x00000002000a7825 */ /* 0x000fca00078e0212 */
[----:B------:R-:W4:Y:S01]  /*43760*/  LDC R242, c[0x0][0x248] ;  /* 0x00009200fff27b82 */ /* 0x000f220000000800 */
[----:B------:R2:W-:Y:S01]  /*43770*/  @P1 STG.E.U16 desc[UR60][R10.64], R5 ;  /* 0x000000050a001986 */ /* 0x0005e2000c10153c */
[----:B------:R-:W-:Y:S02]  /*43780*/  ISETP.LT.AND P3, PT, R22, R239, !P3 ;  /* 0x000000ef1600720c */ /* 0x000fe40005f61270 */
[----:B--2---:R-:W-:Y:S01]  /*43790*/  PRMT R5, R252, 0x7632, R5 ;  /* 0x00007632fc057816 */ /* 0x004fe20000000005 */
[----:B------:R2:W-:Y:S01]  /*437a0*/  @P5 STG.E.U16 desc[UR60][R24.64], R252 ;  /* 0x000000fc18005986 */ /* 0x0005e2000c10153c */
[----:B------:R-:W-:Y:S02]  /*437b0*/  ISETP.GE.AND P0, PT, R7, R237, PT ;  /* 0x000000ed0700720c */ /* 0x000fe40003f06270 */
[----:B------:R-:W4:Y:S01]  /*437c0*/  LDC.64 R10, c[0x0][0x228] ;  /* 0x00008a00ff0a7b82 */ /* 0x000f220000000a00 */
[----:B0-----:R-:W-:-:S07]  /*437d0*/  ISETP.LT.AND P1, PT, R20, R238, !P6 ;  /* 0x000000ee1400720c */ /* 0x001fce0007721270 */
[----:B------:R-:W0:Y:S01]  /*437e0*/  LDC R239, c[0x0][0x228] ;  /* 0x00008a00ffef7b82 */ /* 0x000e220000000800 */
[----:B--2---:R-:W2:Y:S01]  /*437f0*/  LDL.LU R252, [R1+0x45c] ;  /* 0x00045c0001fc7983 */ /* 0x004ea20000300800 */
[C---:B------:R-:W-:Y:S02]  /*43800*/  IMAD.IADD R7, R0.reuse, 0x1, R15 ;  /* 0x0000000100077824 */ /* 0x040fe400078e020f */
[----:B------:R-:W-:Y:S01]  /*43810*/  IMAD.WIDE R24, R0, 0x2, R246 ;  /* 0x0000000200187825 */ /* 0x000fe200078e02f6 */
[----:B------:R-:W-:-:S03]  /*43820*/  ISETP.LT.AND P5, PT, R21, R240, !P6 ;  /* 0x000000f01500720c */ /* 0x000fc600077a1270 */
[----:B------:R-:W0:Y:S01]  /*43830*/  LDC R237, c[0x0][0x248] ;  /* 0x00009200ffed7b82 */ /* 0x000e220000000800 */
[----:B------:R-:W-:Y:S02]  /*43840*/  VIADD R0, R16, 0x66 ;  /* 0x0000006610007836 */ /* 0x000fe40000000000 */
[C---:B------:R-:W-:Y:S01]  /*43850*/  IMAD.WIDE R26, R7.reuse, 0x2, R2 ;  /* 0x00000002071a7825 */ /* 0x040fe200078e0202 */
[----:B------:R1:W-:Y:S02]  /*43860*/  @P3 STG.E.U16 desc[UR60][R24.64], R5 ;  /* 0x0000000518003986 */ /* 0x0003e4000c10153c */
[----:B------:R-:W-:Y:S02]  /*43870*/  ISETP.GE.AND P3, PT, R0, R13, PT ;  /* 0x0000000d0000720c */ /* 0x000fe40003f66270 */
[----:B------:R-:W2:Y:S08]  /*43880*/  LDC R240, c[0x0][0x228] ;  /* 0x00008a00fff07b82 */ /* 0x000eb00000000800 */
[----:B------:R-:W2:Y:S01]  /*43890*/  LDC R15, c[0x0][0x228] ;  /* 0x00008a00ff0f7b82 */ /* 0x000ea20000000800 */
[----:B---3--:R3:W-:Y:S01]  /*438a0*/  @P4 STG.E.U16 desc[UR60][R26.64], R250 ;  /* 0x000000fa1a004986 */ /* 0x0087e2000c10153c */
[----:B------:R-:W-:Y:S01]  /*438b0*/  PRMT R0, R250, 0x7632, R0 ;  /* 0x00007632fa007816 */ /* 0x000fe20000000000 */
[----:B-1----:R-:W-:Y:S01]  /*438c0*/  IMAD.WIDE R24, R7, 0x2, R18 ;  /* 0x0000000207187825 */ /* 0x002fe200078e0212 */
[----:B------:R-:W-:-:S03]  /*438d0*/  ISETP.LT.AND P4, PT, R17, R4, !P3 ;  /* 0x000000041100720c */ /* 0x000fc60005f81270 */
[C---:B------:R-:W-:Y:S01]  /*438e0*/  IMAD.WIDE R4, R7.reuse, 0x2, R244 ;  /* 0x0000000207047825 */ /* 0x040fe200078e02f4 */
[----:B------:R-:W1:Y:S01]  /*438f0*/  LDC R238, c[0x0][0x228] ;  /* 0x00008a00ffee7b82 */ /* 0x000e620000000800 */
[----:B---3--:R-:W3:Y:S04]  /*43900*/  LDL.LU R250, [R1+0x44c] ;  /* 0x00044c0001fa7983 */ /* 0x008ee80000300800 */
[----:B------:R0:W-:Y:S01]  /*43910*/  @P1 STG.E.U16 desc[UR60][R24.64], R0 ;  /* 0x0000000018001986 */ /* 0x0001e2000c10153c */
[----:B------:R-:W-:Y:S01]  /*43920*/  ISETP.LT.AND P6, PT, R22, R241, !P6 ;  /* 0x000000f11600720c */ /* 0x000fe200077c1270 */
[----:B------:R-:W-:Y:S01]  /*43930*/  IMAD.WIDE R26, R7, 0x2, R246 ;  /* 0x00000002071a7825 */ /* 0x000fe200078e02f6 */
[----:B----4-:R-:W-:Y:S01]  /*43940*/  PRMT R13, R251, 0x7632, R13 ;  /* 0x00007632fb0d7816 */ /* 0x010fe2000000000d */
[----:B------:R4:W-:Y:S02]  /*43950*/  @P5 STG.E.U16 desc[UR60][R4.64], R251 ;  /* 0x000000fb04005986 */ /* 0x0009e4000c10153c */
[----:B0-----:R-:W-:Y:S01]  /*43960*/  IMAD.IADD R0, R7, 0x1, R237 ;  /* 0x0000000107007824 */ /* 0x001fe200078e02ed */
[----:B------:R-:W-:Y:S01]  /*43970*/  ISETP.LT.AND P1, PT, R20, R9, !P3 ;  /* 0x000000091400720c */ /* 0x000fe20005f21270 */
[----:B------:R-:W0:Y:S01]  /*43980*/  LDC R241, c[0x0][0x228] ;  /* 0x00008a00fff17b82 */ /* 0x000e220000000800 */
[----:B----4-:R-:W4:Y:S01]  /*43990*/  LDL.LU R251, [R1+0x43c] ;  /* 0x00043c0001fb7983 */ /* 0x010f220000300800 */
[----:B------:R-:W-:-:S06]  /*439a0*/  IMAD.WIDE R24, R0, 0x2, R2 ;  /* 0x0000000200187825 */ /* 0x000fcc00078e0202 */
[----:B------:R-:W0:Y:S01]  /*439b0*/  LDC.64 R4, c[0x0][0x228] ;  /* 0x00008a00ff047b82 */ /* 0x000e220000000a00 */
[----:B------:R1:W-:Y:S01]  /*439c0*/  @P6 STG.E.U16 desc[UR60][R26.64], R13 ;  /* 0x0000000d1a006986 */ /* 0x0003e2000c10153c */
[----:B--2---:R-:W-:-:S03]  /*439d0*/  PRMT R7, R252, 0x7632, R7 ;  /* 0x00007632fc077816 */ /* 0x004fc60000000007 */
[----:B------:R2:W-:Y:S01]  /*439e0*/  @P4 STG.E.U16 desc[UR60][R24.64], R252 ;  /* 0x000000fc18004986 */ /* 0x0005e2000c10153c */
[----:B------:R-:W-:Y:S02]  /*439f0*/  VIADD R9, R16, 0x67 ;  /* 0x0000006710097836 */ /* 0x000fe40000000000 */
[----:B------:R-:W4:Y:S08]  /*43a00*/  LDC R237, c[0x0][0x228] ;  /* 0x00008a00ffed7b82 */ /* 0x000f300000000800 */
[----:B-1----:R-:W1:Y:S01]  /*43a10*/  LDC R13, c[0x0][0x228] ;  /* 0x00008a00ff0d7b82 */ /* 0x002e620000000800 */
[----:B--2---:R-:W2:Y:S01]  /*43a20*/  LDL.LU R252, [R1+0x2fc] ;  /* 0x0002fc0001fc7983 */ /* 0x004ea20000300800 */
[----:B------:R-:W-:-:S02]  /*43a30*/  ISETP.LT.AND P6, PT, R21, R240, !P3 ;  /* 0x000000f01500720c */ /* 0x000fc40005fc1270 */
[----:B------:R-:W-:Y:S02]  /*43a40*/  ISETP.LT.AND P3, PT, R22, R15, !P3 ;  /* 0x0000000f1600720c */ /* 0x000fe40005f61270 */
[----:B------:R-:W-:Y:S01]  /*43a50*/  ISETP.GE.AND P5, PT, R9, R11, PT ;  /* 0x0000000b0900720c */ /* 0x000fe20003fa6270 */
[C---:B------:R-:W-:Y:S01]  /*43a60*/  IMAD.WIDE R26, R0.reuse, 0x2, R18 ;  /* 0x00000002001a7825 */ /* 0x040fe200078e0212 */
[----:B------:R-:W1:Y:S02]  /*43a70*/  LDC R15, c[0x0][0x228] ;  /* 0x00008a00ff0f7b82 */ /* 0x000e640000000800 */
[----:B------:R-:W-:Y:S01]  /*43a80*/  ISETP.LT.AND P4, PT, R17, R8, !P5 ;  /* 0x000000081100720c */ /* 0x000fe20006f81270 */
[C---:B------:R-:W-:Y:S01]  /*43a90*/  IMAD.WIDE R8, R0.reuse, 0x2, R244 ;  /* 0x0000000200087825 */ /* 0x040fe200078e02f4 */
[----:B------:R0:W-:Y:S03]  /*43aa0*/  @P1 STG.E.U16 desc[UR60][R26.64], R7 ;  /* 0x000000071a001986 */ /* 0x0001e6000c10153c */
[C---:B------:R-:W-:Y:S01]  /*43ab0*/  IMAD.WIDE R24, R0.reuse, 0x2, R246 ;  /* 0x0000000200187825 */ /* 0x040fe200078e02f6 */
[----:B------:R-:W1:Y:S03]  /*43ac0*/  LDC R240, c[0x0][0x228] ;  /* 0x00008a00fff07b82 */ /* 0x000e660000000800 */
[----:B------:R-:W-:Y:S01]  /*43ad0*/  IMAD.IADD R0, R0, 0x1, R242 ;  /* 0x0000000100007824 */ /* 0x000fe200078e02f2 */
[----:B---3--:R-:W-:Y:S01]  /*43ae0*/  PRMT R11, R250, 0x7632, R11 ;  /* 0x00007632fa0b7816 */ /* 0x008fe2000000000b */
[----:B------:R3:W-:Y:S01]  /*43af0*/  @P6 STG.E.U16 desc[UR60][R8.64], R250 ;  /* 0x000000fa08006986 */ /* 0x0007e2000c10153c */
[----:B0-----:R-:W-:Y:S01]  /*43b00*/  VIADD R7, R16, 0x68 ;  /* 0x0000006810077836 */ /* 0x001fe20000000000 */
[----:B------:R-:W-:Y:S01]  /*43b10*/  ISETP.LT.AND P1, PT, R20, R238, !P5 ;  /* 0x000000ee1400720c */ /* 0x000fe20006f21270 */
[----:B------:R-:W0:Y:S01]  /*43b20*/  LDC R242, c[0x0][0x228] ;  /* 0x00008a00fff27b82 */ /* 0x000e220000000800 */
[----:B------:R3:W-:Y:S02]  /*43b30*/  @P3 STG.E.U16 desc[UR60][R24.64], R11 ;  /* 0x0000000b18003986 */ /* 0x0007e4000c10153c */
[----:B------:R-:W-:Y:S01]  /*43b40*/  ISETP.GE.AND P6, PT, R7, R5, PT ;  /* 0x000000050700720c */ /* 0x000fe20003fc6270 */
[----:B------:R-:W-:-:S04]  /*43b50*/  IMAD.WIDE R26, R0, 0x2, R18 ;  /* 0x00000002001a7825 */ /* 0x000fc800078e0212 */
[----:B------:R-:W1:Y:S01]  /*43b60*/  LDC R238, c[0x0][0x248] ;  /* 0x00009200ffee7b82 */ /* 0x000e620000000800 */
[----:B---3--:R-:W3:Y:S01]  /*43b70*/  LDL.LU R250, [R1+0x480] ;  /* 0x0004800001fa7983 */ /* 0x008ee20000300800 */
[----:B------:R-:W-:Y:S01]  /*43b80*/  IMAD.WIDE R24, R0, 0x2, R2 ;  /* 0x0000000200187825 */ /* 0x000fe200078e0202 */
[----:B------:R-:W-:Y:S02]  /*43b90*/  ISETP.LT.AND P3, PT, R22, R239, !P5 ;  /* 0x000000ef1600720c */ /* 0x000fe40006f61270 */
[----:B------:R-:W-:-:S03]  /*43ba0*/  ISETP.LT.AND P5, PT, R21, R241, !P5 ;  /* 0x000000f11500720c */ /* 0x000fc60006fa1270 */
[----:B------:R-:W0:Y:S08]  /*43bb0*/  LDC.64 R8, c[0x0][0x228] ;  /* 0x00008a00ff087b82 */ /* 0x000e300000000a00 */
[----:B------:R-:W3:Y:S08]  /*43bc0*/  LDC R239, c[0x0][0x228] ;  /* 0x00008a00ffef7b82 */ /* 0x000ef00000000800 */
[----:B------:R-:W3:Y:S01]  /*43bd0*/  LDC R241, c[0x0][0x228] ;  /* 0x00008a00fff17b82 */ /* 0x000ee20000000800 */
[----:B----4-:R-:W-:Y:S01]  /*43be0*/  PRMT R5, R251, 0x7632, R5 ;  /* 0x00007632fb057816 */ /* 0x010fe20000000005 */
[----:B------:R4:W-:Y:S04]  /*43bf0*/  @P4 STG.E.U16 desc[UR60][R24.64], R251 ;  /* 0x000000fb18004986 */ /* 0x0009e8000c10153c */
[----:B----4-:R-:W4:Y:S01]  /*43c00*/  LDL.LU R251, [R1+0x470] ;  /* 0x0004700001fb7983 */ /* 0x010f220000300800 */
[----:B------:R-:W-:Y:S01]  /*43c10*/  ISETP.LT.AND P4, PT, R17, R6, !P6 ;  /* 0x000000061100720c */ /* 0x000fe20007781270 */
[----:B------:R-:W-:-:S02]  /*43c20*/  IMAD.WIDE R6, R0, 0x2, R244 ;  /* 0x0000000200067825 */ /* 0x000fc400078e02f4 */
[----:B------:R-:W-:Y:S01]  /*43c30*/  @P1 STG.E.U16 desc[UR60][R26.64], R5 ;  /* 0x000000051a001986 */ /* 0x000fe2000c10153c */
[----:B--2---:R-:W-:-:S03]  /*43c40*/  PRMT R11, R252, 0x7632, R11 ;  /* 0x00007632fc0b7816 */ /* 0x004fc6000000000b */
[----:B------:R2:W-:Y:S04]  /*43c50*/  @P5 STG.E.U16 desc[UR60][R6.64], R252 ;  /* 0x000000fc06005986 */ /* 0x0005e8000c10153c */
[----:B--2---:R-:W2:Y:S01]  /*43c60*/  LDL.LU R252, [R1+0x4a0] ;  /* 0x0004a00001fc7983 */ /* 0x004ea20000300800 */
[----:B------:R-:W-:Y:S01]  /*43c70*/  IMAD.WIDE R24, R0, 0x2, R246 ;  /* 0x0000000200187825 */ /* 0x000fe200078e02f6 */
[----:B------:R-:W-:Y:S01]  /*43c80*/  ISETP.LT.AND P1, PT, R20, R237, !P6 ;  /* 0x000000ed1400720c */ /* 0x000fe20007721270 */
[----:B------:R-:W4:Y:S02]  /*43c90*/  LDC.64 R6, c[0x0][0x228] ;  /* 0x00008a00ff067b82 */ /* 0x000f240000000a00 */
[----:B-1----:R-:W-:Y:S01]  /*43ca0*/  IMAD.IADD R0, R0, 0x1, R238 ;  /* 0x0000000100007824 */ /* 0x002fe200078e02ee */
[----:B------:R1:W-:Y:S01]  /*43cb0*/  @P3 STG.E.U16 desc[UR60][R24.64], R11 ;  /* 0x0000000b18003986 */ /* 0x0003e2000c10153c */
[----:B------:R-:W-:Y:S01]  /*43cc0*/  VIADD R5, R16, 0x69 ;  /* 0x0000006910057836 */ /* 0x000fe20000000000 */
[----:B------:R-:W-:-:S03]  /*43cd0*/  ISETP.LT.AND P3, PT, R21, R13, !P6 ;  /* 0x0000000d1500720c */ /* 0x000fc60007761270 */
[----:B------:R-:W4:Y:S01]  /*43ce0*/  LDC R237, c[0x0][0x248] ;  /* 0x00009200ffed7b82 */ /* 0x000f220000000800 */
[----:B0-----:R-:W-:Y:S01]  /*43cf0*/  ISETP.GE.AND P5, PT, R5, R9, PT ;  /* 0x000000090500720c */ /* 0x001fe20003fa6270 */
[----:B-1----:R-:W-:-:S06]  /*43d00*/  IMAD.WIDE R24, R0, 0x2, R2 ;  /* 0x0000000200187825 */ /* 0x002fcc00078e0202 */
[----:B------:R-:W0:Y:S01]  /*43d10*/  LDC R238, c[0x0][0x228] ;  /* 0x00008a00ffee7b82 */ /* 0x000e220000000800 */
[----:B---3--:R-:W-:Y:S01]  /*43d20*/  PRMT R5, R250, 0x7632, R5 ;  /* 0x00007632fa057816 */ /* 0x008fe20000000005 */
[----:B------:R1:W-:Y:S01]  /*43d30*/  @P4 STG.E.U16 desc[UR60][R24.64], R250 ;  /* 0x000000fa18004986 */ /* 0x0003e2000c10153c */
[----:B------:R-:W-:-:S05]  /*43d40*/  IMAD.WIDE R26, R0, 0x2, R18 ;  /* 0x00000002001a7825 */ /* 0x000fca00078e0212 */
[----:B------:R-:W3:Y:S01]  /*43d50*/  LDC R11, c[0x0][0x228] ;  /* 0x00008a00ff0b7b82 */ /* 0x000ee20000000800 */
[----:B------:R4:W-:Y:S04]  /*43d60*/  @P1 STG.E.U16 desc[UR60][R26.64], R5 ;  /* 0x000000051a001986 */ /* 0x0009e8000c10153c */
[----:B-1----:R-:W3:Y:S01]  /*43d70*/  LDL.LU R250, [R1+0x490] ;  /* 0x0004900001fa7983 */ /* 0x002ee20000300800 */
[----:B------:R-:W-:Y:S01]  /*43d80*/  IMAD.WIDE R24, R0, 0x2, R244 ;  /* 0x0000000200187825 */ /* 0x000fe200078e02f4 */
[----:B------:R-:W-:Y:S02]  /*43d90*/  ISETP.LT.AND P6, PT, R22, R239, !P6 ;  /* 0x000000ef1600720c */ /* 0x000fe400077c1270 */
[----:B------:R-:W-:Y:S01]  /*43da0*/  ISETP.LT.AND P4, PT, R17, R14, !P5 ;  /* 0x0000000e1100720c */ /* 0x000fe20006f81270 */
[----:B------:R-:W1:Y:S01]  /*43db0*/  LDC R239, c[0x0][0x228] ;  /* 0x00008a00ffef7b82 */ /* 0x000e620000000800 */
[----:B----4-:R-:W-:Y:S01]  /*43dc0*/  IMAD.IADD R5, R0, 0x1, R237 ;  /* 0x0000000100057824 */ /* 0x010fe200078e02ed */
[----:B------:R-:W-:Y:S01]  /*43dd0*/  ISETP.LT.AND P1, PT, R20, R15, !P5 ;  /* 0x0000000f1400720c */ /* 0x000fe20006f21270 */
[----:B------:R-:W-:-:S04]  /*43de0*/  IMAD.WIDE R14, R0, 0x2, R246 ;  /* 0x00000002000e7825 */ /* 0x000fc800078e02f6 */
[----:B------:R-:W-:Y:S01]  /*43df0*/  VIADD R0, R16, 0x74 ;  /* 0x0000007410007836 */ /* 0x000fe20000000000 */
[----:B------:R-:W4:Y:S08]  /*43e00*/  LDC R27, c[0x0][0x248] ;  /* 0x00009200ff1b7b82 */ /* 0x000f300000000800 */
[----:B------:R-:W1:Y:S01]  /*43e10*/  LDC R26, c[0x0][0x228] ;  /* 0x00008a00ff1a7b82 */ /* 0x000e620000000800 */
[----:B------:R-:W-:Y:S01]  /*43e20*/  PRMT R9, R251, 0x7632, R9 ;  /* 0x00007632fb097816 */ /* 0x000fe20000000009 */
[----:B------:R0:W-:Y:S06]  /*43e30*/  @P3 STG.E.U16 desc[UR60][R24.64], R251 ;  /* 0x000000fb18003986 */ /* 0x0001ec000c10153c */
[----:B------:R-:W3:Y:S01]  /*43e40*/  LDC R237, c[0x0][0x248] ;  /* 0x00009200ffed7b82 */ /* 0x000ee20000000800 */
[----:B0-----:R-:W3:Y:S01]  /*43e50*/  LDL.LU R251, [R1+0x484] ;  /* 0x0004840001fb7983 */ /* 0x001ee20000300800 */
[----:B------:R-:W-:-:S03]  /*43e60*/  IMAD.WIDE R24, R5, 0x2, R2 ;  /* 0x0000000205187825 */ /* 0x000fc600078e0202 */
[----:B------:R0:W-:Y:S01]  /*43e70*/  @P6 STG.E.U16 desc[UR60][R14.64], R9 ;  /* 0x000000090e006986 */ /* 0x0001e2000c10153c */
[----:B------:R-:W-:Y:S02]  /*43e80*/  ISETP.GE.AND P6, PT, R0, R7, PT ;  /* 0x000000070000720c */ /* 0x000fe40003fc6270 */
[----:B------:R-:W-:Y:S01]  /*43e90*/  ISETP.LT.AND P3, PT, R21, R240, !P5 ;  /* 0x000000f01500720c */ /* 0x000fe20006f61270 */
[----:B0-----:R-:W0:Y:S08]  /*43ea0*/  LDC.64 R14, c[0x0][0x228] ;  /* 0x00008a00ff0e7b82 */ /* 0x001e300000000a00 */
[----:B------:R-:W0:Y:S01]  /*43eb0*/  LDC R9, c[0x0][0x228] ;  /* 0x00008a00ff097b82 */ /* 0x000e220000000800 */
[----:B--2---:R2:W-:Y:S01]  /*43ec0*/  @P4 STG.E.U16 desc[UR60][R24.64], R252 ;  /* 0x000000fc18004986 */ /* 0x0045e2000c10153c */
[----:B------:R-:W-:-:S06]  /*43ed0*/  PRMT R0, R252, 0x7632, R0 ;  /* 0x00007632fc007816 */ /* 0x000fcc0000000000 */
[----:B------:R-:W0:Y:S01]  /*43ee0*/  LDC R240, c[0x0][0x228] ;  /* 0x00008a00fff07b82 */ /* 0x000e220000000800 */
[----:B--2---:R-:W2:Y:S01]  /*43ef0*/  LDL.LU R252, [R1+0x474] ;  /* 0x0004740001fc7983 */ /* 0x004ea20000300800 */
[----:B------:R-:W-:Y:S01]  /*43f00*/  ISETP.LT.AND P4, PT, R17, R12, !P0 ;  /* 0x0000000c1100720c */ /* 0x000fe20004781270 */
[C---:B------:R-:W-:Y:S01]  /*43f10*/  IMAD.WIDE R12, R5.reuse, 0x2, R18 ;  /* 0x00000002050c7825 */ /* 0x040fe200078e0212 */
[----:B------:R-:W-:Y:S01]  /*43f20*/  ISETP.LT.AND P5, PT, R22, R238, !P5 ;  /* 0x000000ee1600720c */ /* 0x000fe20006fa1270 */
[----:B------:R-:W2:Y:S03]  /*43f30*/  LDL.LU R249, [R1+0x4a4] ;  /* 0x0004a40001f97983 */ /* 0x000ea60000300800 */
[----:B------:R-:W2:Y:S01]  /*43f40*/  LDC R238, c[0x0][0x228] ;  /* 0x00008a00ffee7b82 */ /* 0x000ea20000000800 */
[----:B------:R-:W-:Y:S01]  /*43f50*/  IMAD.WIDE R24, R5, 0x2, R244 ;  /* 0x0000000205187825 */ /* 0x000fe200078e02f4 */
[----:B------:R4:W-:Y:S01]  /*43f60*/  @P1 STG.E.U16 desc[UR60][R12.64], R0 ;  /* 0x000000000c001986 */ /* 0x0009e2000c10153c */
[----:B-1----:R-:W-:-:S02]  /*43f70*/  ISETP.LT.AND P1, PT, R21, R26, !P0 ;  /* 0x0000001a1500720c */ /* 0x002fc40004721270 */
[----:B----4-:R-:W-:-:S03]  /*43f80*/  IMAD.IADD R0, R5, 0x1, R27 ;  /* 0x0000000105007824 */ /* 0x010fc600078e021b */
[----:B------:R-:W1:Y:S01]  /*43f90*/  LDC.64 R12, c[0x0][0x228] ;  /* 0x00008a00ff0c7b82 */ /* 0x000e620000000a00 */
[----:B---3--:R3:W-:Y:S01]  /*43fa0*/  @P3 STG.E.U16 desc[UR60][R24.64], R250 ;  /* 0x000000fa18003986 */ /* 0x0087e2000c10153c */
[----:B------:R-:W-:Y:S01]  /*43fb0*/  PRMT R7, R250, 0x7632, R7 ;  /* 0x00007632fa077816 */ /* 0x000fe20000000007 */
[----:B------:R-:W-:-:S04]  /*43fc0*/  IMAD.WIDE R26, R0, 0x2, R2 ;  /* 0x00000002001a7825 */ /* 0x000fc800078e0202 */
[----:B---3--:R-:W-:-:S04]  /*43fd0*/  IMAD.WIDE R24, R5, 0x2, R246 ;  /* 0x0000000205187825 */ /* 0x008fc800078e02f6 */
[----:B------:R-:W-:Y:S01]  /*43fe0*/  VIADD R5, R16, 0x6b ;  /* 0x0000006b10057836 */ /* 0x000fe20000000000 */
[----:B------:R-:W-:Y:S04]  /*43ff0*/  @P5 STG.E.U16 desc[UR60][R24.64], R7 ;  /* 0x0000000718005986 */ /* 0x000fe8000c10153c */
[----:B0-----:R-:W-:Y:S02]  /*44000*/  ISETP.GE.AND P5, PT, R5, R15, PT ;  /* 0x0000000f0500720c */ /* 0x001fe40003fa6270 */
[----:B------:R-:W-:Y:S01]  /*44010*/  ISETP.LT.AND P3, PT, R20, R11, !P0 ;  /* 0x0000000b1400720c */ /* 0x000fe20004761270 */
[----:B------:R-:W0:Y:S01]  /*44020*/  LDC R15, c[0x0][0x248] ;  /* 0x00009200ff0f7b82 */ /* 0x000e220000000800 */
[----:B------:R3:W-:Y:S01]  /*44030*/  @P4 STG.E.U16 desc[UR60][R26.64], R251 ;  /* 0x000000fb1a004986 */ /* 0x0007e2000c10153c */
[----:B------:R-:W-:-:S03]  /*44040*/  PRMT R5, R251, 0x7632, R5 ;  /* 0x00007632fb057816 */ /* 0x000fc60000000005 */
        /* <DEDUP_REMOVED lines=8> */
[----:B------:R-:W-:Y:S01]  /*440d0*/  ISETP.LT.AND P0, PT, R22, R239, !P0 ;  /* 0x000000ef1600720c */ /* 0x000fe20004701270 */
[C---:B------:R-:W-:Y:S01]  /*440e0*/  IMAD.WIDE R24, R0.reuse, 0x2, R246 ;  /* 0x0000000200187825 */ /* 0x040fe200078e02f6 */
[----:B------:R-:W-:Y:S02]  /*440f0*/  ISETP.LT.AND P4, PT, R17, R10, !P5 ;  /* 0x0000000a1100720c */ /* 0x000fe40006f81270 */
[----:B------:R-:W-:Y:S01]  /*44100*/  ISETP.LT.AND P3, PT, R21, R240, !P5 ;  /* 0x000000f01500720c */ /* 0x000fe20006f61270 */
[----:B------:R-:W-:Y:S01]  /*44110*/  IMAD.IADD R0, R0, 0x1, R237 ;  /* 0x0000000100007824 */ /* 0x000fe200078e02ed */
[----:B------:R-:W-:Y:S01]  /*44120*/  ISETP.LT.AND P1, PT, R20, R9, !P5 ;  /* 0x000000091400720c */ /* 0x000fe20006f21270 */
[----:B------:R-:W3:Y:S01]  /*44130*/  LDC R240, c[0x0][0x228] ;  /* 0x00008a00fff07b82 */ /* 0x000ee20000000800 */
[----:B------:R-:W-:-:S07]  /*44140*/  VIADD R5, R16, 0x6c ;  /* 0x0000006c10057836 */ /* 0x000fce0000000000 */
[----:B------:R-:W3:Y:S01]  /*44150*/  LDC R9, c[0x0][0x228] ;  /* 0x00008a00ff097b82 */ /* 0x000ee20000000800 */
[----:B------:R1:W-:Y:S07]  /*44160*/  @P0 STG.E.U16 desc[UR60][R24.64], R7 ;  /* 0x0000000718000986 */ /* 0x0003ee000c10153c */
[----:B------:R-:W3:Y:S01]  /*44170*/  LDC R237, c[0x0][0x228] ;  /* 0x00008a00ffed7b82 */ /* 0x000ee20000000800 */
[----:B------:R-:W-:Y:S01]  /*44180*/  ISETP.LT.AND P5, PT, R22, R238, !P5 ;  /* 0x000000ee1600720c */ /* 0x000fe20006fa1270 */
[----:B------:R-:W-:-:S06]  /*44190*/  IMAD.WIDE R26, R0, 0x2, R18 ;  /* 0x00000002001a7825 */ /* 0x000fcc00078e0212 */
[----:B------:R-:W4:Y:S01]  /*441a0*/  LDC.64 R10, c[0x0][0x228] ;  /* 0x00008a00ff0a7b82 */ /* 0x000f220000000a00 */
[C---:B-1----:R-:W-:Y:S01]  /*441b0*/  IMAD.WIDE R24, R0.reuse, 0x2, R2 ;  /* 0x0000000200187825 */ /* 0x042fe200078e0202 */
[----:B------:R-:W-:Y:S02]  /*441c0*/  PRMT R7, R249, 0x7632, R7 ;  /* 0x00007632f9077816 */ /* 0x000fe40000000007 */
[----:B------:R-:W-:Y:S01]  /*441d0*/  ISETP.GE.AND P0, PT, R5, R13, PT ;  /* 0x0000000d0500720c */ /* 0x000fe20003f06270 */
[C---:B------:R-:W-:Y:S01]  /*441e0*/  IMAD.WIDE R238, R0.reuse, 0x2, R244 ;  /* 0x0000000200ee7825 */ /* 0x040fe200078e02f4 */
[----:B------:R1:W-:Y:S02]  /*441f0*/  @P4 STG.E.U16 desc[UR60][R24.64], R249 ;  /* 0x000000f918004986 */ /* 0x0003e4000c10153c */
[----:B------:R-:W2:Y:S02]  /*44200*/  LDC R13, c[0x0][0x248] ;  /* 0x00009200ff0d7b82 */ /* 0x000ea40000000800 */
[----:B------:R3:W-:Y:S01]  /*44210*/  @P1 STG.E.U16 desc[UR60][R26.64], R7 ;  /* 0x000000071a001986 */ /* 0x0007e2000c10153c */
[----:B------:R-:W-:Y:S01]  /*44220*/  ISETP.LT.AND P1, PT, R17, R4, !P0 ;  /* 0x000000041100720c */ /* 0x000fe20004721270 */
[----:B-1----:R-:W-:-:S04]  /*44230*/  IMAD.WIDE R24, R0, 0x2, R246 ;  /* 0x0000000200187825 */ /* 0x002fc800078e02f6 */
[----:B0-----:R-:W-:Y:S02]  /*44240*/  IMAD.IADD R0, R0, 0x1, R15 ;  /* 0x0000000100007824 */ /* 0x001fe400078e020f */
[----:B------:R-:W-:Y:S01]  /*44250*/  VIADD R5, R16, 0x6d ;  /* 0x0000006d10057836 */ /* 0x000fe20000000000 */
[----:B------:R-:W0:Y:S01]  /*44260*/  LDC R15, c[0x0][0x228] ;  /* 0x00008a00ff0f7b82 */ /* 0x000e220000000800 */
[----:B---3--:R-:W-:Y:S01]  /*44270*/  PRMT R7, R251, 0x7632, R7 ;  /* 0x00007632fb077816 */ /* 0x008fe20000000007 */
[----:B------:R1:W-:Y:S01]  /*44280*/  @P3 STG.E.U16 desc[UR60][R238.64], R251 ;  /* 0x000000fbee003986 */ /* 0x0003e2000c10153c */
[----:B------:R-:W-:-:S03]  /*44290*/  ISETP.LT.AND P3, PT, R20, R9, !P0 ;  /* 0x000000091400720c */ /* 0x000fc60004761270 */
[----:B------:R3:W-:Y:S01]  /*442a0*/  @P5 STG.E.U16 desc[UR60][R24.64], R7 ;  /* 0x0000000718005986 */ /* 0x0007e2000c10153c */
[----:B------:R-:W-:-:S03]  /*442b0*/  ISETP.LT.AND P5, PT, R22, R240, !P0 ;  /* 0x000000f01600720c */ /* 0x000fc600047a1270 */
[----:B-1----:R-:W2:Y:S01]  /*442c0*/  LDL.LU R251, [R1+0x4a8] ;  /* 0x0004a80001fb7983 */ /* 0x002ea20000300800 */
[----:B------:R-:W-:Y:S01]  /*442d0*/  ISETP.LT.AND P0, PT, R21, R237, !P0 ;  /* 0x000000ed1500720c */ /* 0x000fe20004701270 */
[C---:B------:R-:W-:Y:S01]  /*442e0*/  IMAD.WIDE R26, R0.reuse, 0x2, R18 ;  /* 0x00000002001a7825 */ /* 0x040fe200078e0212 */
[----:B----4-:R-:W-:Y:S01]  /*442f0*/  ISETP.GE.AND P4, PT, R5, R11, PT ;  /* 0x0000000b0500720c */ /* 0x010fe20003f86270 */
[----:B------:R-:W1:Y:S02]  /*44300*/  LDC.64 R238, c[0x0][0x228] ;  /* 0x00008a00ffee7b82 */ /* 0x000e640000000a00 */
[----:B---3--:R-:W-:Y:S01]  /*44310*/  IMAD.WIDE R24, R0, 0x2, R2 ;  /* 0x0000000200187825 */ /* 0x008fe200078e0202 */
[----:B------:R-:W-:-:S04]  /*44320*/  PRMT R7, R250, 0x7632, R7 ;  /* 0x00007632fa077816 */ /* 0x000fc80000000007 */
[----:B------:R3:W-:Y:S01]  /*44330*/  @P1 STG.E.U16 desc[UR60][R24.64], R250 ;  /* 0x000000fa18001986 */ /* 0x0007e2000c10153c */
[----:B------:R-:W-:Y:S01]  /*44340*/  ISETP.LT.AND P1, PT, R17, R8, !P4 ;  /* 0x000000081100720c */ /* 0x000fe20006721270 */
[----:B------:R-:W-:Y:S01]  /*44350*/  IMAD.WIDE R8, R0, 0x2, R244 ;  /* 0x0000000200087825 */ /* 0x000fe200078e02f4 */
[----:B------:R-:W4:Y:S08]  /*44360*/  LDC.64 R4, c[0x0][0x228] ;  /* 0x00008a00ff047b82 */ /* 0x000f300000000a00 */
[----:B------:R-:W1:Y:S01]  /*44370*/  LDC R240, c[0x0][0x228] ;  /* 0x00008a00fff07b82 */ /* 0x000e620000000800 */
[----:B---3--:R-:W3:Y:S04]  /*44380*/  LDL.LU R250, [R1+0x498] ;  /* 0x0004980001fa7983 */ /* 0x008ee80000300800 */
[----:B------:R-:W-:Y:S03]  /*44390*/  @P3 STG.E.U16 desc[UR60][R26.64], R7 ;  /* 0x000000071a003986 */ /* 0x000fe6000c10153c */
[----:B------:R-:W1:Y:S01]  /*443a0*/  LDC R237, c[0x0][0x248] ;  /* 0x00009200ffed7b82 */ /* 0x000e620000000800 */
[----:B--2---:R-:W-:Y:S01]  /*443b0*/  PRMT R11, R252, 0x7632, R11 ;  /* 0x00007632fc0b7816 */ /* 0x004fe2000000000b */
[----:B------:R2:W-:Y:S04]  /*443c0*/  @P0 STG.E.U16 desc[UR60][R8.64], R252 ;  /* 0x000000fc08000986 */ /* 0x0005e8000c10153c */
[----:B--2---:R-:W2:Y:S01]  /*443d0*/  LDL.LU R252, [R1+0x48c] ;  /* 0x00048c0001fc7983 */ /* 0x004ea20000300800 */
[----:B------:R-:W-:Y:S01]  /*443e0*/  IMAD.WIDE R24, R0, 0x2, R246 ;  /* 0x0000000200187825 */ /* 0x000fe200078e02f6 */
[----:B------:R-:W-:-:S02]  /*443f0*/  ISETP.LT.AND P3, PT, R20, R241, !P4 ;  /* 0x000000f11400720c */ /* 0x000fc40006761270 */
[----:B------:R-:W2:Y:S01]  /*44400*/  LDC R241, c[0x0][0x228] ;  /* 0x00008a00fff17b82 */ /* 0x000ea20000000800 */
[----:B------:R-:W-:Y:S02]  /*44410*/  IMAD.IADD R0, R0, 0x1, R13 ;  /* 0x0000000100007824 */ /* 0x000fe400078e020d */
[----:B------:R-:W-:Y:S01]  /*44420*/  VIADD R7, R16, 0x6f ;  /* 0x0000006f10077836 */ /* 0x000fe20000000000 */
[----:B------:R1:W-:Y:S01]  /*44430*/  @P5 STG.E.U16 desc[UR60][R24.64], R11 ;  /* 0x0000000b18005986 */ /* 0x0003e2000c10153c */
[----:B------:R-:W-:Y:S01]  /*44440*/  IMAD.WIDE R8, R0, 0x2, R2 ;  /* 0x0000000200087825 */ /* 0x000fe200078e0202 */
[----:B0-----:R-:W-:Y:S02]  /*44450*/  ISETP.LT.AND P5, PT, R21, R15, !P4 ;  /* 0x0000000f1500720c */ /* 0x001fe400067a1270 */
[----:B----4-:R-:W-:Y:S01]  /*44460*/  ISETP.GE.AND P0, PT, R7, R5, PT ;  /* 0x000000050700720c */ /* 0x010fe20003f06270 */
[----:B------:R-:W-:Y:S01]  /*44470*/  VIADD R5, R16, 0x6e ;  /* 0x0000006e10057836 */ /* 0x000fe20000000000 */
[----:B------:R-:W0:Y:S01]  /*44480*/  LDC R13, c[0x0][0x228] ;  /* 0x00008a00ff0d7b82 */ /* 0x000e220000000800 */
[----:B------:R-:W-:-:S04]  /*44490*/  IMAD.WIDE R26, R0, 0x2, R244 ;  /* 0x00000002001a7825 */ /* 0x000fc800078e02f4 */
[----:B-1----:R-:W-:Y:S01]  /*444a0*/  IMAD.WIDE R24, R0, 0x2, R18 ;  /* 0x0000000200187825 */ /* 0x002fe200078e0212 */
[----:B------:R-:W-:Y:S02]  /*444b0*/  ISETP.LT.AND P4, PT, R22, R240, !P4 ;  /* 0x000000f01600720c */ /* 0x000fe40006781270 */
[----:B------:R-:W1:Y:S08]  /*444c0*/  LDC R11, c[0x0][0x228] ;  /* 0x00008a00ff0b7b82 */ /* 0x000e700000000800 */
[----:B------:R-:W4:Y:S08]  /*444d0*/  LDC R15, c[0x0][0x228] ;  /* 0x00008a00ff0f7b82 */ /* 0x000f300000000800 */
[----:B------:R-:W0:Y:S01]  /*444e0*/  LDC R240, c[0x0][0x228] ;  /* 0x00008a00fff07b82 */ /* 0x000e220000000800 */
[----:B------:R-:W-:Y:S01]  /*444f0*/  PRMT R7, R251, 0x7632, R7 ;  /* 0x00007632fb077816 */ /* 0x000fe20000000007 */
[----:B------:R1:W-:Y:S01]  /*44500*/  @P1 STG.E.U16 desc[UR60][R8.64], R251 ;  /* 0x000000fb08001986 */ /* 0x0003e2000c10153c */
[----:B------:R-:W-:Y:S01]  /*44510*/  ISETP.GE.AND P1, PT, R5, R239, PT ;  /* 0x000000ef0500720c */ /* 0x000fe20003f26270 */
[----:B------:R-:W-:-:S04]  /*44520*/  IMAD.IADD R5, R0, 0x1, R237 ;  /* 0x0000000100057824 */ /* 0x000fc800078e02ed */
[----:B------:R-:W0:Y:S01]  /*44530*/  LDC R239, c[0x0][0x248] ;  /* 0x00009200ffef7b82 */ /* 0x000e220000000800 */
[----:B------:R4:W-:Y:S01]  /*44540*/  @P3 STG.E.U16 desc[UR60][R24.64], R7 ;  /* 0x0000000718003986 */ /* 0x0009e2000c10153c */
[----:B------:R-:W-:-:S06]  /*44550*/  ISETP.LT.AND P3, PT, R17, R236, !P1 ;  /* 0x000000ec1100720c */ /* 0x000fcc0004f61270 */
[----:B------:R-:W0:Y:S01]  /*44560*/  LDC R236, c[0x0][0x248] ;  /* 0x00009200ffec7b82 */ /* 0x000e220000000800 */
[----:B-1----:R-:W2:Y:S01]  /*44570*/  LDL.LU R251, [R1+0x47c] ;  /* 0x00047c0001fb7983 */ /* 0x002ea20000300800 */
[----:B------:R-:W-:-:S06]  /*44580*/  IMAD.WIDE R8, R0, 0x2, R246 ;  /* 0x0000000200087825 */ /* 0x000fcc00078e02f6 */
[----:B----4-:R-:W1:Y:S01]  /*44590*/  LDC R7, c[0x0][0x228] ;  /* 0x00008a00ff077b82 */ /* 0x010e620000000800 */
[----:B---3--:R-:W-:Y:S01]  /*445a0*/  PRMT R0, R250, 0x7632, R0 ;  /* 0x00007632fa007816 */ /* 0x008fe20000000000 */
[----:B------:R3:W-:Y:S06]  /*445b0*/  @P5 STG.E.U16 desc[UR60][R26.64], R250 ;  /* 0x000000fa1a005986 */ /* 0x0007ec000c10153c */
[----:B------:R-:W4:Y:S01]  /*445c0*/  LDC.64 R24, c[0x0][0x228] ;  /* 0x00008a00ff187b82 */ /* 0x000f220000000a00 */
[----:B---3--:R-:W3:Y:S01]  /*445d0*/  LDL.LU R250, [R1+0x4ac] ;  /* 0x0004ac0001fa7983 */ /* 0x008ee20000300800 */
[----:B------:R-:W-:-:S06]  /*445e0*/  IMAD.WIDE R26, R5, 0x2, R2 ;  /* 0x00000002051a7825 */ /* 0x000fcc00078e0202 */
[----:B------:R-:W3:Y:S01]  /*445f0*/  LDC R237, c[0x0][0x228] ;  /* 0x00008a00ffed7b82 */ /* 0x000ee20000000800 */
[----:B------:R2:W-:Y:S02]  /*44600*/  @P4 STG.E.U16 desc[UR60][R8.64], R0 ;  /* 0x0000000008004986 */ /* 0x0005e4000c10153c */
[----:B--2---:R-:W-:Y:S02]  /*44610*/  PRMT R0, R252, 0x7632, R0 ;  /* 0x00007632fc007816 */ /* 0x004fe40000000000 */
[----:B------:R2:W-:Y:S04]  /*44620*/  @P3 STG.E.U16 desc[UR60][R26.64], R252 ;  /* 0x000000fc1a003986 */ /* 0x0005e8000c10153c */
[----:B--2---:R-:W2:Y:S01]  /*44630*/  LDL.LU R252, [R1+0x49c] ;  /* 0x00049c0001fc7983 */ /* 0x004ea20000300800 */
[----:B------:R-:W-:-:S02]  /*44640*/  ISETP.LT.AND P5, PT, R20, R241, !P1 ;  /* 0x000000f11400720c */ /* 0x000fc40004fa1270 */
[----:B------:R-:W4:Y:S01]  /*44650*/  LDC R241, c[0x0][0x228] ;  /* 0x00008a00fff17b82 */ /* 0x000f220000000800 */
[----:B------:R-:W-:Y:S01]  /*44660*/  ISETP.LT.AND P4, PT, R21, R11, !P1 ;  /* 0x0000000b1500720c */ /* 0x000fe20004f81270 */
[----:B------:R-:W-:Y:S01]  /*44670*/  IMAD.WIDE R8, R5, 0x2, R18 ;  /* 0x0000000205087825 */ /* 0x000fe200078e0212 */
[----:B------:R-:W-:Y:S02]  /*44680*/  ISETP.LT.AND P1, PT, R22, R15, !P1 ;  /* 0x0000000f1600720c */ /* 0x000fe40004f21270 */
[----:B------:R-:W-:Y:S01]  /*44690*/  ISETP.LT.AND P3, PT, R17, R14, !P0 ;  /* 0x0000000e1100720c */ /* 0x000fe20004761270 */
[----:B------:R-:W-:-:S05]  /*446a0*/  IMAD.WIDE R14, R5, 0x2, R244 ;  /* 0x00000002050e7825 */ /* 0x000fca00078e02f4 */
[----:B------:R0:W-:Y:S01]  /*446b0*/  @P5 STG.E.U16 desc[UR60][R8.64], R0 ;  /* 0x0000000008005986 */ /* 0x0001e2000c10153c */
[----:B-1----:R-:W-:Y:S01]  /*446c0*/  ISETP.LT.AND P5, PT, R20, R7, !P0 ;  /* 0x000000071400720c */ /* 0x002fe200047a1270 */
[C---:B0-----:R-:W-:Y:S02]  /*446d0*/  IMAD.IADD R7, R5.reuse, 0x1, R236 ;  /* 0x0000000105077824 */ /* 0x041fe400078e02ec */
[----:B------:R-:W-:Y:S01]  /*446e0*/  IMAD.WIDE R26, R5, 0x2, R246 ;  /* 0x00000002051a7825 */ /* 0x000fe200078e02f6 */
[----:B------:R-:W0:Y:S03]  /*446f0*/  LDC R236, c[0x0][0x228] ;  /* 0x00008a00ffec7b82 */ /* 0x000e260000000800 */
[----:B------:R-:W-:-:S05]  /*44700*/  VIADD R0, R16, 0x70 ;  /* 0x0000007010007836 */ /* 0x000fca0000000000 */
[----:B------:R-:W1:Y:S01]  /*44710*/  LDC.64 R8, c[0x0][0x228] ;  /* 0x00008a00ff087b82 */ /* 0x000e620000000a00 */
[----:B------:R-:W-:Y:S01]  /*44720*/  PRMT R11, R251, 0x7632, R11 ;  /* 0x00007632fb0b7816 */ /* 0x000fe2000000000b */
[----:B------:R0:W-:Y:S01]  /*44730*/  @P4 STG.E.U16 desc[UR60][R14.64], R251 ;  /* 0x000000fb0e004986 */ /* 0x0001e2000c10153c */
[----:B----4-:R-:W-:Y:S01]  /*44740*/  ISETP.GE.AND P4, PT, R0, R25, PT ;  /* 0x000000190000720c */ /* 0x010fe20003f86270 */
[----:B------:R-:W-:-:S04]  /*44750*/  VIADD R5, R16, 0x71 ;  /* 0x0000007110057836 */ /* 0x000fc80000000000 */
[----:B------:R-:W4:Y:S01]  /*44760*/  LDC R25, c[0x0][0x228] ;  /* 0x00008a00ff197b82 */ /* 0x000f220000000800 */
[----:B------:R1:W-:Y:S01]  /*44770*/  @P1 STG.E.U16 desc[UR60][R26.64], R11 ;  /* 0x0000000b1a001986 */ /* 0x0003e2000c10153c */
[----:B------:R-:W-:-:S03]  /*44780*/  ISETP.LT.AND P1, PT, R21, R241, !P0 ;  /* 0x000000f11500720c */ /* 0x000fc60004721270 */
[----:B0-----:R-:W4:Y:S01]  /*44790*/  LDL.LU R251, [R1+0x4d0] ;  /* 0x0004d00001fb7983 */ /* 0x001f220000300800 */
[C---:B------:R-:W-:Y:S01]  /*447a0*/  IMAD.WIDE R14, R7.reuse, 0x2, R2 ;  /* 0x00000002070e7825 */ /* 0x040fe200078e0202 */
[----:B------:R-:W-:Y:S01]  /*447b0*/  ISETP.LT.AND P0, PT, R22, R13, !P0 ;  /* 0x0000000d1600720c */ /* 0x000fe20004701270 */
[----:B------:R-:W0:Y:S02]  /*447c0*/  LDC R241, c[0x0][0x228] ;  /* 0x00008a00fff17b82 */ /* 0x000e240000000800 */
[----:B-1----:R-:W-:Y:S01]  /*447d0*/  IMAD.WIDE R26, R7, 0x2, R18 ;  /* 0x00000002071a7825 */ /* 0x002fe200078e0212 */
[----:B---3--:R-:W-:Y:S01]  /*447e0*/  PRMT R0, R250, 0x7632, R0 ;  /* 0x00007632fa007816 */ /* 0x008fe20000000000 */
[----:B------:R1:W-:Y:S01]  /*447f0*/  @P3 STG.E.U16 desc[UR60][R14.64], R250 ;  /* 0x000000fa0e003986 */ /* 0x0003e2000c10153c */
[----:B------:R-:W-:Y:S01]  /*44800*/  ISETP.LT.AND P3, PT, R17, R12, !P4 ;  /* 0x0000000c1100720c */ /* 0x000fe20006761270 */
[----:B------:R-:W-:Y:S02]  /*44810*/  IMAD.WIDE R12, R7, 0x2, R244 ;  /* 0x00000002070c7825 */ /* 0x000fe400078e02f4 */
[----:B-1----:R-:W3:Y:S04]  /*44820*/  LDL.LU R250, [R1+0x4c0] ;  /* 0x0004c00001fa7983 */ /* 0x002ee80000300800 */
[----:B------:R-:W-:Y:S01]  /*44830*/  @P5 STG.E.U16 desc[UR60][R26.64], R0 ;  /* 0x000000001a005986 */ /* 0x000fe2000c10153c */
[----:B--2---:R-:W-:-:S03]  /*44840*/  PRMT R11, R252, 0x7632, R11 ;  /* 0x00007632fc0b7816 */ /* 0x004fc6000000000b */
[----:B------:R1:W-:Y:S04]  /*44850*/  @P1 STG.E.U16 desc[UR60][R12.64], R252 ;  /* 0x000000fc0c001986 */ /* 0x0003e8000c10153c */
[----:B-1----:R-:W2:Y:S01]  /*44860*/  LDL.LU R252, [R1+0x4b0] ;  /* 0x0004b00001fc7983 */ /* 0x002ea20000300800 */
[----:B------:R-:W-:Y:S01]  /*44870*/  ISETP.LT.AND P5, PT, R20, R237, !P4 ;  /* 0x000000ed1400720c */ /* 0x000fe200067a1270 */
[C---:B------:R-:W-:Y:S01]  /*44880*/  IMAD.IADD R0, R7.reuse, 0x1, R239 ;  /* 0x0000000107007824 */ /* 0x040fe200078e02ef */
[----:B------:R-:W1:Y:S01]  /*44890*/  LDC R237, c[0x0][0x248] ;  /* 0x00009200ffed7b82 */ /* 0x000e620000000800 */
[----:B------:R-:W-:Y:S01]  /*448a0*/  IMAD.WIDE R14, R7, 0x2, R246 ;  /* 0x00000002070e7825 */ /* 0x000fe200078e02f6 */
[----:B------:R-:W-:-:S03]  /*448b0*/  ISETP.LT.AND P1, PT, R21, R240, !P4 ;  /* 0x000000f01500720c */ /* 0x000fc60006721270 */
[----:B------:R-:W-:Y:S01]  /*448c0*/  IMAD.WIDE R26, R0, 0x2, R2 ;  /* 0x00000002001a7825 */ /* 0x000fe200078e0202 */
[----:B------:R0:W-:Y:S01]  /*448d0*/  @P0 STG.E.U16 desc[UR60][R14.64], R11 ;  /* 0x0000000b0e000986 */ /* 0x0001e2000c10153c */
[----:B------:R-:W-:Y:S01]  /*448e0*/  ISETP.GE.AND P0, PT, R5, R9, PT ;  /* 0x000000090500720c */ /* 0x000fe20003f06270 */
[----:B------:R-:W2:Y:S01]  /*448f0*/  LDC R239, c[0x0][0x228] ;  /* 0x00008a00ffef7b82 */ /* 0x000ea20000000800 */
[----:B------:R-:W-:-:S07]  /*44900*/  ISETP.LT.AND P4, PT, R22, R236, !P4 ;  /* 0x000000ec1600720c */ /* 0x000fce0006781270 */
[----:B------:R-:W2:Y:S01]  /*44910*/  LDC.64 R12, c[0x0][0x228] ;  /* 0x00008a00ff0c7b82 */ /* 0x000ea20000000a00 */
[----:B0-----:R-:W-:-:S07]  /*44920*/  IMAD.WIDE R14, R0, 0x2, R18 ;  /* 0x00000002000e7825 */ /* 0x001fce00078e0212 */
[----:B------:R-:W0:Y:S08]  /*44930*/  LDC R240, c[0x0][0x228] ;  /* 0x00008a00fff07b82 */ /* 0x000e300000000800 */
[----:B------:R-:W0:Y:S01]  /*44940*/  LDC R236, c[0x0][0x248] ;  /* 0x00009200ffec7b82 */ /* 0x000e220000000800 */
[----:B----4-:R4:W-:Y:S01]  /*44950*/  @P3 STG.E.U16 desc[UR60][R26.64], R251 ;  /* 0x000000fb1a003986 */ /* 0x0109e2000c10153c */
[----:B------:R-:W-:-:S02]  /*44960*/  PRMT R5, R251, 0x7632, R5 ;  /* 0x00007632fb057816 */ /* 0x000fc40000000005 */
[----:B------:R-:W-:Y:S01]  /*44970*/  ISETP.LT.AND P3, PT, R17, R10, !P0 ;  /* 0x0000000a1100720c */ /* 0x000fe20004761270 */
[----:B------:R-:W-:Y:S01]  /*44980*/  IMAD.WIDE R10, R0, 0x2, R244 ;  /* 0x00000002000a7825 */ /* 0x000fe200078e02f4 */
[----:B----4-:R-:W4:Y:S04]  /*44990*/  LDL.LU R251, [R1+0x460] ;  /* 0x0004600001fb7983 */ /* 0x010f280000300800 */
[----:B------:R1:W-:Y:S04]  /*449a0*/  @P5 STG.E.U16 desc[UR60][R14.64], R5 ;  /* 0x000000050e005986 */ /* 0x0003e8000c10153c */
[----:B---3--:R3:W-:Y:S01]  /*449b0*/  @P1 STG.E.U16 desc[UR60][R10.64], R250 ;  /* 0x000000fa0a001986 */ /* 0x0087e2000c10153c */
[----:B------:R-:W-:Y:S01]  /*449c0*/  PRMT R9, R250, 0x7632, R9 ;  /* 0x00007632fa097816 */ /* 0x000fe20000000009 */
[----:B-1----:R-:W-:-:S02]  /*449d0*/  IMAD.IADD R5, R0, 0x1, R237 ;  /* 0x0000000100057824 */ /* 0x002fc400078e02ed */
[----:B------:R-:W-:Y:S01]  /*449e0*/  IMAD.WIDE R14, R0, 0x2, R246 ;  /* 0x00000002000e7825 */ /* 0x000fe200078e02f6 */
[----:B---3--:R-:W3:Y:S03]  /*449f0*/  LDL.LU R250, [R1+0x4d4] ;  /* 0x0004d40001fa7983 */ /* 0x008ee60000300800 */
[----:B------:R-:W-:Y:S01]  /*44a00*/  IMAD.WIDE R26, R5, 0x2, R2 ;  /* 0x00000002051a7825 */ /* 0x000fe200078e0202 */
[----:B------:R-:W1:Y:S01]  /*44a10*/  LDC.64 R10, c[0x0][0x228] ;  /* 0x00008a00ff0a7b82 */ /* 0x000e620000000a00 */
[----:B------:R-:W-:Y:S04]  /*44a20*/  @P4 STG.E.U16 desc[UR60][R14.64], R9 ;  /* 0x000000090e004986 */ /* 0x000fe8000c10153c */
[----:B--2---:R2:W-:Y:S01]  /*44a30*/  @P3 STG.E.U16 desc[UR60][R26.64], R252 ;  /* 0x000000fc1a003986 */ /* 0x0045e2000c10153c */
[----:B------:R-:W-:-:S03]  /*44a40*/  PRMT R0, R252, 0x7632, R0 ;  /* 0x00007632fc007816 */ /* 0x000fc60000000000 */
[----:B--2---:R-:W2:Y:S01]  /*44a50*/  LDL.LU R252, [R1+0x4c4] ;  /* 0x0004c40001fc7983 */ /* 0x004ea20000300800 */
[----:B------:R-:W-:Y:S01]  /*44a60*/  ISETP.LT.AND P5, PT, R20, R25, !P0 ;  /* 0x000000191400720c */ /* 0x000fe200047a1270 */
[----:B------:R-:W-:Y:S01]  /*44a70*/  VIADD R7, R16, 0x72 ;  /* 0x0000007210077836 */ /* 0x000fe20000000000 */
[----:B------:R-:W-:Y:S01]  /*44a80*/  ISETP.LT.AND P1, PT, R21, R239, !P0 ;  /* 0x000000ef1500720c */ /* 0x000fe20004721270 */
[----:B------:R-:W-:Y:S01]  /*44a90*/  IMAD.WIDE R14, R5, 0x2, R18 ;  /* 0x00000002050e7825 */ /* 0x000fe200078e0212 */
[----:B0-----:R-:W-:Y:S01]  /*44aa0*/  ISETP.LT.AND P0, PT, R22, R240, !P0 ;  /* 0x000000f01600720c */ /* 0x001fe20004701270 */
[----:B------:R-:W0:Y:S01]  /*44ab0*/  LDC R239, c[0x0][0x228] ;  /* 0x00008a00ffef7b82 */ /* 0x000e220000000800 */
[----:B------:R-:W-:Y:S01]  /*44ac0*/  ISETP.GE.AND P4, PT, R7, R13, PT ;  /* 0x0000000d0700720c */ /* 0x000fe20003f86270 */
[----:B------:R-:W-:-:S03]  /*44ad0*/  IMAD.WIDE R26, R5, 0x2, R244 ;  /* 0x00000002051a7825 */ /* 0x000fc600078e02f4 */
[----:B------:R-:W-:-:S03]  /*44ae0*/  ISETP.LT.AND P3, PT, R17, R238, !P4 ;  /* 0x000000ee1100720c */ /* 0x000fc60006761270 */
[----:B------:R1:W-:Y:S01]  /*44af0*/  @P5 STG.E.U16 desc[UR60][R14.64], R0 ;  /* 0x000000000e005986 */ /* 0x0003e2000c10153c */
[----:B------:R-:W-:Y:S01]  /*44b00*/  VIADD R7, R16, 0x73 ;  /* 0x0000007310077836 */ /* 0x000fe20000000000 */
[----:B------:R-:W-:Y:S01]  /*44b10*/  ISETP.LT.AND P5, PT, R20, R241, !P4 ;  /* 0x000000f11400720c */ /* 0x000fe200067a1270 */
[----:B------:R-:W2:Y:S08]  /*44b20*/  LDC R25, c[0x0][0x248] ;  /* 0x00009200ff197b82 */ /* 0x000eb00000000800 */
[----:B------:R-:W2:Y:S01]  /*44b30*/  LDC R238, c[0x0][0x228] ;  /* 0x00008a00ffee7b82 */ /* 0x000ea20000000800 */
[----:B-1----:R-:W-:-:S04]  /*44b40*/  IMAD.IADD R0, R5, 0x1, R236 ;  /* 0x0000000105007824 */ /* 0x002fc800078e02ec */
[----:B------:R-:W-:-:S03]  /*44b50*/  IMAD.WIDE R236, R0, 0x2, R2 ;  /* 0x0000000200ec7825 */ /* 0x000fc600078e0202 */
[----:B------:R-:W1:Y:S08]  /*44b60*/  LDC R13, c[0x0][0x228] ;  /* 0x00008a00ff0d7b82 */ /* 0x000e700000000800 */
[----:B------:R-:W1:Y:S08]  /*44b70*/  LDC.64 R14, c[0x0][0x228] ;  /* 0x00008a00ff0e7b82 */ /* 0x000e700000000a00 */
[----:B------:R-:W1:Y:S08]  /*44b80*/  LDC R241, c[0x0][0x228] ;  /* 0x00008a00fff17b82 */ /* 0x000e700000000800 */
[----:B------:R-:W1:Y:S01]  /*44b90*/  LDC R240, c[0x0][0x228] ;  /* 0x00008a00fff07b82 */ /* 0x000e620000000800 */
[----:B----4-:R4:W-:Y:S01]  /*44ba0*/  @P1 STG.E.U16 desc[UR60][R26.64], R251 ;  /* 0x000000fb1a001986 */ /* 0x0109e2000c10153c */
[----:B------:R-:W-:-:S02]  /*44bb0*/  PRMT R9, R251, 0x7632, R9 ;  /* 0x00007632fb097816 */ /* 0x000fc40000000009 */
[----:B------:R-:W-:Y:S01]  /*44bc0*/  ISETP.LT.AND P1, PT, R21, R243, !P4 ;  /* 0x000000f31500720c */ /* 0x000fe20006721270 */
[----:B----4-:R-:W4:Y:S01]  /*44bd0*/  LDL.LU R251, [R1+0x4b4] ;  /* 0x0004b40001fb7983 */ /* 0x010f220000300800 */
[----:B------:R-:W-:-:S05]  /*44be0*/  IMAD.WIDE R26, R5, 0x2, R246 ;  /* 0x00000002051a7825 */ /* 0x000fca00078e02f6 */
[----:B------:R0:W-:Y:S01]  /*44bf0*/  @P0 STG.E.U16 desc[UR60][R26.64], R9 ;  /* 0x000000091a000986 */ /* 0x0001e2000c10153c */
[----:B------:R-:W-:-:S03]  /*44c00*/  ISETP.GE.AND P0, PT, R7, R11, PT ;  /* 0x0000000b0700720c */ /* 0x000fc60003f06270 */
[----:B---3--:R3:W-:Y:S01]  /*44c10*/  @P3 STG.E.U16 desc[UR60][R236.64], R250 ;  /* 0x000000faec003986 */ /* 0x0087e2000c10153c */
[----:B------:R-:W-:Y:S02]  /*44c20*/  PRMT R7, R250, 0x7632, R7 ;  /* 0x00007632fa077816 */ /* 0x000fe40000000007 */
[----:B------:R-:W-:Y:S01]  /*44c30*/  ISETP.LT.AND P3, PT, R17, R4, !P0 ;  /* 0x000000041100720c */ /* 0x000fe20004761270 */
[----:B------:R-:W-:-:S04]  /*44c40*/  IMAD.WIDE R4, R0, 0x2, R244 ;  /* 0x0000000200047825 */ /* 0x000fc800078e02f4 */
[----:B0-----:R-:W-:Y:S01]  /*44c50*/  IMAD.WIDE R26, R0, 0x2, R18 ;  /* 0x00000002001a7825 */ /* 0x001fe200078e0212 */
[----:B---3--:R-:W3:Y:S01]  /*44c60*/  LDL.LU R250, [R1+0x464] ;  /* 0x0004640001fa7983 */ /* 0x008ee20000300800 */
[----:B------:R-:W-:Y:S01]  /*44c70*/  ISETP.LT.AND P4, PT, R22, R239, !P4 ;  /* 0x000000ef1600720c */ /* 0x000fe20006781270 */
[----:B------:R-:W0:Y:S02]  /*44c80*/  LDC.64 R236, c[0x0][0x228] ;  /* 0x00008a00ffec7b82 */ /* 0x000e240000000a00 */
[----:B------:R-:W-:Y:S06]  /*44c90*/  @P5 STG.E.U16 desc[UR60][R26.64], R7 ;  /* 0x000000071a005986 */ /* 0x000fec000c10153c */
[----:B------:R-:W0:Y:S01]  /*44ca0*/  LDC R239, c[0x0][0x248] ;  /* 0x00009200ffef7b82 */ /* 0x000e220000000800 */
[----:B--2---:R2:W-:Y:S01]  /*44cb0*/  @P1 STG.E.U16 desc[UR60][R4.64], R252 ;  /* 0x000000fc04001986 */ /* 0x0045e2000c10153c */
[----:B------:R-:W-:-:S03]  /*44cc0*/  PRMT R11, R252, 0x7632, R11 ;  /* 0x00007632fc0b7816 */ /* 0x000fc6000000000b */
[----:B--2---:R-:W2:Y:S01]  /*44cd0*/  LDL.LU R252, [R1+0x4d8] ;  /* 0x0004d80001fc7983 */ /* 0x004ea20000300800 */
[----:B------:R-:W-:Y:S01]  /*44ce0*/  IMAD.IADD R7, R0, 0x1, R25 ;  /* 0x0000000100077824 */ /* 0x000fe200078e0219 */
[----:B------:R-:W-:Y:S01]  /*44cf0*/  ISETP.LT.AND P5, PT, R20, R238, !P0 ;  /* 0x000000ee1400720c */ /* 0x000fe200047a1270 */
[----:B------:R-:W-:Y:S01]  /*44d00*/  IMAD.WIDE R4, R0, 0x2, R246 ;  /* 0x0000000200047825 */ /* 0x000fe200078e02f6 */
[----:B------:R-:W-:Y:S01]  /*44d10*/  ISETP.LT.AND P1, PT, R21, R242, !P0 ;  /* 0x000000f21500720c */ /* 0x000fe20004721270 */
[----:B------:R-:W2:Y:S02]  /*44d20*/  LDC R238, c[0x0][0x228] ;  /* 0x00008a00ffee7b82 */ /* 0x000ea40000000800 */
[----:B------:R-:W-:Y:S01]  /*44d30*/  IMAD.WIDE R26, R7, 0x2, R2 ;  /* 0x00000002071a7825 */ /* 0x000fe200078e0202 */
[----:B------:R0:W-:Y:S01]  /*44d40*/  @P4 STG.E.U16 desc[UR60][R4.64], R11 ;  /* 0x0000000b04004986 */ /* 0x0001e2000c10153c */
[----:B-1----:R-:W-:Y:S02]  /*44d50*/  ISETP.LT.AND P0, PT, R22, R13, !P0 ;  /* 0x0000000d1600720c */ /* 0x002fe40004701270 */
[----:B------:R-:W-:-:S02]  /*44d60*/  VIADD R9, R16, 0x75 ;  /* 0x0000007510097836 */ /* 0x000fc40000000000 */
[----:B------:R-:W1:Y:S01]  /*44d70*/  LDC R13, c[0x0][0x248] ;  /* 0x00009200ff0d7b82 */ /* 0x000e620000000800 */
[----:B0-----:R-:W-:-:S07]  /*44d80*/  IMAD.WIDE R4, R7, 0x2, R18 ;  /* 0x0000000207047825 */ /* 0x001fce00078e0212 */
[----:B------:R-:W0:Y:S01]  /*44d90*/  LDC R242, c[0x0][0x248] ;  /* 0x00009200fff27b82 */ /* 0x000e220000000800 */
[----:B----4-:R4:W-:Y:S01]  /*44da0*/  @P3 STG.E.U16 desc[UR60][R26.64], R251 ;  /* 0x000000fb1a003986 */ /* 0x0109e2000c10153c */
[----:B------:R-:W-:Y:S02]  /*44db0*/  PRMT R0, R251, 0x7632, R0 ;  /* 0x00007632fb007816 */ /* 0x000fe40000000000 */
[----:B------:R-:W-:Y:S01]  /*44dc0*/  ISETP.LT.AND P3, PT, R17, R24, !P6 ;  /* 0x000000181100720c */ /* 0x000fe20007761270 */
[C---:B------:R-:W-:Y:S01]  /*44dd0*/  IMAD.WIDE R24, R7.reuse, 0x2, R244 ;  /* 0x0000000207187825 */ /* 0x040fe200078e02f4 */
[----:B----4-:R-:W4:Y:S04]  /*44de0*/  LDL.LU R251, [R1+0x4c8] ;  /* 0x0004c80001fb7983 */ /* 0x010f280000300800 */
[----:B------:R1:W-:Y:S04]  /*44df0*/  @P5 STG.E.U16 desc[UR60][R4.64], R0 ;  /* 0x0000000004005986 */ /* 0x0003e8000c10153c */
[----:B---3--:R3:W-:Y:S01]  /*44e00*/  @P1 STG.E.U16 desc[UR60][R24.64], R250 ;  /* 0x000000fa18001986 */ /* 0x0087e2000c10153c */
[----:B------:R-:W-:Y:S01]  /*44e10*/  PRMT R11, R250, 0x7632, R11 ;  /* 0x00007632fa0b7816 */ /* 0x000fe2000000000b */
[----:B-1----:R-:W-:Y:S01]  /*44e20*/  IMAD.IADD R0, R7, 0x1, R239 ;  /* 0x0000000107007824 */ /* 0x002fe200078e02ef */
[----:B------:R-:W-:Y:S01]  /*44e30*/  ISETP.GE.AND P4, PT, R9, R15, PT ;  /* 0x0000000f0900720c */ /* 0x000fe20003f86270 */
[----:B------:R-:W1:Y:S01]  /*44e40*/  LDC R239, c[0x0][0x228] ;  /* 0x00008a00ffef7b82 */ /* 0x000e620000000800 */
[----:B---3--:R-:W3:Y:S01]  /*44e50*/  LDL.LU R250, [R1+0x4b8] ;  /* 0x0004b80001fa7983 */ /* 0x008ee20000300800 */
        /* <DEDUP_REMOVED lines=26> */
[----:B----4-:R4:W-:Y:S01]  /*45000*/  @P1 STG.E.U16 desc[UR60][R24.64], R251 ;  /* 0x000000fb18001986 */ /* 0x0109e2000c10153c */
[----:B------:R-:W-:-:S02]  /*45010*/  PRMT R11, R251, 0x7632, R11 ;  /* 0x00007632fb0b7816 */ /* 0x000fc4000000000b */
[----:B------:R-:W-:-:S04]  /*45020*/  ISETP.LT.AND P1, PT, R21, R239, !P4 ;  /* 0x000000ef1500720c */ /* 0x000fc80006721270 */
[----:B------:R-:W1:Y:S01]  /*45030*/  LDC R239, c[0x0][0x228] ;  /* 0x00008a00ffef7b82 */ /* 0x000e620000000800 */
[----:B----4-:R-:W4:Y:S01]  /*45040*/  LDL.LU R251, [R1+0x4dc] ;  /* 0x0004dc0001fb7983 */ /* 0x010f220000300800 */
[----:B------:R-:W-:-:S04]  /*45050*/  IMAD.WIDE R24, R0, 0x2, R246 ;  /* 0x0000000200187825 */ /* 0x000fc800078e02f6 */
[----:B------:R-:W-:Y:S01]  /*45060*/  VIADD R0, R16, 0x76 ;  /* 0x0000007610007836 */ /* 0x000fe20000000000 */
[----:B------:R0:W-:Y:S04]  /*45070*/  @P6 STG.E.U16 desc[UR60][R24.64], R11 ;  /* 0x0000000b18006986 */ /* 0x0001e8000c10153c */
[----:B------:R-:W-:Y:S01]  /*45080*/  ISETP.GE.AND P6, PT, R0, R5, PT ;  /* 0x000000050000720c */ /* 0x000fe20003fc6270 */
[----:B---3--:R3:W-:Y:S01]  /*45090*/  @P3 STG.E.U16 desc[UR60][R26.64], R250 ;  /* 0x000000fa1a003986 */ /* 0x0087e2000c10153c */
[----:B------:R-:W-:Y:S02]  /*450a0*/  PRMT R0, R250, 0x7632, R0 ;  /* 0x00007632fa007816 */ /* 0x000fe40000000000 */
[----:B------:R-:W-:Y:S01]  /*450b0*/  ISETP.LT.AND P3, PT, R17, R12, !P6 ;  /* 0x0000000c1100720c */ /* 0x000fe20007761270 */
[----:B------:R-:W-:-:S04]  /*450c0*/  IMAD.WIDE R12, R7, 0x2, R244 ;  /* 0x00000002070c7825 */ /* 0x000fc800078e02f4 */
[----:B0-----:R-:W-:Y:S01]  /*450d0*/  IMAD.WIDE R24, R7, 0x2, R18 ;  /* 0x0000000207187825 */ /* 0x001fe200078e0212 */
[----:B---3--:R-:W3:Y:S04]  /*450e0*/  LDL.LU R250, [R1+0x4cc] ;  /* 0x0004cc0001fa7983 */ /* 0x008ee80000300800 */
[----:B------:R-:W-:Y:S04]  /*450f0*/  @P5 STG.E.U16 desc[UR60][R24.64], R0 ;  /* 0x0000000018005986 */ /* 0x000fe8000c10153c */
[----:B--2---:R0:W-:Y:S01]  /*45100*/  @P1 STG.E.U16 desc[UR60][R12.64], R252 ;  /* 0x000000fc0c001986 */ /* 0x0041e2000c10153c */
[----:B------:R-:W-:-:S03]  /*45110*/  PRMT R11, R252, 0x7632, R11 ;  /* 0x00007632fc0b7816 */ /* 0x000fc6000000000b */
[----:B0-----:R-:W2:Y:S01]  /*45120*/  LDL.LU R252, [R1+0x4bc] ;  /* 0x0004bc0001fc7983 */ /* 0x001ea20000300800 */
[----:B------:R-:W-:Y:S01]  /*45130*/  ISETP.LT.AND P4, PT, R22, R241, !P4 ;  /* 0x000000f11600720c */ /* 0x000fe20006781270 */
[C---:B------:R-:W-:Y:S01]  /*45140*/  IMAD.IADD R0, R7.reuse, 0x1, R238 ;  /* 0x0000000107007824 */ /* 0x040fe200078e02ee */
[----:B------:R-:W0:Y:S01]  /*45150*/  LDC.64 R12, c[0x0][0x228] ;  /* 0x00008a00ff0c7b82 */ /* 0x000e220000000a00 */
[----:B------:R-:W-:Y:S01]  /*45160*/  IMAD.WIDE R26, R7, 0x2, R246 ;  /* 0x00000002071a7825 */ /* 0x000fe200078e02f6 */
[----:B------:R-:W-:-:S03]  /*45170*/  ISETP.LT.AND P5, PT, R20, R240, !P6 ;  /* 0x000000f01400720c */ /* 0x000fc600077a1270 */
[----:B------:R-:W-:Y:S02]  /*45180*/  VIADD R5, R16, 0x77 ;  /* 0x0000007710057836 */ /* 0x000fe40000000000 */
[----:B------:R-:W-:Y:S01]  /*45190*/  IMAD.WIDE R24, R0, 0x2, R2 ;  /* 0x0000000200187825 */ /* 0x000fe200078e0202 */
[----:B------:R-:W0:Y:S03]  /*451a0*/  LDC R238, c[0x0][0x228] ;  /* 0x00008a00ffee7b82 */ /* 0x000e260000000800 */
[----:B------:R1:W-:Y:S02]  /*451b0*/  @P4 STG.E.U16 desc[UR60][R26.64], R11 ;  /* 0x0000000b1a004986 */ /* 0x0003e4000c10153c */
[----:B-1----:R-:W-:Y:S02]  /*451c0*/  ISETP.LT.AND P4, PT, R21, R239, !P6 ;  /* 0x000000ef1500720c */ /* 0x002fe40007781270 */
[----:B------:R-:W-:-:S02]  /*451d0*/  ISETP.GE.AND P1, PT, R5, R9, PT ;  /* 0x000000090500720c */ /* 0x000fc40003f26270 */
[----:B------:R-:W-:Y:S01]  /*451e0*/  ISETP.LT.AND P6, PT, R22, R15, !P6 ;  /* 0x0000000f1600720c */ /* 0x000fe200077c1270 */
[----:B------:R-:W1:Y:S01]  /*451f0*/  LDC R241, c[0x0][0x228] ;  /* 0x00008a00fff17b82 */ /* 0x000e620000000800 */
[----:B------:R-:W-:-:S07]  /*45200*/  IMAD.WIDE R26, R0, 0x2, R18 ;  /* 0x00000002001a7825 */ /* 0x000fce00078e0212 */
[----:B------:R-:W1:Y:S08]  /*45210*/  LDC R9, c[0x0][0x228] ;  /* 0x00008a00ff097b82 */ /* 0x000e700000000800 */
[----:B------:R-:W1:Y:S08]  /*45220*/  LDC R240, c[0x0][0x248] ;  /* 0x00009200fff07b82 */ /* 0x000e700000000800 */
[----:B------:R-:W1:Y:S08]  /*45230*/  LDC R239, c[0x0][0x228] ;  /* 0x00008a00ffef7b82 */ /* 0x000e700000000800 */
[----:B------:R-:W1:Y:S01]  /*45240*/  LDC R15, c[0x0][0x228] ;  /* 0x00008a00ff0f7b82 */ /* 0x000e620000000800 */
[----:B----4-:R-:W-:Y:S01]  /*45250*/  PRMT R5, R251, 0x7632, R5 ;  /* 0x00007632fb057816 */ /* 0x010fe20000000005 */
[----:B------:R4:W-:Y:S01]  /*45260*/  @P3 STG.E.U16 desc[UR60][R24.64], R251 ;  /* 0x000000fb18003986 */ /* 0x0009e2000c10153c */
[----:B------:R-:W-:Y:S01]  /*45270*/  ISETP.LT.AND P3, PT, R17, R10, !P1 ;  /* 0x0000000a1100720c */ /* 0x000fe20004f61270 */
[----:B------:R-:W-:-:S02]  /*45280*/  IMAD.WIDE R10, R0, 0x2, R244 ;  /* 0x00000002000a7825 */ /* 0x000fc400078e02f4 */
[----:B----4-:R-:W4:Y:S02]  /*45290*/  LDL.LU R251, [R1+0x46c] ;  /* 0x00046c0001fb7983 */ /* 0x010f240000300800 */
[C---:B------:R-:W-:Y:S02]  /*452a0*/  IMAD.WIDE R24, R0.reuse, 0x2, R246 ;  /* 0x0000000200187825 */ /* 0x040fe400078e02f6 */
[----:B------:R0:W-:Y:S02]  /*452b0*/  @P5 STG.E.U16 desc[UR60][R26.64], R5 ;  /* 0x000000051a005986 */ /* 0x0001e4000c10153c */
[----:B------:R-:W-:Y:S01]  /*452c0*/  IMAD.IADD R0, R0, 0x1, R242 ;  /* 0x0000000100007824 */ /* 0x000fe200078e02f2 */
[----:B---3--:R-:W-:Y:S01]  /*452d0*/  PRMT R7, R250, 0x7632, R7 ;  /* 0x00007632fa077816 */ /* 0x008fe20000000007 */
[----:B------:R3:W-:Y:S01]  /*452e0*/  @P4 STG.E.U16 desc[UR60][R10.64], R250 ;  /* 0x000000fa0a004986 */ /* 0x0007e2000c10153c */
[----:B0-----:R-:W-:-:S03]  /*452f0*/  VIADD R5, R16, 0x78 ;  /* 0x0000007810057836 */ /* 0x001fc60000000000 */
[----:B------:R0:W-:Y:S01]  /*45300*/  @P6 STG.E.U16 desc[UR60][R24.64], R7 ;  /* 0x0000000718006986 */ /* 0x0001e2000c10153c */
[----:B------:R-:W-:Y:S01]  /*45310*/  ISETP.LT.AND P5, PT, R20, R237, !P1 ;  /* 0x000000ed1400720c */ /* 0x000fe20004fa1270 */
[----:B------:R-:W4:Y:S02]  /*45320*/  LDC R242, c[0x0][0x228] ;  /* 0x00008a00fff27b82 */ /* 0x000f240000000800 */
[----:B---3--:R-:W3:Y:S01]  /*45330*/  LDL.LU R250, [R1+0x4f0] ;  /* 0x0004f00001fa7983 */ /* 0x008ee20000300800 */
[----:B------:R-:W-:-:S05]  /*45340*/  ISETP.GE.AND P4, PT, R5, R13, PT ;  /* 0x0000000d0500720c */ /* 0x000fca0003f86270 */
[----:B------:R-:W4:Y:S01]  /*45350*/  LDC R13, c[0x0][0x228] ;  /* 0x00008a00ff0d7b82 */ /* 0x000f220000000800 */
[----:B0-----:R-:W-:Y:S01]  /*45360*/  IMAD.WIDE R24, R0, 0x2, R2 ;  /* 0x0000000200187825 */ /* 0x001fe200078e0202 */
[----:B------:R-:W-:-:S06]  /*45370*/  ISETP.LT.AND P6, PT, R22, R238, !P1 ;  /* 0x000000ee1600720c */ /* 0x000fcc0004fc1270 */
[----:B------:R-:W0:Y:S01]  /*45380*/  LDC.64 R10, c[0x0][0x228] ;  /* 0x00008a00ff0a7b82 */ /* 0x000e220000000a00 */
[----:B------:R-:W-:-:S07]  /*45390*/  IMAD.WIDE R26, R0, 0x2, R18 ;  /* 0x00000002001a7825 */ /* 0x000fce00078e0212 */
[----:B------:R-:W3:Y:S01]  /*453a0*/  LDC R237, c[0x0][0x248] ;  /* 0x00009200ffed7b82 */ /* 0x000ee20000000800 */
[----:B--2---:R-:W-:Y:S01]  /*453b0*/  PRMT R5, R252, 0x7632, R5 ;  /* 0x00007632fc057816 */ /* 0x004fe20000000005 */
[----:B------:R2:W-:Y:S06]  /*453c0*/  @P3 STG.E.U16 desc[UR60][R24.64], R252 ;  /* 0x000000fc18003986 */ /* 0x0005ec000c10153c */
[----:B------:R-:W3:Y:S01]  /*453d0*/  LDC R238, c[0x0][0x228] ;  /* 0x00008a00ffee7b82 */ /* 0x000ee20000000800 */
[----:B--2---:R-:W2:Y:S01]  /*453e0*/  LDL.LU R252, [R1+0x4e0] ;  /* 0x0004e00001fc7983 */ /* 0x004ea20000300800 */
[----:B-1----:R-:W-:-:S02]  /*453f0*/  ISETP.LT.AND P1, PT, R21, R241, !P1 ;  /* 0x000000f11500720c */ /* 0x002fc40004f21270 */
[----:B------:R-:W-:Y:S01]  /*45400*/  ISETP.LT.AND P3, PT, R17, R6, !P4 ;  /* 0x000000061100720c */ /* 0x000fe20006761270 */
[----:B------:R1:W-:Y:S01]  /*45410*/  @P5 STG.E.U16 desc[UR60][R26.64], R5 ;  /* 0x000000051a005986 */ /* 0x0003e2000c10153c */
[----:B------:R-:W-:Y:S01]  /*45420*/  IMAD.WIDE R6, R0, 0x2, R244 ;  /* 0x0000000200067825 */ /* 0x000fe200078e02f4 */
[----:B------:R-:W-:Y:S01]  /*45430*/  ISETP.LT.AND P5, PT, R20, R9, !P4 ;  /* 0x000000091400720c */ /* 0x000fe200067a1270 */
[----:B------:R-:W2:Y:S02]  /*45440*/  LDC R241, c[0x0][0x228] ;  /* 0x00008a00fff17b82 */ /* 0x000ea40000000800 */
[----:B------:R-:W-:-:S04]  /*45450*/  IMAD.WIDE R24, R0, 0x2, R246 ;  /* 0x0000000200187825 */ /* 0x000fc800078e02f6 */
[----:B------:R-:W-:Y:S02]  /*45460*/  IMAD.IADD R0, R0, 0x1, R240 ;  /* 0x0000000100007824 */ /* 0x000fe400078e02f0 */
[----:B------:R-:W2:Y:S01]  /*45470*/  LDC R240, c[0x0][0x228] ;  /* 0x00008a00fff07b82 */ /* 0x000ea20000000800 */
[----:B-1----:R-:W-:Y:S02]  /*45480*/  VIADD R5, R16, 0x79 ;  /* 0x0000007910057836 */ /* 0x002fe40000000000 */
[----:B------:R-:W-:Y:S01]  /*45490*/  IMAD.WIDE R26, R0, 0x2, R18 ;  /* 0x00000002001a7825 */ /* 0x000fe200078e0212 */
[----:B----4-:R-:W-:Y:S01]  /*454a0*/  PRMT R9, R251, 0x7632, R9 ;  /* 0x00007632fb097816 */ /* 0x010fe20000000009 */
[----:B------:R1:W-:Y:S04]  /*454b0*/  @P1 STG.E.U16 desc[UR60][R6.64], R251 ;  /* 0x000000fb06001986 */ /* 0x0003e8000c10153c */
[----:B------:R4:W-:Y:S01]  /*454c0*/  @P6 STG.E.U16 desc[UR60][R24.64], R9 ;  /* 0x0000000918006986 */ /* 0x0009e2000c10153c */
[----:B------:R-:W-:-:S03]  /*454d0*/  ISETP.LT.AND P6, PT, R21, R13, !P4 ;  /* 0x0000000d1500720c */ /* 0x000fc600067c1270 */
[----:B-1----:R-:W2:Y:S01]  /*454e0*/  LDL.LU R251, [R1+0x1c0] ;  /* 0x0001c00001fb7983 */ /* 0x002ea20000300800 */
[----:B------:R-:W1:Y:S01]  /*454f0*/  LDC.64 R6, c[0x0][0x228] ;  /* 0x00008a00ff067b82 */ /* 0x000e620000000a00 */
[----:B----4-:R-:W-:Y:S01]  /*45500*/  IMAD.WIDE R24, R0, 0x2, R2 ;  /* 0x0000000200187825 */ /* 0x010fe200078e0202 */
[----:B0-----:R-:W-:Y:S02]  /*45510*/  ISETP.GE.AND P1, PT, R5, R11, PT ;  /* 0x0000000b0500720c */ /* 0x001fe40003f26270 */
[----:B------:R-:W-:-:S04]  /*45520*/  ISETP.LT.AND P4, PT, R22, R239, !P4 ;  /* 0x000000ef1600720c */ /* 0x000fc80006781270 */
[----:B------:R-:W0:Y:S01]  /*45530*/  LDC R11, c[0x0][0x228] ;  /* 0x00008a00ff0b7b82 */ /* 0x000e220000000800 */
[----:B---3--:R-:W-:Y:S01]  /*45540*/  PRMT R5, R250, 0x7632, R5 ;  /* 0x00007632fa057816 */ /* 0x008fe20000000005 */
[----:B------:R3:W-:Y:S04]  /*45550*/  @P3 STG.E.U16 desc[UR60][R24.64], R250 ;  /* 0x000000fa18003986 */ /* 0x0007e8000c10153c */
[----:B------:R2:W-:Y:S01]  /*45560*/  @P5 STG.E.U16 desc[UR60][R26.64], R5 ;  /* 0x000000051a005986 */ /* 0x0005e2000c10153c */
[C---:B------:R-:W-:Y:S01]  /*45570*/  IMAD.IADD R9, R0.reuse, 0x1, R237 ;  /* 0x0000000100097824 */ /* 0x040fe200078e02ed */
[----:B------:R-:W4:Y:S02]  /*45580*/  LDC R13, c[0x0][0x228] ;  /* 0x00008a00ff0d7b82 */ /* 0x000f240000000800 */
[----:B---3--:R-:W3:Y:S01]  /*45590*/  LDL.LU R250, [R1+0x1b0] ;  /* 0x0001b00001fa7983 */ /* 0x008ee20000300800 */
[----:B------:R-:W-:-:S05]  /*455a0*/  IMAD.WIDE R24, R0, 0x2, R244 ;  /* 0x0000000200187825 */ /* 0x000fca00078e02f4 */
[----:B------:R-:W4:Y:S01]  /*455b0*/  LDC R239, c[0x0][0x228] ;  /* 0x00008a00ffef7b82 */ /* 0x000f220000000800 */
[----:B--2---:R-:W-:Y:S01]  /*455c0*/  PRMT R5, R252, 0x7632, R5 ;  /* 0x00007632fc057816 */ /* 0x004fe20000000005 */
[----:B------:R2:W-:Y:S06]  /*455d0*/  @P6 STG.E.U16 desc[UR60][R24.64], R252 ;  /* 0x000000fc18006986 */ /* 0x0005ec000c10153c */
[----:B------:R-:W0:Y:S01]  /*455e0*/  LDC R26, c[0x0][0x248] ;  /* 0x00009200ff1a7b82 */ /* 0x000e220000000800 */
[----:B------:R-:W-:Y:S02]  /*455f0*/  ISETP.LT.AND P3, PT, R17, R14, !P1 ;  /* 0x0000000e1100720c */ /* 0x000fe40004f61270 */
[----:B------:R-:W-:-:S05]  /*45600*/  ISETP.LT.AND P5, PT, R20, R15, !P1 ;  /* 0x0000000f1400720c */ /* 0x000fca0004fa1270 */
[----:B------:R-:W4:Y:S01]  /*45610*/  LDC R237, c[0x0][0x228] ;  /* 0x00008a00ffed7b82 */ /* 0x000f220000000800 */
[----:B--2---:R-:W2:Y:S01]  /*45620*/  LDL.LU R252, [R1+0x4f4] ;  /* 0x0004f40001fc7983 */ /* 0x004ea20000300800 */
[----:B------:R-:W-:Y:S01]  /*45630*/  IMAD.WIDE R14, R0, 0x2, R246 ;  /* 0x00000002000e7825 */ /* 0x000fe200078e02f6 */
[----:B------:R-:W-:-:S04]  /*45640*/  ISETP.LT.AND P6, PT, R21, R240, !P1 ;  /* 0x000000f01500720c */ /* 0x000fc80004fc1270 */
[----:B------:R1:W-:Y:S01]  /*45650*/  @P4 STG.E.U16 desc[UR60][R14.64], R5 ;  /* 0x000000050e004986 */ /* 0x0003e2000c10153c */
[----:B------:R-:W-:-:S04]  /*45660*/  IMAD.WIDE R24, R9, 0x2, R2 ;  /* 0x0000000209187825 */ /* 0x000fc800078e0202 */
[----:B------:R-:W-:Y:S01]  /*45670*/  VIADD R0, R16, 0x84 ;  /* 0x0000008410007836 */ /* 0x000fe20000000000 */
[----:B------:R-:W2:Y:S08]  /*45680*/  LDC R240, c[0x0][0x228] ;  /* 0x00008a00fff07b82 */ /* 0x000eb00000000800 */
[----:B-1----:R-:W1:Y:S01]  /*45690*/  LDC.64 R14, c[0x0][0x228] ;  /* 0x00008a00ff0e7b82 */ /* 0x002e620000000a00 */
[----:B------:R-:W-:-:S02]  /*456a0*/  ISETP.GE.AND P4, PT, R0, R7, PT ;  /* 0x000000070000720c */ /* 0x000fc40003f86270 */
[----:B------:R-:W-:Y:S01]  /*456b0*/  ISETP.LT.AND P1, PT, R22, R238, !P1 ;  /* 0x000000ee1600720c */ /* 0x000fe20004f21270 */
[----:B------:R-:W-:-:S04]  /*456c0*/  VIADD R7, R16, 0x7b ;  /* 0x0000007b10077836 */ /* 0x000fc80000000000 */
[----:B------:R-:W2:Y:S01]  /*456d0*/  LDC R238, c[0x0][0x228] ;  /* 0x00008a00ffee7b82 */ /* 0x000ea20000000800 */
[----:B------:R0:W-:Y:S01]  /*456e0*/  @P3 STG.E.U16 desc[UR60][R24.64], R251 ;  /* 0x000000fb18003986 */ /* 0x0001e2000c10153c */
[----:B------:R-:W-:Y:S01]  /*456f0*/  ISETP.LT.AND P3, PT, R17, R4, !P0 ;  /* 0x000000041100720c */ /* 0x000fe20004761270 */
[----:B------:R-:W-:Y:S01]  /*45700*/  IMAD.WIDE R4, R9, 0x2, R18 ;  /* 0x0000000209047825 */ /* 0x000fe200078e0212 */
[----:B------:R-:W-:-:S05]  /*45710*/  PRMT R0, R251, 0x7632, R0 ;  /* 0x00007632fb007816 */ /* 0x000fca0000000000 */
[----:B------:R4:W-:Y:S04]  /*45720*/  @P5 STG.E.U16 desc[UR60][R4.64], R0 ;  /* 0x0000000004005986 */ /* 0x0009e8000c10153c */
[----:B0-----:R-:W2:Y:S01]  /*45730*/  LDL.LU R251, [R1+0x4e4] ;  /* 0x0004e40001fb7983 */ /* 0x001ea20000300800 */
[----:B------:R-:W-:-:S03]  /*45740*/  IMAD.WIDE R24, R9, 0x2, R244 ;  /* 0x0000000209187825 */ /* 0x000fc600078e02f4 */
[----:B------:R-:W2:Y:S01]  /*45750*/  LDL.LU R249, [R1+0x1c4] ;  /* 0x0001c40001f97983 */ /* 0x000ea20000300800 */
[----:B----4-:R-:W-:Y:S01]  /*45760*/  IMAD.IADD R0, R9, 0x1, R26 ;  /* 0x0000000109007824 */ /* 0x010fe200078e021a */
[----:B------:R-:W0:Y:S02]  /*45770*/  LDC.64 R4, c[0x0][0x228] ;  /* 0x00008a00ff047b82 */ /* 0x000e240000000a00 */
[----:B---3--:R3:W-:Y:S01]  /*45780*/  @P6 STG.E.U16 desc[UR60][R24.64], R250 ;  /* 0x000000fa18006986 */ /* 0x0087e2000c10153c */
[----:B------:R-:W-:Y:S02]  /*45790*/  ISETP.LT.AND P6, PT, R20, R11, !P0 ;  /* 0x0000000b1400720c */ /* 0x000fe400047c1270 */
[----:B------:R-:W-:Y:S01]  /*457a0*/  PRMT R11, R250, 0x7632, R11 ;  /* 0x00007632fa0b7816 */ /* 0x000fe2000000000b */
[----:B------:R-:W-:-:S04]  /*457b0*/  IMAD.WIDE R26, R0, 0x2, R2 ;  /* 0x00000002001a7825 */ /* 0x000fc800078e0202 */
[----:B---3--:R-:W-:-:S05]  /*457c0*/  IMAD.WIDE R24, R9, 0x2, R246 ;  /* 0x0000000209187825 */ /* 0x008fca00078e02f6 */
[----:B------:R-:W-:Y:S01]  /*457d0*/  @P1 STG.E.U16 desc[UR60][R24.64], R11 ;  /* 0x0000000b18001986 */ /* 0x000fe2000c10153c */
[----:B-1----:R-:W-:Y:S02]  /*457e0*/  ISETP.GE.AND P1, PT, R7, R15, PT ;  /* 0x0000000f0700720c */ /* 0x002fe40003f26270 */
[----:B------:R-:W-:Y:S01]  /*457f0*/  ISETP.LT.AND P5, PT, R21, R13, !P0 ;  /* 0x0000000d1500720c */ /* 0x000fe200047a1270 */
[----:B------:R-:W1:Y:S08]  /*45800*/  LDC R15, c[0x0][0x228] ;  /* 0x00008a00ff0f7b82 */ /* 0x000e700000000800 */
[----:B------:R-:W3:Y:S01]  /*45810*/  LDC R13, c[0x0][0x248] ;  /* 0x00009200ff0d7b82 */ /* 0x000ee20000000800 */
[----:B--2---:R2:W-:Y:S01]  /*45820*/  @P3 STG.E.U16 desc[UR60][R26.64], R252 ;  /* 0x000000fc1a003986 */ /* 0x0045e2000c10153c */
[----:B------:R-:W-:-:S03]  /*45830*/  PRMT R7, R252, 0x7632, R7 ;  /* 0x00007632fc077816 */ /* 0x000fc60000000007 */
[----:B--2---:R-:W2:Y:S01]  /*45840*/  LDL.LU R252, [R1+0x1b4] ;  /* 0x0001b40001fc7983 */ /* 0x004ea20000300800 */
[----:B------:R-:W-:Y:S01]  /*45850*/  IMAD.WIDE R24, R0, 0x2, R18 ;  /* 0x0000000200187825 */ /* 0x000fe200078e0212 */
[----:B------:R-:W-:Y:S02]  /*45860*/  ISETP.LT.AND P0, PT, R22, R239, !P0 ;  /* 0x000000ef1600720c */ /* 0x000fe40004701270 */
[----:B------:R-:W4:Y:S01]  /*45870*/  LDL.LU R250, [R1+0x4f8] ;  /* 0x0004f80001fa7983 */ /* 0x000f220000300800 */
[----:B------:R-:W-:Y:S01]  /*45880*/  IMAD.WIDE R26, R0, 0x2, R244 ;  /* 0x00000002001a7825 */ /* 0x000fe200078e02f4 */
[----:B------:R-:W-:Y:S02]  /*45890*/  ISETP.LT.AND P3, PT, R17, R8, !P1 ;  /* 0x000000081100720c */ /* 0x000fe40004f61270 */
[----:B------:R0:W-:Y:S01]  /*458a0*/  @P6 STG.E.U16 desc[UR60][R24.64], R7 ;  /* 0x0000000718006986 */ /* 0x0001e2000c10153c */
[----:B------:R-:W-:Y:S01]  /*458b0*/  ISETP.LT.AND P6, PT, R21, R240, !P1 ;  /* 0x000000f01500720c */ /* 0x000fe20004fc1270 */
[----:B------:R-:W-:Y:S01]  /*458c0*/  VIADD R11, R16, 0x7c ;  /* 0x0000007c100b7836 */ /* 0x000fe20000000000 */
[----:B------:R-:W1:Y:S08]  /*458d0*/  LDC.64 R8, c[0x0][0x228] ;  /* 0x00008a00ff087b82 */ /* 0x000e700000000a00 */
[----:B------:R-:W1:Y:S01]  /*458e0*/  LDC R240, c[0x0][0x228] ;  /* 0x00008a00fff07b82 */ /* 0x000e620000000800 */
[----:B0-----:R-:W-:-:S04]  /*458f0*/  IMAD.WIDE R24, R0, 0x2, R246 ;  /* 0x0000000200187825 */ /* 0x001fc800078e02f6 */
[----:B---3--:R-:W-:Y:S01]  /*45900*/  IMAD.IADD R0, R0, 0x1, R13 ;  /* 0x0000000100007824 */ /* 0x008fe200078e020d */
[----:B------:R0:W-:Y:S01]  /*45910*/  @P5 STG.E.U16 desc[UR60][R26.64], R251 ;  /* 0x000000fb1a005986 */ /* 0x0001e2000c10153c */
[----:B------:R-:W-:Y:S02]  /*45920*/  ISETP.LT.AND P5, PT, R20, R237, !P1 ;  /* 0x000000ed1400720c */ /* 0x000fe40004fa1270 */
[----:B------:R-:W-:Y:S01]  /*45930*/  PRMT R7, R251, 0x7632, R7 ;  /* 0x00007632fb077816 */ /* 0x000fe20000000007 */
[----:B------:R-:W3:Y:S01]  /*45940*/  LDC R237, c[0x0][0x248] ;  /* 0x00009200ffed7b82 */ /* 0x000ee20000000800 */
[----:B------:R-:W-:-:S03]  /*45950*/  ISETP.LT.AND P1, PT, R22, R238, !P1 ;  /* 0x000000ee1600720c */ /* 0x000fc60004f21270 */
[----:B------:R1:W-:Y:S01]  /*45960*/  @P0 STG.E.U16 desc[UR60][R24.64], R7 ;  /* 0x0000000718000986 */ /* 0x0003e2000c10153c */
[----:B------:R-:W-:-:S03]  /*45970*/  ISETP.GE.AND P0, PT, R11, R5, PT ;  /* 0x000000050b00720c */ /* 0x000fc60003f06270 */
[----:B0-----:R-:W4:Y:S01]  /*45980*/  LDL.LU R251, [R1+0x4e8] ;  /* 0x0004e80001fb7983 */ /* 0x001f220000300800 */
[C---:B------:R-:W-:Y:S01]  /*45990*/  IMAD.WIDE R26, R0.reuse, 0x2, R18 ;  /* 0x00000002001a7825 */ /* 0x040fe200078e0212 */
[----:B------:R-:W-:Y:S01]  /*459a0*/  PRMT R5, R249, 0x7632, R5 ;  /* 0x00007632f9057816 */ /* 0x000fe20000000005 */
[----:B------:R-:W0:Y:S02]  /*459b0*/  LDC R11, c[0x0][0x228] ;  /* 0x00008a00ff0b7b82 */ /* 0x000e240000000800 */
[----:B------:R-:W-:-:S04]  /*459c0*/  IMAD.WIDE R238, R0, 0x2, R244 ;  /* 0x0000000200ee7825 */ /* 0x000fc800078e02f4 */
[----:B-1----:R-:W-:-:S05]  /*459d0*/  IMAD.WIDE R24, R0, 0x2, R2 ;  /* 0x0000000200187825 */ /* 0x002fca00078e0202 */
[----:B------:R-:W-:Y:S04]  /*459e0*/  @P3 STG.E.U16 desc[UR60][R24.64], R249 ;  /* 0x000000f918003986 */ /* 0x000fe8000c10153c */
[----:B------:R1:W-:Y:S04]  /*459f0*/  @P5 STG.E.U16 desc[UR60][R26.64], R5 ;  /* 0x000000051a005986 */ /* 0x0003e8000c10153c */
[----:B--2---:R2:W-:Y:S01]  /*45a00*/  @P6 STG.E.U16 desc[UR60][R238.64], R252 ;  /* 0x000000fcee006986 */ /* 0x0045e2000c10153c */
[----:B-1----:R-:W-:-:S03]  /*45a10*/  PRMT R5, R252, 0x7632, R5 ;  /* 0x00007632fc057816 */ /* 0x002fc60000000005 */
[----:B--2---:R-:W2:Y:S01]  /*45a20*/  LDL.LU R252, [R1+0x1c8] ;  /* 0x0001c80001fc7983 */ /* 0x004ea20000300800 */
[----:B------:R-:W-:Y:S01]  /*45a30*/  VIADD R7, R16, 0x7d ;  /* 0x0000007d10077836 */ /* 0x000fe20000000000 */
[----:B------:R-:W-:Y:S01]  /*45a40*/  ISETP.LT.AND P5, PT, R17, R12, !P0 ;  /* 0x0000000c1100720c */ /* 0x000fe200047a1270 */
[----:B------:R-:W-:Y:S01]  /*45a50*/  IMAD.WIDE R24, R0, 0x2, R246 ;  /* 0x0000000200187825 */ /* 0x000fe200078e02f6 */
[----:B------:R-:W-:Y:S01]  /*45a60*/  ISETP.LT.AND P6, PT, R20, R15, !P0 ;  /* 0x0000000f1400720c */ /* 0x000fe200047c1270 */
[----:B------:R-:W1:Y:S01]  /*45a70*/  LDC.64 R12, c[0x0][0x228] ;  /* 0x00008a00ff0c7b82 */ /* 0x000e620000000a00 */
[----:B------:R-:W-:Y:S01]  /*45a80*/  ISETP.GE.AND P3, PT, R7, R9, PT ;  /* 0x000000090700720c */ /* 0x000fe20003f66270 */
[----:B---3--:R-:W-:Y:S01]  /*45a90*/  IMAD.IADD R0, R0, 0x1, R237 ;  /* 0x0000000100007824 */ /* 0x008fe200078e02ed */
[----:B------:R3:W-:Y:S05]  /*45aa0*/  @P1 STG.E.U16 desc[UR60][R24.64], R5 ;  /* 0x0000000518001986 */ /* 0x0007ea000c10153c */
[----:B------:R-:W1:Y:S01]  /*45ab0*/  LDC R9, c[0x0][0x248] ;  /* 0x00009200ff097b82 */ /* 0x000e620000000800 */
[----:B------:R-:W-:Y:S01]  /*45ac0*/  ISETP.LT.AND P1, PT, R22, R241, !P0 ;  /* 0x000000f11600720c */ /* 0x000fe20004721270 */
[----:B------:R-:W-:Y:S01]  /*45ad0*/  IMAD.WIDE R26, R0, 0x2, R18 ;  /* 0x00000002001a7825 */ /* 0x000fe200078e0212 */
[----:B------:R-:W-:-:S03]  /*45ae0*/  ISETP.LT.AND P0, PT, R21, R240, !P0 ;  /* 0x000000f01500720c */ /* 0x000fc60004701270 */
[----:B---3--:R-:W-:Y:S01]  /*45af0*/  IMAD.WIDE R24, R0, 0x2, R2 ;  /* 0x0000000200187825 */ /* 0x008fe200078e0202 */
[----:B----4-:R-:W-:Y:S01]  /*45b00*/  PRMT R5, R250, 0x7632, R5 ;  /* 0x00007632fa057816 */ /* 0x010fe20000000005 */
[----:B------:R-:W3:Y:S03]  /*45b10*/  LDC R15, c[0x0][0x228] ;  /* 0x00008a00ff0f7b82 */ /* 0x000ee60000000800 */
[----:B------:R4:W-:Y:S01]  /*45b20*/  @P5 STG.E.U16 desc[UR60][R24.64], R250 ;  /* 0x000000fa18005986 */ /* 0x0009e2000c10153c */
[----:B------:R-:W-:-:S03]  /*45b30*/  ISETP.LT.AND P5, PT, R17, R10, !P3 ;  /* 0x0000000a1100720c */ /* 0x000fc60005fa1270 */
[----:B------:R3:W-:Y:S01]  /*45b40*/  @P6 STG.E.U16 desc[UR60][R26.64], R5 ;  /* 0x000000051a006986 */ /* 0x0007e2000c10153c */
[----:B0-----:R-:W-:Y:S01]  /*45b50*/  ISETP.LT.AND P6, PT, R20, R11, !P3 ;  /* 0x0000000b1400720c */ /* 0x001fe20005fc1270 */
[C---:B------:R-:W-:Y:S01]  /*45b60*/  IMAD.WIDE R10, R0.reuse, 0x2, R244 ;  /* 0x00000002000a7825 */ /* 0x040fe200078e02f4 */
[----:B------:R-:W0:Y:S01]  /*45b70*/  LDC.64 R238, c[0x0][0x228] ;  /* 0x00008a00ffee7b82 */ /* 0x000e220000000a00 */
[----:B----4-:R-:W4:Y:S02]  /*45b80*/  LDL.LU R250, [R1+0x1b8] ;  /* 0x0001b80001fa7983 */ /* 0x010f240000300800 */
[----:B------:R-:W-:-:S05]  /*45b90*/  IMAD.WIDE R24, R0, 0x2, R246 ;  /* 0x0000000200187825 */ /* 0x000fca00078e02f6 */
[----:B------:R-:W0:Y:S01]  /*45ba0*/  LDC R240, c[0x0][0x228] ;  /* 0x00008a00fff07b82 */ /* 0x000e220000000800 */
[----:B-1----:R-:W-:-:S07]  /*45bb0*/  IMAD.IADD R0, R0, 0x1, R9 ;  /* 0x0000000100007824 */ /* 0x002fce00078e0209 */
[----:B------:R-:W1:Y:S01]  /*45bc0*/  LDC R237, c[0x0][0x248] ;  /* 0x00009200ffed7b82 */ /* 0x000e620000000800 */
[----:B------:R-:W-:-:S07]  /*45bd0*/  VIADD R7, R16, 0x7f ;  /* 0x0000007f10077836 */ /* 0x000fce0000000000 */
[----:B------:R-:W4:Y:S01]  /*45be0*/  LDC R241, c[0x0][0x228] ;  /* 0x00008a00fff17b82 */ /* 0x000f220000000800 */
[----:B---3--:R-:W-:Y:S01]  /*45bf0*/  PRMT R5, R251, 0x7632, R5 ;  /* 0x00007632fb057816 */ /* 0x008fe20000000005 */
[----:B------:R3:W-:Y:S06]  /*45c00*/  @P0 STG.E.U16 desc[UR60][R10.64], R251 ;  /* 0x000000fb0a000986 */ /* 0x0007ec000c10153c */
[----:B------:R-:W4:Y:S01]  /*45c10*/  LDC R9, c[0x0][0x228] ;  /* 0x00008a00ff097b82 */ /* 0x000f220000000800 */
[----:B---3--:R-:W3:Y:S01]  /*45c20*/  LDL.LU R251, [R1+0x4fc] ;  /* 0x0004fc0001fb7983 */ /* 0x008ee20000300800 */
[----:B------:R-:W-:-:S03]  /*45c30*/  IMAD.WIDE R10, R0, 0x2, R2 ;  /* 0x00000002000a7825 */ /* 0x000fc600078e0202 */
[----:B------:R2:W-:Y:S02]  /*45c40*/  @P1 STG.E.U16 desc[UR60][R24.64], R5 ;  /* 0x0000000518001986 */ /* 0x0005e4000c10153c */
[----:B--2---:R-:W-:Y:S02]  /*45c50*/  PRMT R5, R252, 0x7632, R5 ;  /* 0x00007632fc057816 */ /* 0x004fe40000000005 */
[----:B------:R2:W-:Y:S04]  /*45c60*/  @P5 STG.E.U16 desc[UR60][R10.64], R252 ;  /* 0x000000fc0a005986 */ /* 0x0005e8000c10153c */
[----:B--2---:R-:W2:Y:S01]  /*45c70*/  LDL.LU R252, [R1+0x4ec] ;  /* 0x0004ec0001fc7983 */ /* 0x004ea20000300800 */
[----:B------:R-:W-:Y:S02]  /*45c80*/  ISETP.LT.AND P1, PT, R21, R15, !P3 ;  /* 0x0000000f1500720c */ /* 0x000fe40005f21270 */
[----:B------:R-:W-:Y:S01]  /*45c90*/  ISETP.GE.AND P0, PT, R7, R13, PT ;  /* 0x0000000d0700720c */ /* 0x000fe20003f06270 */
[----:B------:R-:W-:Y:S01]  /*45ca0*/  VIADD R7, R16, 0x7e ;  /* 0x0000007e10077836 */ /* 0x000fe20000000000 */
[----:B------:R-:W4:Y:S01]  /*45cb0*/  LDC R15, c[0x0][0x228] ;  /* 0x00008a00ff0f7b82 */ /* 0x000f220000000800 */
[----:B------:R-:W-:Y:S01]  /*45cc0*/  IMAD.WIDE R24, R0, 0x2, R18 ;  /* 0x0000000200187825 */ /* 0x000fe200078e0212 */
[----:B0-----:R-:W-:-:S02]  /*45cd0*/  ISETP.LT.AND P3, PT, R22, R240, !P3 ;  /* 0x000000f01600720c */ /* 0x001fc40005f61270 */
[----:B------:R-:W-:Y:S01]  /*45ce0*/  ISETP.GE.AND P5, PT, R7, R239, PT ;  /* 0x000000ef0700720c */ /* 0x000fe20003fa6270 */
[C---:B------:R-:W-:Y:S01]  /*45cf0*/  IMAD.WIDE R26, R0.reuse, 0x2, R244 ;  /* 0x00000002001a7825 */ /* 0x040fe200078e02f4 */
[----:B------:R1:W-:Y:S02]  /*45d00*/  @P6 STG.E.U16 desc[UR60][R24.64], R5 ;  /* 0x0000000518006986 */ /* 0x0003e4000c10153c */
[----:B------:R-:W0:Y:S01]  /*45d10*/  LDC R7, c[0x0][0x228] ;  /* 0x00008a00ff077b82 */ /* 0x000e220000000800 */
[----:B------:R-:W-:Y:S01]  /*45d20*/  ISETP.LT.AND P6, PT, R17, R236, !P5 ;  /* 0x000000ec1100720c */ /* 0x000fe20006fc1270 */
[----:B------:R-:W-:-:S06]  /*45d30*/  IMAD.WIDE R10, R0, 0x2, R246 ;  /* 0x00000002000a7825 */ /* 0x000fcc00078e02f6 */
[----:B------:R-:W0:Y:S01]  /*45d40*/  LDC R236, c[0x0][0x248] ;  /* 0x00009200ffec7b82 */ /* 0x000e220000000800 */
[----:B-1----:R-:W-:Y:S01]  /*45d50*/  IMAD.IADD R5, R0, 0x1, R237 ;  /* 0x0000000100057824 */ /* 0x002fe200078e02ed */
[----:B----4-:R-:W-:Y:S01]  /*45d60*/  PRMT R0, R250, 0x7632, R0 ;  /* 0x00007632fa007816 */ /* 0x010fe20000000000 */
[----:B------:R1:W-:Y:S01]  /*45d70*/  @P1 STG.E.U16 desc[UR60][R26.64], R250 ;  /* 0x000000fa1a001986 */ /* 0x0003e2000c10153c */
[----:B------:R-:W-:-:S03]  /*45d80*/  ISETP.LT.AND P1, PT, R20, R241, !P5 ;  /* 0x000000f11400720c */ /* 0x000fc60006f21270 */
[----:B------:R4:W-:Y:S01]  /*45d90*/  @P3 STG.E.U16 desc[UR60][R10.64], R0 ;  /* 0x000000000a003986 */ /* 0x0009e2000c10153c */
[----:B------:R-:W2:Y:S03]  /*45da0*/  LDC.64 R24, c[0x0][0x228] ;  /* 0x00008a00ff187b82 */ /* 0x000ea60000000a00 */
[----:B-1----:R-:W2:Y:S01]  /*45db0*/  LDL.LU R250, [R1+0x1cc] ;  /* 0x0001cc0001fa7983 */ /* 0x002ea20000300800 */
[----:B------:R-:W-:Y:S01]  /*45dc0*/  IMAD.WIDE R26, R5, 0x2, R2 ;  /* 0x00000002051a7825 */ /* 0x000fe200078e0202 */
[----:B------:R-:W-:-:S03]  /*45dd0*/  ISETP.LT.AND P3, PT, R21, R9, !P5 ;  /* 0x000000091500720c */ /* 0x000fc60006f61270 */
[----:B------:R-:W1:Y:S01]  /*45de0*/  LDC R241, c[0x0][0x228] ;  /* 0x00008a00fff17b82 */ /* 0x000e620000000800 */
[----:B------:R-:W-:Y:S01]  /*45df0*/  ISETP.LT.AND P5, PT, R22, R15, !P5 ;  /* 0x0000000f1600720c */ /* 0x000fe20006fa1270 */
[----:B----4-:R-:W-:-:S06]  /*45e00*/  IMAD.WIDE R10, R5, 0x2, R18 ;  /* 0x00000002050a7825 */ /* 0x010fcc00078e0212 */
[----:B------:R-:W4:Y:S08]  /*45e10*/  LDC R13, c[0x0][0x228] ;  /* 0x00008a00ff0d7b82 */ /* 0x000f300000000800 */
[----:B------:R-:W4:Y:S01]  /*45e20*/  LDC R239, c[0x0][0x248] ;  /* 0x00009200ffef7b82 */ /* 0x000f220000000800 */
[----:B---3--:R-:W-:Y:S01]  /*45e30*/  PRMT R0, R251, 0x7632, R0 ;  /* 0x00007632fb007816 */ /* 0x008fe20000000000 */
[----:B------:R3:W-:Y:S01]  /*45e40*/  @P6 STG.E.U16 desc[UR60][R26.64], R251 ;  /* 0x000000fb1a006986 */ /* 0x0007e2000c10153c */
[----:B------:R-:W-:Y:S01]  /*45e50*/  ISETP.LT.AND P6, PT, R17, R14, !P0 ;  /* 0x0000000e1100720c */ /* 0x000fe200047c1270 */
[----:B------:R-:W-:-:S04]  /*45e60*/  IMAD.WIDE R14, R5, 0x2, R244 ;  /* 0x00000002050e7825 */ /* 0x000fc800078e02f4 */
[----:B------:R-:W4:Y:S01]  /*45e70*/  LDC R237, c[0x0][0x228] ;  /* 0x00008a00ffed7b82 */ /* 0x000f220000000800 */
[----:B------:R1:W-:Y:S07]  /*45e80*/  @P1 STG.E.U16 desc[UR60][R10.64], R0 ;  /* 0x000000000a001986 */ /* 0x0003ee000c10153c */
[----:B------:R-:W4:Y:S01]  /*45e90*/  LDC R240, c[0x0][0x228] ;  /* 0x00008a00fff07b82 */ /* 0x000f220000000800 */
[----:B---3--:R-:W3:Y:S01]  /*45ea0*/  LDL.LU R251, [R1+0x1bc] ;  /* 0x0001bc0001fb7983 */ /* 0x008ee20000300800 */
[----:B0-----:R-:W-:Y:S01]  /*45eb0*/  ISETP.LT.AND P1, PT, R20, R7, !P0 ;  /* 0x000000071400720c */ /* 0x001fe20004721270 */
[----:B------:R-:W-:-:S04]  /*45ec0*/  IMAD.WIDE R26, R5, 0x2, R246 ;  /* 0x00000002051a7825 */ /* 0x000fc800078e02f6 */
[----:B-1----:R-:W-:Y:S01]  /*45ed0*/  IMAD.IADD R0, R5, 0x1, R236 ;  /* 0x0000000105007824 */ /* 0x002fe200078e02ec */
[----:B------:R-:W0:Y:S01]  /*45ee0*/  LDC.64 R10, c[0x0][0x228] ;  /* 0x00008a00ff0a7b82 */ /* 0x000e220000000a00 */
[----:B------:R-:W-:-:S07]  /*45ef0*/  VIADD R9, R16, 0x80 ;  /* 0x0000008010097836 */ /* 0x000fce0000000000 */
[----:B------:R-:W1:Y:S01]  /*45f00*/  LDC R236, c[0x0][0x228] ;  /* 0x00008a00ffec7b82 */ /* 0x000e620000000800 */
[----:B--2---:R-:W-:Y:S01]  /*45f10*/  PRMT R7, R252, 0x7632, R7 ;  /* 0x00007632fc077816 */ /* 0x004fe20000000007 */
[----:B------:R2:W-:Y:S04]  /*45f20*/  @P3 STG.E.U16 desc[UR60][R14.64], R252 ;  /* 0x000000fc0e003986 */ /* 0x0005e8000c10153c */
[----:B--2---:R-:W2:Y:S01]  /*45f30*/  LDL.LU R252, [R1+0x510] ;  /* 0x0005100001fc7983 */ /* 0x004ea20000300800 */
[----:B------:R-:W-:-:S03]  /*45f40*/  IMAD.WIDE R14, R0, 0x2, R2 ;  /* 0x00000002000e7825 */ /* 0x000fc600078e0202 */
[----:B------:R4:W-:Y:S01]  /*45f50*/  @P5 STG.E.U16 desc[UR60][R26.64], R7 ;  /* 0x000000071a005986 */ /* 0x0009e2000c10153c */
[----:B------:R-:W-:Y:S02]  /*45f60*/  ISETP.LT.AND P5, PT, R21, R241, !P0 ;  /* 0x000000f11500720c */ /* 0x000fe400047a1270 */
[----:B------:R-:W-:Y:S01]  /*45f70*/  ISETP.GE.AND P3, PT, R9, R25, PT ;  /* 0x000000190900720c */ /* 0x000fe20003f66270 */
[----:B------:R-:W1:Y:S01]  /*45f80*/  LDC R241, c[0x0][0x228] ;  /* 0x00008a00fff17b82 */ /* 0x000e620000000800 */
[----:B----4-:R-:W-:Y:S01]  /*45f90*/  IMAD.WIDE R26, R0, 0x2, R18 ;  /* 0x00000002001a7825 */ /* 0x010fe200078e0212 */
[----:B------:R-:W-:Y:S01]  /*45fa0*/  PRMT R5, R250, 0x7632, R5 ;  /* 0x00007632fa057816 */ /* 0x000fe20000000005 */
[----:B------:R4:W-:Y:S01]  /*45fb0*/  @P6 STG.E.U16 desc[UR60][R14.64], R250 ;  /* 0x000000fa0e006986 */ /* 0x0009e2000c10153c */
[----:B------:R-:W-:Y:S01]  /*45fc0*/  ISETP.LT.AND P6, PT, R17, R4, !P3 ;  /* 0x000000041100720c */ /* 0x000fe20005fc1270 */
[----:B------:R-:W-:Y:S01]  /*45fd0*/  IMAD.IADD R7, R0, 0x1, R239 ;  /* 0x0000000100077824 */ /* 0x000fe200078e02ef */
[----:B------:R-:W-:Y:S01]  /*45fe0*/  ISETP.LT.AND P0, PT, R22, R13, !P0 ;  /* 0x0000000d1600720c */ /* 0x000fe20004701270 */
[----:B------:R0:W-:Y:S01]  /*45ff0*/  @P1 STG.E.U16 desc[UR60][R26.64], R5 ;  /* 0x000000051a001986 */ /* 0x0001e2000c10153c */
[----:B------:R-:W1:Y:S03]  /*46000*/  LDC R25, c[0x0][0x228] ;  /* 0x00008a00ff197b82 */ /* 0x000e660000000800 */
[----:B----4-:R-:W4:Y:S01]  /*46010*/  LDL.LU R250, [R1+0x1e0] ;  /* 0x0001e00001fa7983 */ /* 0x010f220000300800 */
[----:B------:R-:W-:-:S04]  /*46020*/  IMAD.WIDE R14, R0, 0x2, R246 ;  /* 0x00000002000e7825 */ /* 0x000fc800078e02f6 */
[----:B------:R-:W4:Y:S01]  /*46030*/  LDC R239, c[0x0][0x228] ;  /* 0x00008a00ffef7b82 */ /* 0x000f220000000800 */
[----:B0-----:R-:W-:-:S04]  /*46040*/  IMAD.WIDE R4, R0, 0x2, R244 ;  /* 0x0000000200047825 */ /* 0x001fc800078e02f4 */
[----:B------:R-:W-:Y:S01]  /*46050*/  IMAD.WIDE R26, R7, 0x2, R2 ;  /* 0x00000002071a7825 */ /* 0x000fe200078e0202 */
[----:B---3--:R-:W-:Y:S01]  /*46060*/  PRMT R9, R251, 0x7632, R9 ;  /* 0x00007632fb097816 */ /* 0x008fe20000000009 */
[----:B------:R0:W-:Y:S04]  /*46070*/  @P5 STG.E.U16 desc[UR60][R4.64], R251 ;  /* 0x000000fb04005986 */ /* 0x0001e8000c10153c */
[----:B0-----:R-:W3:Y:S01]  /*46080*/  LDL.LU R251, [R1+0x1d0] ;  /* 0x0001d00001fb7983 */ /* 0x001ee20000300800 */
[----:B------:R-:W-:Y:S01]  /*46090*/  ISETP.LT.AND P1, PT, R20, R237, !P3 ;  /* 0x000000ed1400720c */ /* 0x000fe20005f21270 */
[----:B------:R-:W-:Y:S01]  /*460a0*/  VIADD R13, R16, 0x81 ;  /* 0x00000081100d7836 */ /* 0x000fe20000000000 */
[----:B------:R-:W0:Y:S01]  /*460b0*/  LDC R237, c[0x0][0x248] ;  /* 0x00009200ffed7b82 */ /* 0x000e220000000800 */
[----:B------:R-:W-:Y:S07]  /*460c0*/  @P0 STG.E.U16 desc[UR60][R14.64], R9 ;  /* 0x000000090e000986 */ /* 0x000fee000c10153c */
[----:B------:R-:W4:Y:S01]  /*460d0*/  LDC.64 R4, c[0x0][0x228] ;  /* 0x00008a00ff047b82 */ /* 0x000f220000000a00 */
[----:B--2---:R2:W-:Y:S01]  /*460e0*/  @P6 STG.E.U16 desc[UR60][R26.64], R252 ;  /* 0x000000fc1a006986 */ /* 0x0045e2000c10153c */
[----:B------:R-:W-:-:S03]  /*460f0*/  PRMT R0, R252, 0x7632, R0 ;  /* 0x00007632fc007816 */ /* 0x000fc60000000000 */
[----:B--2---:R-:W2:Y:S01]  /*46100*/  LDL.LU R252, [R1+0x1a0] ;  /* 0x0001a00001fc7983 */ /* 0x004ea20000300800 */
[----:B------:R-:W-:Y:S02]  /*46110*/  ISETP.LT.AND P5, PT, R21, R240, !P3 ;  /* 0x000000f01500720c */ /* 0x000fe40005fa1270 */
[----:B------:R-:W-:Y:S01]  /*46120*/  ISETP.GE.AND P0, PT, R13, R11, PT ;  /* 0x0000000b0d00720c */ /* 0x000fe20003f06270 */
[----:B------:R-:W-:Y:S01]  /*46130*/  IMAD.WIDE R14, R7, 0x2, R18 ;  /* 0x00000002070e7825 */ /* 0x000fe200078e0212 */
[----:B-1----:R-:W-:Y:S01]  /*46140*/  ISETP.LT.AND P3, PT, R22, R236, !P3 ;  /* 0x000000ec1600720c */ /* 0x002fe20005f61270 */
[----:B------:R-:W1:Y:S01]  /*46150*/  LDC R240, c[0x0][0x228] ;  /* 0x00008a00fff07b82 */ /* 0x000e620000000800 */
[----:B------:R-:W-:Y:S01]  /*46160*/  ISETP.LT.AND P6, PT, R17, R8, !P0 ;  /* 0x000000081100720c */ /* 0x000fe200047c1270 */
[C---:B------:R-:W-:Y:S01]  /*46170*/  IMAD.WIDE R8, R7.reuse, 0x2, R244 ;  /* 0x0000000207087825 */ /* 0x040fe200078e02f4 */
[----:B------:R0:W-:Y:S03]  /*46180*/  @P1 STG.E.U16 desc[UR60][R14.64], R0 ;  /* 0x000000000e001986 */ /* 0x0001e6000c10153c */
[----:B------:R-:W-:Y:S01]  /*46190*/  VIADD R13, R16, 0x82 ;  /* 0x00000082100d7836 */ /* 0x000fe20000000000 */
[----:B------:R-:W-:Y:S01]  /*461a0*/  ISETP.LT.AND P1, PT, R20, R25, !P0 ;  /* 0x000000191400720c */ /* 0x000fe20004721270 */
[----:B------:R-:W1:Y:S01]  /*461b0*/  LDC R236, c[0x0][0x248] ;  /* 0x00009200ffec7b82 */ /* 0x000e620000000800 */
[----:B0-----:R-:W-:-:S07]  /*461c0*/  IMAD.IADD R0, R7, 0x1, R237 ;  /* 0x0000000107007824 */ /* 0x001fce00078e02ed */
[----:B------:R-:W0:Y:S01]  /*461d0*/  LDC R25, c[0x0][0x248] ;  /* 0x00009200ff197b82 */ /* 0x000e220000000800 */
[----:B----4-:R4:W-:Y:S01]  /*461e0*/  @P5 STG.E.U16 desc[UR60][R8.64], R250 ;  /* 0x000000fa08005986 */ /* 0x0109e2000c10153c */
[----:B------:R-:W-:Y:S01]  /*461f0*/  PRMT R11, R250, 0x7632, R11 ;  /* 0x00007632fa0b7816 */ /* 0x000fe2000000000b */
[----:B------:R-:W-:Y:S01]  /*46200*/  IMAD.WIDE R14, R7, 0x2, R246 ;  /* 0x00000002070e7825 */ /* 0x000fe200078e02f6 */
[----:B------:R-:W-:-:S03]  /*46210*/  ISETP.LT.AND P5, PT, R21, R242, !P0 ;  /* 0x000000f21500720c */ /* 0x000fc600047a1270 */
[----:B------:R-:W-:Y:S01]  /*46220*/  IMAD.WIDE R26, R0, 0x2, R2 ;  /* 0x00000002001a7825 */ /* 0x000fe200078e0202 */
[----:B----4-:R-:W4:Y:S01]  /*46230*/  LDL.LU R250, [R1+0x514] ;  /* 0x0005140001fa7983 */ /* 0x010f220000300800 */
[----:B------:R-:W0:Y:S03]  /*46240*/  LDC.64 R8, c[0x0][0x228] ;  /* 0x00008a00ff087b82 */ /* 0x000e260000000a00 */
[----:B------:R1:W-:Y:S01]  /*46250*/  @P3 STG.E.U16 desc[UR60][R14.64], R11 ;  /* 0x0000000b0e003986 */ /* 0x0003e2000c10153c */
[----:B------:R-:W-:-:S04]  /*46260*/  ISETP.GE.AND P3, PT, R13, R5, PT ;  /* 0x000000050d00720c */ /* 0x000fc80003f66270 */
[----:B------:R-:W0:Y:S01]  /*46270*/  LDC R13, c[0x0][0x228] ;  /* 0x00008a00ff0d7b82 */ /* 0x000e220000000800 */
[----:B-1----:R-:W-:-:S07]  /*46280*/  IMAD.WIDE R14, R0, 0x2, R18 ;  /* 0x00000002000e7825 */ /* 0x002fce00078e0212 */
[----:B------:R-:W1:Y:S01]  /*46290*/  LDC R242, c[0x0][0x228] ;  /* 0x00008a00fff27b82 */ /* 0x000e620000000800 */
[----:B---3--:R3:W-:Y:S01]  /*462a0*/  @P6 STG.E.U16 desc[UR60][R26.64], R251 ;  /* 0x000000fb1a006986 */ /* 0x0087e2000c10153c */
[----:B------:R-:W-:-:S03]  /*462b0*/  PRMT R5, R251, 0x7632, R5 ;  /* 0x00007632fb057816 */ /* 0x000fc60000000005 */
[----:B---3--:R-:W3:Y:S01]  /*462c0*/  LDL.LU R251, [R1+0x1e4] ;  /* 0x0001e40001fb7983 */ /* 0x008ee20000300800 */
[----:B------:R-:W-:-:S03]  /*462d0*/  IMAD.WIDE R26, R0, 0x2, R244 ;  /* 0x00000002001a7825 */ /* 0x000fc600078e02f4 */
[----:B------:R0:W-:Y:S01]  /*462e0*/  @P1 STG.E.U16 desc[UR60][R14.64], R5 ;  /* 0x000000050e001986 */ /* 0x0001e2000c10153c */
[----:B--2---:R-:W-:-:S03]  /*462f0*/  PRMT R7, R252, 0x7632, R7 ;  /* 0x00007632fc077816 */ /* 0x004fc60000000007 */
[----:B------:R2:W-:Y:S01]  /*46300*/  @P5 STG.E.U16 desc[UR60][R26.64], R252 ;  /* 0x000000fc1a005986 */ /* 0x0005e2000c10153c */
[----:B------:R-:W-:Y:S02]  /*46310*/  ISETP.LT.AND P0, PT, R22, R239, !P0 ;  /* 0x000000ef1600720c */ /* 0x000fe40004701270 */
[----:B------:R-:W-:Y:S01]  /*46320*/  ISETP.LT.AND P6, PT, R17, R238, !P3 ;  /* 0x000000ee1100720c */ /* 0x000fe20005fc1270 */
[C---:B0-----:R-:W-:Y:S01]  /*46330*/  IMAD.IADD R5, R0.reuse, 0x1, R236 ;  /* 0x0000000100057824 */ /* 0x041fe200078e02ec */
[----:B------:R-:W0:Y:S01]  /*46340*/  LDC.64 R14, c[0x0][0x228] ;  /* 0x00008a00ff0e7b82 */ /* 0x000e220000000a00 */
[----:B--2---:R-:W2:Y:S01]  /*46350*/  LDL.LU R252, [R1+0x1d4] ;  /* 0x0001d40001fc7983 */ /* 0x004ea20000300800 */
[----:B------:R-:W-:Y:S01]  /*46360*/  IMAD.WIDE R26, R0, 0x2, R246 ;  /* 0x00000002001a7825 */ /* 0x000fe200078e02f6 */
[----:B------:R-:W-:-:S05]  /*46370*/  ISETP.LT.AND P1, PT, R20, R240, !P3 ;  /* 0x000000f01400720c */ /* 0x000fca0005f21270 */
[----:B------:R-:W1:Y:S01]  /*46380*/  LDC R238, c[0x0][0x228] ;  /* 0x00008a00ffee7b82 */ /* 0x000e620000000800 */
[----:B------:R-:W-:Y:S01]  /*46390*/  IMAD.WIDE R236, R5, 0x2, R2 ;  /* 0x0000000205ec7825 */ /* 0x000fe200078e0202 */
[----:B------:R-:W-:-:S03]  /*463a0*/  ISETP.LT.AND P5, PT, R21, R241, !P3 ;  /* 0x000000f11500720c */ /* 0x000fc60005fa1270 */
[----:B------:R-:W-:Y:S01]  /*463b0*/  VIADD R11, R16, 0x83 ;  /* 0x00000083100b7836 */ /* 0x000fe20000000000 */
[----:B------:R4:W-:Y:S02]  /*463c0*/  @P0 STG.E.U16 desc[UR60][R26.64], R7 ;  /* 0x000000071a000986 */ /* 0x0009e4000c10153c */
[----:B------:R-:W0:Y:S02]  /*463d0*/  LDC R239, c[0x0][0x228] ;  /* 0x00008a00ffef7b82 */ /* 0x000e240000000800 */
[----:B------:R-:W-:Y:S02]  /*463e0*/  ISETP.GE.AND P0, PT, R11, R9, PT ;  /* 0x000000090b00720c */ /* 0x000fe40003f06270 */
[----:B------:R-:W-:-:S04]  /*463f0*/  ISETP.LT.AND P3, PT, R22, R13, !P3 ;  /* 0x0000000d1600720c */ /* 0x000fc80005f61270 */
[----:B------:R-:W0:Y:S01]  /*46400*/  LDC R11, c[0x0][0x228] ;  /* 0x00008a00ff0b7b82 */ /* 0x000e220000000800 */
[----:B----4-:R4:W-:Y:S01]  /*46410*/  @P6 STG.E.U16 desc[UR60][R236.64], R250 ;  /* 0x000000faec006986 */ /* 0x0109e2000c10153c */
[----:B------:R-:W-:Y:S01]  /*46420*/  PRMT R0, R250, 0x7632, R0 ;  /* 0x00007632fa007816 */ /* 0x000fe20000000000 */
[----:B------:R-:W-:Y:S01]  /*46430*/  IMAD.WIDE R26, R5, 0x2, R18 ;  /* 0x00000002051a7825 */ /* 0x000fe200078e0212 */
[----:B------:R-:W-:-:S04]  /*46440*/  ISETP.LT.AND P6, PT, R17, R12, !P0 ;  /* 0x0000000c1100720c */ /* 0x000fc800047c1270 */
[----:B------:R-:W0:Y:S01]  /*46450*/  LDC R240, c[0x0][0x248] ;  /* 0x00009200fff07b82 */ /* 0x000e220000000800 */
[----:B------:R-:W-:Y:S01]  /*46460*/  IMAD.WIDE R12, R5, 0x2, R244 ;  /* 0x00000002050c7825 */ /* 0x000fe200078e02f4 */
[----:B----4-:R-:W4:Y:S06]  /*46470*/  LDL.LU R250, [R1+0x1a4] ;  /* 0x0001a40001fa7983 */ /* 0x010f2c0000300800 */
[----:B------:R-:W4:Y:S01]  /*46480*/  LDC R241, c[0x0][0x228] ;  /* 0x00008a00fff17b82 */ /* 0x000f220000000800 */
[----:B------:R1:W-:Y:S01]  /*46490*/  @P1 STG.E.U16 desc[UR60][R26.64], R0 ;  /* 0x000000001a001986 */ /* 0x0003e2000c10153c */
[----:B---3--:R-:W-:-:S03]  /*464a0*/  PRMT R7, R251, 0x7632, R7 ;  /* 0x00007632fb077816 */ /* 0x008fc60000000007 */
[----:B------:R3:W-:Y:S01]  /*464b0*/  @P5 STG.E.U16 desc[UR60][R12.64], R251 ;  /* 0x000000fb0c005986 */ /* 0x0007e2000c10153c */
[C---:B-1----:R-:W-:Y:S02]  /*464c0*/  IMAD.IADD R0, R5.reuse, 0x1, R25 ;  /* 0x0000000105007824 */ /* 0x042fe400078e0219 */
[----:B------:R-:W1:Y:S02]  /*464d0*/  LDC.64 R236, c[0x0][0x228] ;  /* 0x00008a00ffec7b82 */ /* 0x000e640000000a00 */
[----:B------:R-:W-:Y:S01]  /*464e0*/  IMAD.WIDE R26, R0, 0x2, R2 ;  /* 0x00000002001a7825 */ /* 0x000fe200078e0202 */
[----:B---3--:R-:W3:Y:S03]  /*464f0*/  LDL.LU R251, [R1+0x518] ;  /* 0x0005180001fb7983 */ /* 0x008ee60000300800 */
[----:B------:R-:W-:-:S05]  /*46500*/  IMAD.WIDE R12, R5, 0x2, R246 ;  /* 0x00000002050c7825 */ /* 0x000fca00078e02f6 */
[----:B------:R-:W-:Y:S04]  /*46510*/  @P3 STG.E.U16 desc[UR60][R12.64], R7 ;  /* 0x000000070c003986 */ /* 0x000fe8000c10153c */
[----:B--2---:R2:W-:Y:S01]  /*46520*/  @P6 STG.E.U16 desc[UR60][R26.64], R252 ;  /* 0x000000fc1a006986 */ /* 0x0045e2000c10153c */
[----:B------:R-:W-:-:S03]  /*46530*/  PRMT R5, R252, 0x7632, R5 ;  /* 0x00007632fc057816 */ /* 0x000fc60000000005 */
[----:B--2---:R-:W2:Y:S01]  /*46540*/  LDL.LU R252, [R1+0x1e8] ;  /* 0x0001e80001fc7983 */ /* 0x004ea20000300800 */
[----:B------:R-:W-:Y:S02]  /*46550*/  ISETP.LT.AND P1, PT, R20, R238, !P0 ;  /* 0x000000ee1400720c */ /* 0x000fe40004721270 */
[----:B0-----:R-:W-:Y:S01]  /*46560*/  ISETP.LT.AND P5, PT, R21, R239, !P0 ;  /* 0x000000ef1500720c */ /* 0x001fe200047a1270 */
[C---:B------:R-:W-:Y:S01]  /*46570*/  IMAD.WIDE R12, R0.reuse, 0x2, R18 ;  /* 0x00000002000c7825 */ /* 0x040fe200078e0212 */
[----:B------:R-:W-:Y:S01]  /*46580*/  ISETP.LT.AND P6, PT, R17, R24, !P4 ;  /* 0x000000181100720c */ /* 0x000fe200067c1270 */
[----:B------:R-:W0:Y:S02]  /*46590*/  LDC R239, c[0x0][0x228] ;  /* 0x00008a00ffef7b82 */ /* 0x000e240000000800 */
[----:B------:R-:W-:Y:S01]  /*465a0*/  IMAD.WIDE R24, R0, 0x2, R244 ;  /* 0x0000000200187825 */ /* 0x000fe200078e02f4 */
[----:B------:R-:W-:-:S05]  /*465b0*/  ISETP.LT.AND P0, PT, R22, R11, !P0 ;  /* 0x0000000b1600720c */ /* 0x000fca0004701270 */
[----:B------:R1:W-:Y:S01]  /*465c0*/  @P1 STG.E.U16 desc[UR60][R12.64], R5 ;  /* 0x000000050c001986 */ /* 0x0003e2000c10153c */
[----:B------:R-:W-:Y:S01]  /*465d0*/  VIADD R9, R16, 0x85 ;  /* 0x0000008510097836 */ /* 0x000fe20000000000 */
[----:B------:R-:W-:Y:S01]  /*465e0*/  ISETP.LT.AND P1, PT, R20, R242, !P4 ;  /* 0x000000f21400720c */ /* 0x000fe20006721270 */
[----:B------:R-:W0:Y:S01]  /*465f0*/  LDC R238, c[0x0][0x228] ;  /* 0x00008a00ffee7b82 */ /* 0x000e220000000800 */
[----:B----4-:R4:W-:Y:S01]  /*46600*/  @P5 STG.E.U16 desc[UR60][R24.64], R250 ;  /* 0x000000fa18005986 */ /* 0x0109e2000c10153c */
[----:B------:R-:W-:Y:S01]  /*46610*/  PRMT R7, R250, 0x7632, R7 ;  /* 0x00007632fa077816 */ /* 0x000fe20000000007 */
[----:B-1----:R-:W-:Y:S01]  /*46620*/  IMAD.IADD R5, R0, 0x1, R240 ;  /* 0x0000000100057824 */ /* 0x002fe200078e02f0 */
[----:B------:R-:W-:-:S04]  /*46630*/  ISETP.LT.AND P5, PT, R21, R241, !P4 ;  /* 0x000000f11500720c */ /* 0x000fc800067a1270 */
[----:B------:R-:W1:Y:S01]  /*46640*/  LDC R240, c[0x0][0x228] ;  /* 0x00008a00fff07b82 */ /* 0x000e620000000800 */
[----:B------:R-:W-:Y:S01]  /*46650*/  IMAD.WIDE R26, R5, 0x2, R2 ;  /* 0x00000002051a7825 */ /* 0x000fe200078e0202 */
[----:B----4-:R-:W4:Y:S03]  /*46660*/  LDL.LU R250, [R1+0x1d8] ;  /* 0x0001d80001fa7983 */ /* 0x010f260000300800 */
[----:B------:R-:W-:Y:S01]  /*46670*/  IMAD.WIDE R24, R0, 0x2, R246 ;  /* 0x0000000200187825 */ /* 0x000fe200078e02f6 */
[----:B------:R-:W-:Y:S02]  /*46680*/  ISETP.GE.AND P3, PT, R9, R15, PT ;  /* 0x0000000f0900720c */ /* 0x000fe40003f66270 */
[----:B------:R-:W1:Y:S02]  /*46690*/  LDC.64 R12, c[0x0][0x228] ;  /* 0x00008a00ff0c7b82 */ /* 0x000e640000000a00 */
[----:B------:R0:W-:Y:S06]  /*466a0*/  @P0 STG.E.U16 desc[UR60][R24.64], R7 ;  /* 0x0000000718000986 */ /* 0x0001ec000c10153c */
[----:B------:R-:W1:Y:S01]  /*466b0*/  LDC R15, c[0x0][0x248] ;  /* 0x00009200ff0f7b82 */ /* 0x000e620000000800 */
[----:B0-----:R-:W-:-:S07]  /*466c0*/  IMAD.WIDE R24, R5, 0x2, R244 ;  /* 0x0000000205187825 */ /* 0x001fce00078e02f4 */
[----:B------:R-:W0:Y:S08]  /*466d0*/  LDC R241, c[0x0][0x228] ;  /* 0x00008a00fff17b82 */ /* 0x000e300000000800 */
[----:B------:R-:W0:Y:S01]  /*466e0*/  LDC R242, c[0x0][0x248] ;  /* 0x00009200fff27b82 */ /* 0x000e220000000800 */
[----:B---3--:R3:W-:Y:S01]  /*466f0*/  @P6 STG.E.U16 desc[UR60][R26.64], R251 ;  /* 0x000000fb1a006986 */ /* 0x0087e2000c10153c */
[----:B------:R-:W-:-:S02]  /*46700*/  PRMT R0, R251, 0x7632, R0 ;  /* 0x00007632fb007816 */ /* 0x000fc40000000000 */
[----:B------:R-:W-:Y:S01]  /*46710*/  ISETP.LT.AND P6, PT, R17, R10, !P3 ;  /* 0x0000000a1100720c */ /* 0x000fe20005fc1270 */
[----:B------:R-:W-:Y:S01]  /*46720*/  IMAD.WIDE R10, R5, 0x2, R18 ;  /* 0x00000002050a7825 */ /* 0x000fe200078e0212 */
[----:B---3--:R-:W3:Y:S04]  /*46730*/  LDL.LU R251, [R1+0x1a8] ;  /* 0x0001a80001fb7983 */ /* 0x008ee80000300800 */
[----:B------:R1:W-:Y:S01]  /*46740*/  @P1 STG.E.U16 desc[UR60][R10.64], R0 ;  /* 0x000000000a001986 */ /* 0x0003e2000c10153c */
[----:B--2---:R-:W-:-:S03]  /*46750*/  PRMT R7, R252, 0x7632, R7 ;  /* 0x00007632fc077816 */ /* 0x004fc60000000007 */
[----:B------:R2:W-:Y:S01]  /*46760*/  @P5 STG.E.U16 desc[UR60][R24.64], R252 ;  /* 0x000000fc18005986 */ /* 0x0005e2000c10153c */
[----:B------:R-:W-:Y:S01]  /*46770*/  VIADD R9, R16, 0x8a ;  /* 0x0000008a10097836 */ /* 0x000fe20000000000 */
[----:B------:R-:W-:Y:S01]  /*46780*/  ISETP.LT.AND P4, PT, R22, R239, !P4 ;  /* 0x000000ef1600720c */ /* 0x000fe20006781270 */
[----:B-1----:R-:W-:Y:S01]  /*46790*/  IMAD.IADD R0, R5, 0x1, R15 ;  /* 0x0000000105007824 */ /* 0x002fe200078e020f */
[----:B------:R-:W1:Y:S01]  /*467a0*/  LDC.64 R10, c[0x0][0x228] ;  /* 0x00008a00ff0a7b82 */ /* 0x000e620000000a00 */
[----:B--2---:R-:W2:Y:S01]  /*467b0*/  LDL.LU R252, [R1+0x51c] ;  /* 0x00051c0001fc7983 */ /* 0x004ea20000300800 */
[----:B------:R-:W-:Y:S01]  /*467c0*/  ISETP.GE.AND P0, PT, R9, R237, PT ;  /* 0x000000ed0900720c */ /* 0x000fe20003f06270 */
[----:B------:R-:W-:-:S05]  /*467d0*/  IMAD.WIDE R24, R5, 0x2, R246 ;  /* 0x0000000205187825 */ /* 0x000fca00078e02f6 */
[----:B------:R-:W1:Y:S01]  /*467e0*/  LDC R9, c[0x0][0x228] ;  /* 0x00008a00ff097b82 */ /* 0x000e620000000800 */
[----:B------:R-:W-:-:S07]  /*467f0*/  ISETP.LT.AND P1, PT, R20, R238, !P3 ;  /* 0x000000ee1400720c */ /* 0x000fce0005f21270 */
[----:B------:R-:W1:Y:S01]  /*46800*/  LDC R237, c[0x0][0x248] ;  /* 0x00009200ffed7b82 */ /* 0x000e620000000800 */
[----:B------:R-:W-:Y:S01]  /*46810*/  IMAD.WIDE R26, R0, 0x2, R2 ;  /* 0x00000002001a7825 */ /* 0x000fe200078e0202 */
[----:B------:R-:W-:-:S03]  /*46820*/  ISETP.LT.AND P5, PT, R21, R240, !P3 ;  /* 0x000000f01500720c */ /* 0x000fc60005fa1270 */
[----:B------:R-:W-:Y:S01]  /*46830*/  VIADD R5, R16, 0x86 ;  /* 0x0000008610057836 */ /* 0x000fe20000000000 */
[----:B------:R0:W-:Y:S02]  /*46840*/  @P4 STG.E.U16 desc[UR60][R24.64], R7 ;  /* 0x0000000718004986 */ /* 0x0001e4000c10153c */
[----:B------:R-:W2:Y:S02]  /*46850*/  LDC R240, c[0x0][0x228] ;  /* 0x00008a00fff07b82 */ /* 0x000ea40000000800 */
[----:B------:R-:W-:Y:S01]  /*46860*/  ISETP.GE.AND P4, PT, R5, R13, PT ;  /* 0x0000000d0500720c */ /* 0x000fe20003f86270 */
[----:B----4-:R4:W-:Y:S05]  /*46870*/  @P6 STG.E.U16 desc[UR60][R26.64], R250 ;  /* 0x000000fa1a006986 */ /* 0x0109ea000c10153c */
[----:B------:R-:W2:Y:S01]  /*46880*/  LDC R15, c[0x0][0x228] ;  /* 0x00008a00ff0f7b82 */ /* 0x000ea20000000800 */
[----:B0-----:R-:W-:Y:S01]  /*46890*/  PRMT R7, R250, 0x7632, R7 ;  /* 0x00007632fa077816 */ /* 0x001fe20000000007 */
[C---:B------:R-:W-:Y:S01]  /*468a0*/  IMAD.WIDE R24, R0.reuse, 0x2, R18 ;  /* 0x0000000200187825 */ /* 0x040fe200078e0212 */
[----:B------:R-:W-:Y:S01]  /*468b0*/  ISETP.LT.AND P6, PT, R17, R4, !P4 ;  /* 0x000000041100720c */ /* 0x000fe200067c1270 */
[----:B----4-:R-:W4:Y:S02]  /*468c0*/  LDL.LU R250, [R1+0x1ec] ;  /* 0x0001ec0001fa7983 */ /* 0x010f240000300800 */
[----:B------:R-:W-:Y:S01]  /*468d0*/  IMAD.WIDE R4, R0, 0x2, R244 ;  /* 0x0000000200047825 */ /* 0x000fe200078e02f4 */
[----:B------:R-:W-:Y:S01]  /*468e0*/  ISETP.LT.AND P3, PT, R22, R241, !P3 ;  /* 0x000000f11600720c */ /* 0x000fe20005f61270 */
[----:B------:R-:W0:Y:S01]  /*468f0*/  LDC R238, c[0x0][0x228] ;  /* 0x00008a00ffee7b82 */ /* 0x000e220000000800 */
[----:B------:R1:W-:Y:S02]  /*46900*/  @P1 STG.E.U16 desc[UR60][R24.64], R7 ;  /* 0x0000000718001986 */ /* 0x0003e4000c10153c */
[----:B-1----:R-:W-:Y:S01]  /*46910*/  ISETP.LT.AND P1, PT, R20, R9, !P4 ;  /* 0x000000091400720c */ /* 0x002fe20006721270 */
[----:B------:R-:W-:-:S04]  /*46920*/  IMAD.WIDE R26, R0, 0x2, R246 ;  /* 0x00000002001a7825 */ /* 0x000fc800078e02f6 */
[----:B------:R-:W-:Y:S01]  /*46930*/  VIADD R13, R16, 0x87 ;  /* 0x00000087100d7836 */ /* 0x000fe20000000000 */
[----:B------:R-:W1:Y:S01]  /*46940*/  LDC R239, c[0x0][0x228] ;  /* 0x00008a00ffef7b82 */ /* 0x000e620000000800 */
[----:B------:R-:W-:-:S07]  /*46950*/  IMAD.IADD R7, R0, 0x1, R237 ;  /* 0x0000000100077824 */ /* 0x000fce00078e02ed */
[----:B------:R-:W1:Y:S01]  /*46960*/  LDC R241, c[0x0][0x228] ;  /* 0x00008a00fff17b82 */ /* 0x000e620000000800 */
[----:B------:R-:W-:-:S07]  /*46970*/  IMAD.WIDE R24, R7, 0x2, R2 ;  /* 0x0000000207187825 */ /* 0x000fce00078e0202 */
[----:B------:R-:W1:Y:S01]  /*46980*/  LDC R237, c[0x0][0x228] ;  /* 0x00008a00ffed7b82 */ /* 0x000e620000000800 */
[----:B---3--:R3:W-:Y:S01]  /*46990*/  @P5 STG.E.U16 desc[UR60][R4.64], R251 ;  /* 0x000000fb04005986 */ /* 0x0087e2000c10153c */
[----:B------:R-:W-:-:S03]  /*469a0*/  PRMT R9, R251, 0x7632, R9 ;  /* 0x00007632fb097816 */ /* 0x000fc60000000009 */
[----:B---3--:R-:W3:Y:S03]  /*469b0*/  LDL.LU R251, [R1+0x1dc] ;  /* 0x0001dc0001fb7983 */ /* 0x008ee60000300800 */
[----:B------:R-:W1:Y:S01]  /*469c0*/  LDC.64 R4, c[0x0][0x228] ;  /* 0x00008a00ff047b82 */ /* 0x000e620000000a00 */
[----:B------:R-:W-:Y:S01]  /*469d0*/  @P3 STG.E.U16 desc[UR60][R26.64], R9 ;  /* 0x000000091a003986 */ /* 0x000fe2000c10153c */
[----:B--2---:R-:W-:-:S03]  /*469e0*/  PRMT R0, R252, 0x7632, R0 ;  /* 0x00007632fc007816 */ /* 0x004fc60000000000 */
[----:B------:R2:W-:Y:S04]  /*469f0*/  @P6 STG.E.U16 desc[UR60][R24.64], R252 ;  /* 0x000000fc18006986 */ /* 0x0005e8000c10153c */
[----:B--2---:R-:W2:Y:S01]  /*46a00*/  LDL.LU R252, [R1+0x1ac] ;  /* 0x0001ac0001fc7983 */ /* 0x004ea20000300800 */
[----:B------:R-:W-:Y:S02]  /*46a10*/  ISETP.LT.AND P3, PT, R21, R240, !P4 ;  /* 0x000000f01500720c */ /* 0x000fe40006761270 */
[----:B------:R-:W-:Y:S01]  /*46a20*/  ISETP.GE.AND P5, PT, R13, R11, PT ;  /* 0x0000000b0d00720c */ /* 0x000fe20003fa6270 */
[----:B------:R-:W-:Y:S01]  /*46a30*/  IMAD.WIDE R26, R7, 0x2, R18 ;  /* 0x00000002071a7825 */ /* 0x000fe200078e0212 */
[----:B------:R-:W-:Y:S01]  /*46a40*/  ISETP.LT.AND P4, PT, R22, R15, !P4 ;  /* 0x0000000f1600720c */ /* 0x000fe20006781270 */
[----:B------:R-:W2:Y:S01]  /*46a50*/  LDC R240, c[0x0][0x228] ;  /* 0x00008a00fff07b82 */ /* 0x000ea20000000800 */
[----:B------:R-:W-:Y:S01]  /*46a60*/  ISETP.LT.AND P6, PT, R17, R8, !P5 ;  /* 0x000000081100720c */ /* 0x000fe20006fc1270 */
[C---:B------:R-:W-:Y:S01]  /*46a70*/  IMAD.WIDE R8, R7.reuse, 0x2, R244 ;  /* 0x0000000207087825 */ /* 0x040fe200078e02f4 */
[----:B------:R1:W-:Y:S03]  /*46a80*/  @P1 STG.E.U16 desc[UR60][R26.64], R0 ;  /* 0x000000001a001986 */ /* 0x0003e6000c10153c */
[C---:B------:R-:W-:Y:S01]  /*46a90*/  IMAD.WIDE R24, R7.reuse, 0x2, R246 ;  /* 0x0000000207187825 */ /* 0x040fe200078e02f6 */
[----:B0-----:R-:W-:Y:S01]  /*46aa0*/  ISETP.LT.AND P1, PT, R20, R238, !P5 ;  /* 0x000000ee1400720c */ /* 0x001fe20006f21270 */
[----:B------:R-:W0:Y:S02]  /*46ab0*/  LDC R15, c[0x0][0x228] ;  /* 0x00008a00ff0f7b82 */ /* 0x000e240000000800 */
[----:B------:R-:W-:Y:S01]  /*46ac0*/  VIADD R13, R16, 0x88 ;  /* 0x00000088100d7836 */ /* 0x000fe20000000000 */
[----:B----4-:R-:W-:Y:S01]  /*46ad0*/  PRMT R11, R250, 0x7632, R11 ;  /* 0x00007632fa0b7816 */ /* 0x010fe2000000000b */
[----:B------:R4:W-:Y:S01]  /*46ae0*/  @P3 STG.E.U16 desc[UR60][R8.64], R250 ;  /* 0x000000fa08003986 */ /* 0x0009e2000c10153c */
[----:B-1----:R-:W-:-:S03]  /*46af0*/  IMAD.IADD R0, R7, 0x1, R242 ;  /* 0x0000000107007824 */ /* 0x002fc600078e02f2 */
[----:B------:R-:W1:Y:S01]  /*46b00*/  LDC R238, c[0x0][0x248] ;  /* 0x00009200ffee7b82 */ /* 0x000e620000000800 */
[----:B------:R4:W-:Y:S01]  /*46b10*/  @P4 STG.E.U16 desc[UR60][R24.64], R11 ;  /* 0x0000000b18004986 */ /* 0x0009e2000c10153c */
[----:B------:R-:W-:-:S03]  /*46b20*/  ISETP.LT.AND P4, PT, R22, R239, !P5 ;  /* 0x000000ef1600720c */ /* 0x000fc60006f81270 */
[----:B----4-:R-:W4:Y:S01]  /*46b30*/  LDL.LU R250, [R1+0x320] ;  /* 0x0003200001fa7983 */ /* 0x010f220000300800 */
[----:B------:R-:W-:Y:S02]  /*46b40*/  ISETP.LT.AND P5, PT, R21, R241, !P5 ;  /* 0x000000f11500720c */ /* 0x000fe40006fa1270 */
[----:B------:R-:W0:Y:S01]  /*46b50*/  LDC.64 R8, c[0x0][0x228] ;  /* 0x00008a00ff087b82 */ /* 0x000e220000000a00 */
[----:B------:R-:W-:Y:S01]  /*46b60*/  IMAD.WIDE R24, R0, 0x2, R2 ;  /* 0x0000000200187825 */ /* 0x000fe200078e0202 */
[----:B------:R-:W-:-:S03]  /*46b70*/  ISETP.GE.AND P3, PT, R13, R5, PT ;  /* 0x000000050d00720c */ /* 0x000fc60003f66270 */
[----:B------:R-:W-:-:S03]  /*46b80*/  IMAD.WIDE R26, R0, 0x2, R18 ;  /* 0x00000002001a7825 */ /* 0x000fc600078e0212 */
[----:B------:R-:W0:Y:S08]  /*46b90*/  LDC R13, c[0x0][0x228] ;  /* 0x00008a00ff0d7b82 */ /* 0x000e300000000800 */
[----:B------:R-:W4:Y:S01]  /*46ba0*/  LDC R239, c[0x0][0x228] ;  /* 0x00008a00ffef7b82 */ /* 0x000f220000000800 */
[----:B------:R-:W-:-:S07]  /*46bb0*/  VIADD R11, R16, 0x89 ;  /* 0x00000089100b7836 */ /* 0x000fce0000000000 */
[----:B------:R-:W4:Y:S01]  /*46bc0*/  LDC R241, c[0x0][0x228] ;  /* 0x00008a00fff17b82 */ /* 0x000f220000000800 */
[----:B---3--:R-:W-:Y:S01]  /*46bd0*/  PRMT R5, R251, 0x7632, R5 ;  /* 0x00007632fb057816 */ /* 0x008fe20000000005 */
[----:B------:R3:W-:Y:S01]  /*46be0*/  @P6 STG.E.U16 desc[UR60][R24.64], R251 ;  /* 0x000000fb18006986 */ /* 0x0007e2000c10153c */
[----:B------:R-:W-:Y:S01]  /*46bf0*/  ISETP.LT.AND P6, PT, R17, R6, !P3 ;  /* 0x000000061100720c */ /* 0x000fe20005fc1270 */
[----:B------:R-:W-:Y:S02]  /*46c00*/  IMAD.WIDE R6, R0, 0x2, R244 ;  /* 0x0000000200067825 */ /* 0x000fe400078e02f4 */
[----:B---3--:R-:W3:Y:S04]  /*46c10*/  LDL.LU R251, [R1+0x310] ;  /* 0x0003100001fb7983 */ /* 0x008ee80000300800 */
[----:B------:R2:W-:Y:S02]  /*46c20*/  @P1 STG.E.U16 desc[UR60][R26.64], R5 ;  /* 0x000000051a001986 */ /* 0x0005e4000c10153c */
[----:B--2---:R-:W-:-:S02]  /*46c30*/  PRMT R5, R252, 0x7632, R5 ;  /* 0x00007632fc057816 */ /* 0x004fc40000000005 */
[----:B------:R2:W-:Y:S04]  /*46c40*/  @P5 STG.E.U16 desc[UR60][R6.64], R252 ;  /* 0x000000fc06005986 */ /* 0x0005e8000c10153c */
[----:B--2---:R-:W2:Y:S01]  /*46c50*/  LDL.LU R252, [R1+0x350] ;  /* 0x0003500001fc7983 */ /* 0x004ea20000300800 */
[----:B------:R-:W-:Y:S01]  /*46c60*/  ISETP.LT.AND P1, PT, R20, R237, !P3 ;  /* 0x000000ed1400720c */ /* 0x000fe20005f21270 */
[C---:B------:R-:W-:Y:S01]  /*46c70*/  IMAD.WIDE R24, R0.reuse, 0x2, R246 ;  /* 0x0000000200187825 */ /* 0x040fe200078e02f6 */
[----:B------:R-:W4:Y:S03]  /*46c80*/  LDC R237, c[0x0][0x248] ;  /* 0x00009200ffed7b82 */ /* 0x000f260000000800 */
[----:B-1----:R-:W-:Y:S01]  /*46c90*/  IMAD.IADD R0, R0, 0x1, R238 ;  /* 0x0000000100007824 */ /* 0x002fe200078e02ee */
[----:B------:R1:W-:Y:S01]  /*46ca0*/  @P4 STG.E.U16 desc[UR60][R24.64], R5 ;  /* 0x0000000518004986 */ /* 0x0003e2000c10153c */
[----:B0-----:R-:W-:-:S02]  /*46cb0*/  ISETP.LT.AND P4, PT, R21, R13, !P3 ;  /* 0x0000000d1500720c */ /* 0x001fc40005f81270 */
[C---:B------:R-:W-:Y:S01]  /*46cc0*/  IMAD.WIDE R26, R0.reuse, 0x2, R18 ;  /* 0x00000002001a7825 */ /* 0x040fe200078e0212 */
[----:B------:R-:W-:Y:S01]  /*46cd0*/  ISETP.GE.AND P5, PT, R11, R9, PT ;  /* 0x000000090b00720c */ /* 0x000fe20003fa6270 */
[----:B------:R-:W0:Y:S02]  /*46ce0*/  LDC R238, c[0x0][0x228] ;  /* 0x00008a00ffee7b82 */ /* 0x000e240000000800 */
[----:B-1----:R-:W-:-:S06]  /*46cf0*/  IMAD.WIDE R24, R0, 0x2, R2 ;  /* 0x0000000200187825 */ /* 0x002fcc00078e0202 */
[----:B------:R-:W1:Y:S01]  /*46d00*/  LDC.64 R6, c[0x0][0x228] ;  /* 0x00008a00ff067b82 */ /* 0x000e620000000a00 */
[----:B----4-:R-:W-:Y:S01]  /*46d10*/  PRMT R5, R250, 0x7632, R5 ;  /* 0x00007632fa057816 */ /* 0x010fe20000000005 */
[----:B------:R4:W-:Y:S01]  /*46d20*/  @P6 STG.E.U16 desc[UR60][R24.64], R250 ;  /* 0x000000fa18006986 */ /* 0x0009e2000c10153c */
[----:B------:R-:W-:Y:S02]  /*46d30*/  ISETP.LT.AND P3, PT, R22, R239, !P3 ;  /* 0x000000ef1600720c */ /* 0x000fe40005f61270 */
[----:B------:R-:W-:Y:S01]  /*46d40*/  ISETP.LT.AND P6, PT, R17, R14, !P5 ;  /* 0x0000000e1100720c */ /* 0x000fe20006fc1270 */
[----:B------:R4:W-:Y:S02]  /*46d50*/  @P1 STG.E.U16 desc[UR60][R26.64], R5 ;  /* 0x000000051a001986 */ /* 0x0009e4000c10153c */
[----:B------:R-:W1:Y:S02]  /*46d60*/  LDC R11, c[0x0][0x228] ;  /* 0x00008a00ff0b7b82 */ /* 0x000e640000000800 */
[----:B----4-:R-:W4:Y:S01]  /*46d70*/  LDL.LU R250, [R1+0x330] ;  /* 0x0003300001fa7983 */ /* 0x010f220000300800 */
[----:B------:R-:W-:Y:S01]  /*46d80*/  IMAD.WIDE R24, R0, 0x2, R244 ;  /* 0x0000000200187825 */ /* 0x000fe200078e02f4 */
[----:B------:R-:W-:-:S04]  /*46d90*/  ISETP.LT.AND P1, PT, R20, R15, !P5 ;  /* 0x0000000f1400720c */ /* 0x000fc80006f21270 */
[----:B------:R-:W4:Y:S01]  /*46da0*/  LDC R239, c[0x0][0x228] ;  /* 0x00008a00ffef7b82 */ /* 0x000f220000000800 */
[C---:B------:R-:W-:Y:S02]  /*46db0*/  IMAD.IADD R5, R0.reuse, 0x1, R237 ;  /* 0x0000000100057824 */ /* 0x040fe400078e02ed */
[----:B------:R-:W-:-:S05]  /*46dc0*/  IMAD.WIDE R14, R0, 0x2, R246 ;  /* 0x00000002000e7825 */ /* 0x000fca00078e02f6 */
[----:B------:R-:W1:Y:S08]  /*46dd0*/  LDC R27, c[0x0][0x248] ;  /* 0x00009200ff1b7b82 */ /* 0x000e700000000800 */
[----:B------:R-:W1:Y:S01]  /*46de0*/  LDC R26, c[0x0][0x228] ;  /* 0x00008a00ff1a7b82 */ /* 0x000e620000000800 */
[----:B---3--:R-:W-:Y:S01]  /*46df0*/  PRMT R0, R251, 0x7632, R0 ;  /* 0x00007632fb007816 */ /* 0x008fe20000000000 */
[----:B------:R3:W-:Y:S01]  /*46e00*/  @P4 STG.E.U16 desc[UR60][R24.64], R251 ;  /* 0x000000fb18004986 */ /* 0x0007e2000c10153c */
[----:B------:R-:W-:-:S05]  /*46e10*/  VIADD R9, R16, 0x93 ;  /* 0x0000009310097836 */ /* 0x000fca0000000000 */
[----:B------:R-:W4:Y:S01]  /*46e20*/  LDC R237, c[0x0][0x248] ;  /* 0x00009200ffed7b82 */ /* 0x000f220000000800 */
[----:B---3--:R-:W3:Y:S01]  /*46e30*/  LDL.LU R251, [R1+0x324] ;  /* 0x0003240001fb7983 */ /* 0x008ee20000300800 */
[----:B------:R-:W-:-:S03]  /*46e40*/  IMAD.WIDE R24, R5, 0x2, R2 ;  /* 0x0000000205187825 */ /* 0x000fc600078e0202 */
[----:B------:R0:W-:Y:S01]  /*46e50*/  @P3 STG.E.U16 desc[UR60][R14.64], R0 ;  /* 0x000000000e003986 */ /* 0x0001e2000c10153c */
[----:B------:R-:W-:Y:S02]  /*46e60*/  ISETP.LT.AND P4, PT, R21, R240, !P5 ;  /* 0x000000f01500720c */ /* 0x000fe40006f81270 */
[----:B0-----:R-:W0:Y:S01]  /*46e70*/  LDC.64 R14, c[0x0][0x228] ;  /* 0x00008a00ff0e7b82 */ /* 0x001e220000000a00 */
[----:B--2---:R2:W-:Y:S01]  /*46e80*/  @P6 STG.E.U16 desc[UR60][R24.64], R252 ;  /* 0x000000fc18006986 */ /* 0x0045e2000c10153c */
[----:B------:R-:W-:-:S06]  /*46e90*/  PRMT R0, R252, 0x7632, R0 ;  /* 0x00007632fc007816 */ /* 0x000fcc0000000000 */
[----:B------:R-:W3:Y:S01]  /*46ea0*/  LDC R240, c[0x0][0x228] ;  /* 0x00008a00fff07b82 */ /* 0x000ee20000000800 */
[----:B--2---:R-:W2:Y:S01]  /*46eb0*/  LDL.LU R252, [R1+0x314] ;  /* 0x0003140001fc7983 */ /* 0x004ea20000300800 */
[----:B------:R-:W-:Y:S01]  /*46ec0*/  ISETP.LT.AND P6, PT, R17, R12, !P0 ;  /* 0x0000000c1100720c */ /* 0x000fe200047c1270 */
[C---:B------:R-:W-:Y:S02]  /*46ed0*/  IMAD.WIDE R12, R5.reuse, 0x2, R18 ;  /* 0x00000002050c7825 */ /* 0x040fe400078e0212 */
[----:B------:R-:W2:Y:S01]  /*46ee0*/  LDL.LU R249, [R1+0x354] ;  /* 0x0003540001f97983 */ /* 0x000ea20000300800 */
[----:B------:R-:W-:Y:S01]  /*46ef0*/  ISETP.LT.AND P5, PT, R22, R238, !P5 ;  /* 0x000000ee1600720c */ /* 0x000fe20006fa1270 */
[----:B------:R-:W-:Y:S01]  /*46f00*/  IMAD.WIDE R24, R5, 0x2, R244 ;  /* 0x0000000205187825 */ /* 0x000fe200078e02f4 */
[----:B-1----:R-:W-:Y:S01]  /*46f10*/  ISETP.GE.AND P3, PT, R9, R7, PT ;  /* 0x000000070900720c */ /* 0x002fe20003f66270 */
[----:B------:R1:W-:Y:S01]  /*46f20*/  @P1 STG.E.U16 desc[UR60][R12.64], R0 ;  /* 0x000000000c001986 */ /* 0x0003e2000c10153c */
[----:B------:R-:W-:Y:S01]  /*46f30*/  ISETP.LT.AND P1, PT, R21, R26, !P0 ;  /* 0x0000001a1500720c */ /* 0x000fe20004721270 */
[----:B------:R-:W2:Y:S08]  /*46f40*/  LDC R9, c[0x0][0x228] ;  /* 0x00008a00ff097b82 */ /* 0x000eb00000000800 */
[----:B------:R-:W2:Y:S01]  /*46f50*/  LDC R238, c[0x0][0x228] ;  /* 0x00008a00ffee7b82 */ /* 0x000ea20000000800 */
[----:B-1----:R-:W-:Y:S01]  /*46f60*/  IMAD.IADD R0, R5, 0x1, R27 ;  /* 0x0000000105007824 */ /* 0x002fe200078e021b */
[----:B----4-:R1:W-:Y:S01]  /*46f70*/  @P4 STG.E.U16 desc[UR60][R24.64], R250 ;  /* 0x000000fa18004986 */ /* 0x0103e2000c10153c */
[----:B------:R-:W-:-:S02]  /*46f80*/  PRMT R7, R250, 0x7632, R7 ;  /* 0x00007632fa077816 */ /* 0x000fc40000000007 */
[----:B------:R-:W-:Y:S01]  /*46f90*/  IMAD.WIDE R26, R0, 0x2, R2 ;  /* 0x00000002001a7825 */ /* 0x000fe200078e0202 */
[----:B------:R-:W-:Y:S02]  /*46fa0*/  ISETP.LT.AND P4, PT, R20, R11, !P0 ;  /* 0x0000000b1400720c */ /* 0x000fe40004781270 */
[----:B------:R-:W4:Y:S01]  /*46fb0*/  LDC.64 R12, c[0x0][0x228] ;  /* 0x00008a00ff0c7b82 */ /* 0x000f220000000a00 */
[----:B-1----:R-:W4:Y:S01]  /*46fc0*/  LDL.LU R250, [R1+0x334] ;  /* 0x0003340001fa7983 */ /* 0x002f220000300800 */
[----:B------:R-:W-:-:S04]  /*46fd0*/  IMAD.WIDE R24, R5, 0x2, R246 ;  /* 0x0000000205187825 */ /* 0x000fc800078e02f6 */
[----:B------:R-:W-:Y:S01]  /*46fe0*/  VIADD R5, R16, 0x8b ;  /* 0x0000008b10057836 */ /* 0x000fe20000000000 */
[----:B------:R1:W-:Y:S04]  /*46ff0*/  @P5 STG.E.U16 desc[UR60][R24.64], R7 ;  /* 0x0000000718005986 */ /* 0x0003e8000c10153c */
[----:B0-----:R-:W-:Y:S02]  /*47000*/  ISETP.GE.AND P5, PT, R5, R15, PT ;  /* 0x0000000f0500720c */ /* 0x001fe40003fa6270 */
[----:B------:R-:W-:Y:S01]  /*47010*/  ISETP.LT.AND P0, PT, R22, R239, !P0 ;  /* 0x000000ef1600720c */ /* 0x000fe20004701270 */
[----:B------:R-:W0:Y:S01]  /*47020*/  LDC R15, c[0x0][0x248] ;  /* 0x00009200ff0f7b82 */ /* 0x000e220000000800 */
[----:B-1----:R-:W-:Y:S01]  /*47030*/  IMAD.WIDE R24, R0, 0x2, R18 ;  /* 0x0000000200187825 */ /* 0x002fe200078e0212 */
[----:B---3--:R1:W-:Y:S01]  /*47040*/  @P6 STG.E.U16 desc[UR60][R26.64], R251 ;  /* 0x000000fb1a006986 */ /* 0x0083e2000c10153c */
[----:B------:R-:W-:-:S03]  /*47050*/  PRMT R5, R251, 0x7632, R5 ;  /* 0x00007632fb057816 */ /* 0x000fc60000000005 */
[----:B-1----:R-:W3:Y:S01]  /*47060*/  LDL.LU R251, [R1+0x328] ;  /* 0x0003280001fb7983 */ /* 0x002ee20000300800 */
[----:B------:R-:W-:-:S03]  /*47070*/  IMAD.WIDE R26, R0, 0x2, R244 ;  /* 0x00000002001a7825 */ /* 0x000fc600078e02f4 */
[----:B------:R1:W-:Y:S04]  /*47080*/  @P4 STG.E.U16 desc[UR60][R24.64], R5 ;  /* 0x0000000518004986 */ /* 0x0003e8000c10153c */
[----:B--2---:R2:W-:Y:S01]  /*47090*/  @P1 STG.E.U16 desc[UR60][R26.64], R252 ;  /* 0x000000fc1a001986 */ /* 0x0045e2000c10153c */
[----:B-1----:R-:W-:-:S03]  /*470a0*/  PRMT R5, R252, 0x7632, R5 ;  /* 0x00007632fc057816 */ /* 0x002fc60000000005 */
[----:B--2---:R-:W2:Y:S01]  /*470b0*/  LDL.LU R252, [R1+0x318] ;  /* 0x0003180001fc7983 */ /* 0x004ea20000300800 */
[----:B------:R-:W-:Y:S02]  /*470c0*/  ISETP.LT.AND P6, PT, R17, R10, !P5 ;  /* 0x0000000a1100720c */ /* 0x000fe40006fc1270 */
[----:B------:R-:W1:Y:S01]  /*470d0*/  LDC.64 R10, c[0x0][0x228] ;  /* 0x00008a00ff0a7b82 */ /* 0x000e620000000a00 */
[----:B------:R-:W-:Y:S01]  /*470e0*/  ISETP.LT.AND P4, PT, R21, R240, !P5 ;  /* 0x000000f01500720c */ /* 0x000fe20006f81270 */
[----:B------:R-:W-:Y:S01]  /*470f0*/  IMAD.WIDE R24, R0, 0x2, R246 ;  /* 0x0000000200187825 */ /* 0x000fe200078e02f6 */
[----:B------:R-:W-:-:S03]  /*47100*/  ISETP.LT.AND P1, PT, R20, R9, !P5 ;  /* 0x000000091400720c */ /* 0x000fc60006f21270 */
[----:B------:R-:W-:Y:S02]  /*47110*/  IMAD.IADD R0, R0, 0x1, R237 ;  /* 0x0000000100007824 */ /* 0x000fe400078e02ed */
[----:B------:R-:W0:Y:S01]  /*47120*/  LDC R9, c[0x0][0x228] ;  /* 0x00008a00ff097b82 */ /* 0x000e220000000800 */
[----:B------:R-:W-:Y:S01]  /*47130*/  VIADD R7, R16, 0x8c ;  /* 0x0000008c10077836 */ /* 0x000fe20000000000 */
[----:B------:R4:W-:Y:S06]  /*47140*/  @P0 STG.E.U16 desc[UR60][R24.64], R5 ;  /* 0x0000000518000986 */ /* 0x0009ec000c10153c */
[----:B------:R-:W0:Y:S01]  /*47150*/  LDC R240, c[0x0][0x228] ;  /* 0x00008a00fff07b82 */ /* 0x000e220000000800 */
[----:B------:R-:W-:-:S07]  /*47160*/  ISETP.LT.AND P5, PT, R22, R238, !P5 ;  /* 0x000000ee1600720c */ /* 0x000fce0006fa1270 */
[----:B------:R-:W0:Y:S01]  /*47170*/  LDC R237, c[0x0][0x228] ;  /* 0x00008a00ffed7b82 */ /* 0x000e220000000800 */
[C---:B----4-:R-:W-:Y:S01]  /*47180*/  IMAD.WIDE R24, R0.reuse, 0x2, R2 ;  /* 0x0000000200187825 */ /* 0x050fe200078e0202 */
[----:B------:R-:W-:Y:S02]  /*47190*/  PRMT R5, R249, 0x7632, R5 ;  /* 0x00007632f9057816 */ /* 0x000fe40000000005 */
[----:B------:R-:W-:Y:S01]  /*471a0*/  ISETP.GE.AND P0, PT, R7, R13, PT ;  /* 0x0000000d0700720c */ /* 0x000fe20003f06270 */
[----:B------:R-:W-:Y:S01]  /*471b0*/  IMAD.WIDE R26, R0, 0x2, R18 ;  /* 0x00000002001a7825 */ /* 0x000fe200078e0212 */
[----:B------:R4:W-:Y:S02]  /*471c0*/  @P6 STG.E.U16 desc[UR60][R24.64], R249 ;  /* 0x000000f918006986 */ /* 0x0009e4000c10153c */
[----:B------:R-:W2:Y:S01]  /*471d0*/  LDC R13, c[0x0][0x248] ;  /* 0x00009200ff0d7b82 */ /* 0x000ea20000000800 */
[----:B------:R-:W-:Y:S01]  /*471e0*/  VIADD R7, R16, 0x8d ;  /* 0x0000008d10077836 */ /* 0x000fe20000000000 */
[----:B------:R-:W-:Y:S01]  /*471f0*/  @P1 STG.E.U16 desc[UR60][R26.64], R5 ;  /* 0x000000051a001986 */ /* 0x000fe2000c10153c */
[----:B------:R-:W-:Y:S01]  /*47200*/  IMAD.WIDE R238, R0, 0x2, R244 ;  /* 0x0000000200ee7825 */ /* 0x000fe200078e02f4 */
[----:B------:R-:W-:-:S02]  /*47210*/  ISETP.LT.AND P1, PT, R17, R4, !P0 ;  /* 0x000000041100720c */ /* 0x000fc40004721270 */
[----:B-1----:R-:W-:Y:S02]  /*47220*/  ISETP.GE.AND P6, PT, R7, R11, PT ;  /* 0x0000000b0700720c */ /* 0x002fe40003fc6270 */
[----:B------:R-:W-:Y:S01]  /*47230*/  PRMT R7, R250, 0x7632, R7 ;  /* 0x00007632fa077816 */ /* 0x000fe20000000007 */
[C---:B----4-:R-:W-:Y:S01]  /*47240*/  IMAD.WIDE R24, R0.reuse, 0x2, R246 ;  /* 0x0000000200187825 */ /* 0x050fe200078e02f6 */
[----:B------:R1:W-:Y:S03]  /*47250*/  @P4 STG.E.U16 desc[UR60][R238.64], R250 ;  /* 0x000000faee004986 */ /* 0x0003e6000c10153c */
[----:B0-----:R-:W-:Y:S01]  /*47260*/  IMAD.IADD R0, R0, 0x1, R15 ;  /* 0x0000000100007824 */ /* 0x001fe200078e020f */
[----:B------:R0:W-:Y:S01]  /*47270*/  @P5 STG.E.U16 desc[UR60][R24.64], R7 ;  /* 0x0000000718005986 */ /* 0x0001e2000c10153c */
[----:B------:R-:W-:Y:S01]  /*47280*/  ISETP.LT.AND P4, PT, R20, R9, !P0 ;  /* 0x000000091400720c */ /* 0x000fe20004781270 */
[----:B------:R-:W4:Y:S01]  /*47290*/  LDC R15, c[0x0][0x228] ;  /* 0x00008a00ff0f7b82 */ /* 0x000f220000000800 */
[----:B------:R-:W-:Y:S01]  /*472a0*/  ISETP.LT.AND P5, PT, R22, R240, !P0 ;  /* 0x000000f01600720c */ /* 0x000fe200047a1270 */
[----:B-1----:R-:W4:Y:S01]  /*472b0*/  LDL.LU R250, [R1+0x358] ;  /* 0x0003580001fa7983 */ /* 0x002f220000300800 */
[----:B------:R-:W-:Y:S01]  /*472c0*/  ISETP.LT.AND P0, PT, R21, R237, !P0 ;  /* 0x000000ed1500720c */ /* 0x000fe20004701270 */
[----:B------:R-:W-:-:S04]  /*472d0*/  IMAD.WIDE R26, R0, 0x2, R18 ;  /* 0x00000002001a7825 */ /* 0x000fc800078e0212 */
[----:B------:R-:W1:Y:S01]  /*472e0*/  LDC.64 R4, c[0x0][0x228] ;  /* 0x00008a00ff047b82 */ /* 0x000e620000000a00 */
[----:B0-----:R-:W-:Y:S01]  /*472f0*/  IMAD.WIDE R24, R0, 0x2, R2 ;  /* 0x0000000200187825 */ /* 0x001fe200078e0202 */
[----:B---3--:R-:W-:-:S04]  /*47300*/  PRMT R7, R251, 0x7632, R7 ;  /* 0x00007632fb077816 */ /* 0x008fc80000000007 */
[----:B------:R0:W-:Y:S01]  /*47310*/  @P1 STG.E.U16 desc[UR60][R24.64], R251 ;  /* 0x000000fb18001986 */ /* 0x0001e2000c10153c */
[----:B------:R-:W-:Y:S01]  /*47320*/  ISETP.LT.AND P1, PT, R17, R8, !P6 ;  /* 0x000000081100720c */ /* 0x000fe20007721270 */
[----:B------:R-:W-:Y:S01]  /*47330*/  IMAD.WIDE R8, R0, 0x2, R244 ;  /* 0x0000000200087825 */ /* 0x000fe200078e02f4 */
[----:B------:R-:W3:Y:S08]  /*47340*/  LDC.64 R238, c[0x0][0x228] ;  /* 0x00008a00ffee7b82 */ /* 0x000ef00000000a00 */
[----:B------:R-:W3:Y:S01]  /*47350*/  LDC R240, c[0x0][0x228] ;  /* 0x00008a00fff07b82 */ /* 0x000ee20000000800 */
[----:B0-----:R-:W3:Y:S04]  /*47360*/  LDL.LU R251, [R1+0x338] ;  /* 0x0003380001fb7983 */ /* 0x001ee80000300800 */
[----:B------:R2:W-:Y:S03]  /*47370*/  @P4 STG.E.U16 desc[UR60][R26.64], R7 ;  /* 0x000000071a004986 */ /* 0x0005e6000c10153c */
[----:B------:R-:W0:Y:S01]  /*47380*/  LDC R237, c[0x0][0x248] ;  /* 0x00009200ffed7b82 */ /* 0x000e220000000800 */
[----:B--2---:R-:W-:Y:S01]  /*47390*/  PRMT R7, R252, 0x7632, R7 ;  /* 0x00007632fc077816 */ /* 0x004fe20000000007 */
[----:B------:R2:W-:Y:S04]  /*473a0*/  @P0 STG.E.U16 desc[UR60][R8.64], R252 ;  /* 0x000000fc08000986 */ /* 0x0005e8000c10153c */
[----:B--2---:R-:W2:Y:S01]  /*473b0*/  LDL.LU R252, [R1+0x32c] ;  /* 0x00032c0001fc7983 */ /* 0x004ea20000300800 */
[----:B------:R-:W-:Y:S01]  /*473c0*/  IMAD.WIDE R24, R0, 0x2, R246 ;  /* 0x0000000200187825 */ /* 0x000fe200078e02f6 */
[----:B------:R-:W-:-:S02]  /*473d0*/  ISETP.LT.AND P4, PT, R20, R241, !P6 ;  /* 0x000000f11400720c */ /* 0x000fc40007781270 */
[----:B------:R-:W2:Y:S01]  /*473e0*/  LDC R241, c[0x0][0x228] ;  /* 0x00008a00fff17b82 */ /* 0x000ea20000000800 */
[----:B------:R-:W-:Y:S01]  /*473f0*/  IMAD.IADD R0, R0, 0x1, R13 ;  /* 0x0000000100007824 */ /* 0x000fe200078e020d */
[----:B------:R0:W-:Y:S01]  /*47400*/  @P5 STG.E.U16 desc[UR60][R24.64], R7 ;  /* 0x0000000718005986 */ /* 0x0001e2000c10153c */
[----:B------:R-:W-:Y:S01]  /*47410*/  VIADD R11, R16, 0x8f ;  /* 0x0000008f100b7836 */ /* 0x000fe20000000000 */
[----:B----4-:R-:W-:Y:S01]  /*47420*/  ISETP.LT.AND P5, PT, R21, R15, !P6 ;  /* 0x0000000f1500720c */ /* 0x010fe200077a1270 */
[----:B------:R-:W-:-:S03]  /*47430*/  IMAD.WIDE R8, R0, 0x2, R2 ;  /* 0x0000000200087825 */ /* 0x000fc600078e0202 */
[----:B-1----:R-:W-:Y:S01]  /*47440*/  ISETP.GE.AND P0, PT, R11, R5, PT ;  /* 0x000000050b00720c */ /* 0x002fe20003f06270 */
[----:B------:R-:W-:Y:S01]  /*47450*/  IMAD.WIDE R26, R0, 0x2, R244 ;  /* 0x00000002001a7825 */ /* 0x000fe200078e02f4 */
[----:B------:R-:W1:Y:S03]  /*47460*/  LDC R13, c[0x0][0x248] ;  /* 0x00009200ff0d7b82 */ /* 0x000e660000000800 */
[----:B0-----:R-:W-:Y:S02]  /*47470*/  VIADD R7, R16, 0x8e ;  /* 0x0000008e10077836 */ /* 0x001fe40000000000 */
[----:B------:R-:W-:Y:S01]  /*47480*/  IMAD.WIDE R24, R0, 0x2, R18 ;  /* 0x0000000200187825 */ /* 0x000fe200078e0212 */
[----:B---3--:R-:W-:Y:S02]  /*47490*/  ISETP.LT.AND P6, PT, R22, R240, !P6 ;  /* 0x000000f01600720c */ /* 0x008fe400077c1270 */
[----:B------:R-:W0:Y:S08]  /*474a0*/  LDC R11, c[0x0][0x228] ;  /* 0x00008a00ff0b7b82 */ /* 0x000e300000000800 */
[----:B------:R-:W3:Y:S08]  /*474b0*/  LDC R15, c[0x0][0x228] ;  /* 0x00008a00ff0f7b82 */ /* 0x000ef00000000800 */
[----:B------:R-:W4:Y:S01]  /*474c0*/  LDC R240, c[0x0][0x228] ;  /* 0x00008a00fff07b82 */ /* 0x000f220000000800 */
[----:B------:R-:W-:Y:S01]  /*474d0*/  PRMT R5, R250, 0x7632, R5 ;  /* 0x00007632fa057816 */ /* 0x000fe20000000005 */
[----:B------:R1:W-:Y:S01]  /*474e0*/  @P1 STG.E.U16 desc[UR60][R8.64], R250 ;  /* 0x000000fa08001986 */ /* 0x0003e2000c10153c */
[----:B------:R-:W-:-:S05]  /*474f0*/  ISETP.GE.AND P1, PT, R7, R239, PT ;  /* 0x000000ef0700720c */ /* 0x000fca0003f26270 */
[----:B------:R-:W4:Y:S01]  /*47500*/  LDC R7, c[0x0][0x228] ;  /* 0x00008a00ff077b82 */ /* 0x000f220000000800 */
[----:B------:R0:W-:Y:S01]  /*47510*/  @P4 STG.E.U16 desc[UR60][R24.64], R5 ;  /* 0x0000000518004986 */ /* 0x0001e2000c10153c */
[----:B------:R-:W-:-:S06]  /*47520*/  ISETP.LT.AND P4, PT, R17, R236, !P1 ;  /* 0x000000ec1100720c */ /* 0x000fcc0004f81270 */
[----:B------:R-:W4:Y:S01]  /*47530*/  LDC R236, c[0x0][0x228] ;  /* 0x00008a00ffec7b82 */ /* 0x000f220000000800 */
[----:B-1----:R-:W4:Y:S01]  /*47540*/  LDL.LU R250, [R1+0x31c] ;  /* 0x00031c0001fa7983 */ /* 0x002f220000300800 */
[----:B------:R-:W-:-:S04]  /*47550*/  IMAD.WIDE R8, R0, 0x2, R246 ;  /* 0x0000000200087825 */ /* 0x000fc800078e02f6 */
[----:B0-----:R-:W-:Y:S02]  /*47560*/  IMAD.IADD R5, R0, 0x1, R237 ;  /* 0x0000000100057824 */ /* 0x001fe400078e02ed */
[----:B------:R-:W0:Y:S01]  /*47570*/  LDC.64 R24, c[0x0][0x228] ;  /* 0x00008a00ff187b82 */ /* 0x000e220000000a00 */
[----:B------:R-:W-:Y:S01]  /*47580*/  PRMT R0, R251, 0x7632, R0 ;  /* 0x00007632fb007816 */ /* 0x000fe20000000000 */
[----:B------:R1:W-:Y:S06]  /*47590*/  @P5 STG.E.U16 desc[UR60][R26.64], R251 ;  /* 0x000000fb1a005986 */ /* 0x0003ec000c10153c */
[----:B------:R-:W0:Y:S01]  /*475a0*/  LDC R237, c[0x0][0x228] ;  /* 0x00008a00ffed7b82 */ /* 0x000e220000000800 */
[----:B-1----:R-:W4:Y:S01]  /*475b0*/  LDL.LU R251, [R1+0x35c] ;  /* 0x00035c0001fb7983 */ /* 0x002f220000300800 */
[----:B------:R-:W-:-:S06]  /*475c0*/  IMAD.WIDE R26, R5, 0x2, R2 ;  /* 0x00000002051a7825 */ /* 0x000fcc00078e0202 */
[----:B------:R-:W1:Y:S01]  /*475d0*/  LDC R239, c[0x0][0x248] ;  /* 0x00009200ffef7b82 */ /* 0x000e620000000800 */
[----:B------:R2:W-:Y:S02]  /*475e0*/  @P6 STG.E.U16 desc[UR60][R8.64], R0 ;  /* 0x0000000008006986 */ /* 0x0005e4000c10153c */
[----:B--2---:R-:W-:Y:S02]  /*475f0*/  PRMT R0, R252, 0x7632, R0 ;  /* 0x00007632fc007816 */ /* 0x004fe40000000000 */
[----:B------:R2:W-:Y:S04]  /*47600*/  @P4 STG.E.U16 desc[UR60][R26.64], R252 ;  /* 0x000000fc1a004986 */ /* 0x0005e8000c10153c */
[----:B--2---:R-:W2:Y:S01]  /*47610*/  LDL.LU R252, [R1+0x33c] ;  /* 0x00033c0001fc7983 */ /* 0x004ea20000300800 */
[----:B------:R-:W-:-:S02]  /*47620*/  ISETP.LT.AND P5, PT, R20, R241, !P1 ;  /* 0x000000f11400720c */ /* 0x000fc40004fa1270 */
[----:B------:R-:W-:Y:S01]  /*47630*/  ISETP.LT.AND P6, PT, R21, R11, !P1 ;  /* 0x0000000b1500720c */ /* 0x000fe20004fc1270 */
[----:B------:R-:W-:Y:S01]  /*47640*/  IMAD.WIDE R8, R5, 0x2, R18 ;  /* 0x0000000205087825 */ /* 0x000fe200078e0212 */
[----:B---3--:R-:W-:Y:S01]  /*47650*/  ISETP.LT.AND P1, PT, R22, R15, !P1 ;  /* 0x0000000f1600720c */ /* 0x008fe20004f21270 */
[----:B------:R-:W3:Y:S01]  /*47660*/  LDC R11, c[0x0][0x228] ;  /* 0x00008a00ff0b7b82 */ /* 0x000ee20000000800 */
[----:B------:R-:W-:Y:S01]  /*47670*/  ISETP.LT.AND P4, PT, R17, R14, !P0 ;  /* 0x0000000e1100720c */ /* 0x000fe20004781270 */
[----:B------:R-:W-:-:S06]  /*47680*/  IMAD.WIDE R14, R5, 0x2, R244 ;  /* 0x00000002050e7825 */ /* 0x000fcc00078e02f4 */
[----:B------:R0:W-:Y:S01]  /*47690*/  @P5 STG.E.U16 desc[UR60][R8.64], R0 ;  /* 0x0000000008005986 */ /* 0x0001e2000c10153c */
[----:B----4-:R-:W-:Y:S01]  /*476a0*/  ISETP.LT.AND P5, PT, R20, R7, !P0 ;  /* 0x000000071400720c */ /* 0x010fe200047a1270 */
[C---:B------:R-:W-:Y:S01]  /*476b0*/  IMAD.WIDE R26, R5.reuse, 0x2, R246 ;  /* 0x00000002051a7825 */ /* 0x040fe200078e02f6 */
[----:B------:R-:W4:Y:S03]  /*476c0*/  LDC R241, c[0x0][0x228] ;  /* 0x00008a00fff17b82 */ /* 0x000f260000000800 */
[----:B0-----:R-:W-:Y:S02]  /*476d0*/  IMAD.IADD R0, R5, 0x1, R13 ;  /* 0x0000000105007824 */ /* 0x001fe400078e020d */
[----:B------:R-:W-:Y:S01]  /*476e0*/  VIADD R8, R16, 0x90 ;  /* 0x0000009010087836 */ /* 0x000fe20000000000 */
[----:B------:R-:W-:Y:S01]  /*476f0*/  PRMT R7, R250, 0x7632, R7 ;  /* 0x00007632fa077816 */ /* 0x000fe20000000007 */
[----:B------:R0:W-:Y:S04]  /*47700*/  @P6 STG.E.U16 desc[UR60][R14.64], R250 ;  /* 0x000000fa0e006986 */ /* 0x0001e8000c10153c */
[----:B------:R1:W-:Y:S01]  /*47710*/  @P1 STG.E.U16 desc[UR60][R26.64], R7 ;  /* 0x000000071a001986 */ /* 0x0003e2000c10153c */
[----:B------:R-:W-:-:S03]  /*47720*/  ISETP.LT.AND P1, PT, R21, R236, !P0 ;  /* 0x000000ec1500720c */ /* 0x000fc60004721270 */
[----:B0-----:R-:W4:Y:S01]  /*47730*/  LDL.LU R250, [R1+0x360] ;  /* 0x0003600001fa7983 */ /* 0x001f220000300800 */
[----:B------:R-:W-:Y:S01]  /*47740*/  IMAD.WIDE R14, R0, 0x2, R2 ;  /* 0x00000002000e7825 */ /* 0x000fe200078e0202 */
[----:B------:R-:W-:Y:S01]  /*47750*/  ISETP.GE.AND P6, PT, R8, R25, PT ;  /* 0x000000190800720c */ /* 0x000fe20003fc6270 */
[----:B------:R-:W0:Y:S02]  /*47760*/  LDC R236, c[0x0][0x228] ;  /* 0x00008a00ffec7b82 */ /* 0x000e240000000800 */
[C---:B-1----:R-:W-:Y:S01]  /*47770*/  IMAD.WIDE R26, R0.reuse, 0x2, R18 ;  /* 0x00000002001a7825 */ /* 0x042fe200078e0212 */
[----:B------:R-:W-:Y:S01]  /*47780*/  PRMT R5, R251, 0x7632, R5 ;  /* 0x00007632fb057816 */ /* 0x000fe20000000005 */
[----:B------:R1:W-:Y:S01]  /*47790*/  @P4 STG.E.U16 desc[UR60][R14.64], R251 ;  /* 0x000000fb0e004986 */ /* 0x0003e2000c10153c */
[----:B------:R-:W-:Y:S01]  /*477a0*/  ISETP.LT.AND P4, PT, R17, R12, !P6 ;  /* 0x0000000c1100720c */ /* 0x000fe20007781270 */
[----:B------:R-:W-:Y:S02]  /*477b0*/  IMAD.WIDE R12, R0, 0x2, R244 ;  /* 0x00000002000c7825 */ /* 0x000fe400078e02f4 */
[----:B------:R-:W0:Y:S01]  /*477c0*/  LDC.64 R8, c[0x0][0x228] ;  /* 0x00008a00ff087b82 */ /* 0x000e220000000a00 */
[----:B--2---:R-:W-:Y:S01]  /*477d0*/  PRMT R7, R252, 0x7632, R7 ;  /* 0x00007632fc077816 */ /* 0x004fe20000000007 */
[----:B-1----:R-:W2:Y:S01]  /*477e0*/  LDL.LU R251, [R1+0x340] ;  /* 0x0003400001fb7983 */ /* 0x002ea20000300800 */
[----:B---3--:R-:W-:-:S05]  /*477f0*/  ISETP.LT.AND P0, PT, R22, R11, !P0 ;  /* 0x0000000b1600720c */ /* 0x008fca0004701270 */
[----:B------:R-:W1:Y:S01]  /*47800*/  LDC R25, c[0x0][0x228] ;  /* 0x00008a00ff197b82 */ /* 0x000e620000000800 */
[----:B------:R-:W-:Y:S04]  /*47810*/  @P5 STG.E.U16 desc[UR60][R26.64], R5 ;  /* 0x000000051a005986 */ /* 0x000fe8000c10153c */
[----:B------:R3:W-:Y:S04]  /*47820*/  @P1 STG.E.U16 desc[UR60][R12.64], R252 ;  /* 0x000000fc0c001986 */ /* 0x0007e8000c10153c */
[----:B---3--:R-:W3:Y:S01]  /*47830*/  LDL.LU R252, [R1+0x1f0] ;  /* 0x0001f00001fc7983 */ /* 0x008ee20000300800 */
[----:B------:R-:W-:Y:S01]  /*47840*/  ISETP.LT.AND P5, PT, R20, R237, !P6 ;  /* 0x000000ed1400720c */ /* 0x000fe200077a1270 */
[C---:B------:R-:W-:Y:S01]  /*47850*/  IMAD.IADD R5, R0.reuse, 0x1, R239 ;  /* 0x0000000100057824 */ /* 0x040fe200078e02ef */
[----:B------:R-:W1:Y:S01]  /*47860*/  LDC R237, c[0x0][0x248] ;  /* 0x00009200ffed7b82 */ /* 0x000e620000000800 */
[----:B------:R-:W-:Y:S01]  /*47870*/  IMAD.WIDE R14, R0, 0x2, R246 ;  /* 0x00000002000e7825 */ /* 0x000fe200078e02f6 */
[----:B----4-:R-:W-:-:S03]  /*47880*/  ISETP.LT.AND P1, PT, R21, R241, !P6 ;  /* 0x000000f11500720c */ /* 0x010fc60007721270 */
[----:B------:R-:W-:Y:S02]  /*47890*/  VIADD R11, R16, 0x91 ;  /* 0x00000091100b7836 */ /* 0x000fe40000000000 */
[----:B------:R-:W-:Y:S01]  /*478a0*/  IMAD.WIDE R26, R5, 0x2, R2 ;  /* 0x00000002051a7825 */ /* 0x000fe200078e0202 */
[----:B------:R4:W-:Y:S01]  /*478b0*/  @P0 STG.E.U16 desc[UR60][R14.64], R7 ;  /* 0x000000070e000986 */ /* 0x0009e2000c10153c */
[----:B------:R-:W3:Y:S01]  /*478c0*/  LDC.64 R12, c[0x0][0x228] ;  /* 0x00008a00ff0c7b82 */ /* 0x000ee20000000a00 */
[----:B0-----:R-:W-:Y:S02]  /*478d0*/  ISETP.GE.AND P0, PT, R11, R9, PT ;  /* 0x000000090b00720c */ /* 0x001fe40003f06270 */
[----:B------:R-:W-:-:S05]  /*478e0*/  ISETP.LT.AND P6, PT, R22, R240, !P6 ;  /* 0x000000f01600720c */ /* 0x000fca00077c1270 */
[----:B------:R-:W0:Y:S01]  /*478f0*/  LDC R239, c[0x0][0x228] ;  /* 0x00008a00ffef7b82 */ /* 0x000e220000000800 */
[----:B----4-:R-:W-:-:S07]  /*47900*/  IMAD.WIDE R14, R5, 0x2, R18 ;  /* 0x00000002050e7825 */ /* 0x010fce00078e0212 */
[----:B------:R-:W4:Y:S08]  /*47910*/  LDC R9, c[0x0][0x248] ;  /* 0x00009200ff097b82 */ /* 0x000f300000000800 */
[----:B------:R-:W4:Y:S01]  /*47920*/  LDC R240, c[0x0][0x228] ;  /* 0x00008a00fff07b82 */ /* 0x000f220000000800 */
[----:B------:R1:W-:Y:S01]  /*47930*/  @P4 STG.E.U16 desc[UR60][R26.64], R250 ;  /* 0x000000fa1a004986 */ /* 0x0003e2000c10153c */
[----:B------:R-:W-:-:S02]  /*47940*/  PRMT R0, R250, 0x7632, R0 ;  /* 0x00007632fa007816 */ /* 0x000fc40000000000 */
[----:B------:R-:W-:Y:S01]  /*47950*/  ISETP.LT.AND P4, PT, R17, R10, !P0 ;  /* 0x0000000a1100720c */ /* 0x000fe20004781270 */
[----:B------:R-:W-:-:S03]  /*47960*/  IMAD.WIDE R10, R5, 0x2, R244 ;  /* 0x00000002050a7825 */ /* 0x000fc600078e02f4 */
[----:B------:R-:W4:Y:S01]  /*47970*/  LDC R241, c[0x0][0x228] ;  /* 0x00008a00fff17b82 */ /* 0x000f220000000800 */
[----:B-1----:R-:W4:Y:S04]  /*47980*/  LDL.LU R250, [R1+0x364] ;  /* 0x0003640001fa7983 */ /* 0x002f280000300800 */
[----:B------:R1:W-:Y:S02]  /*47990*/  @P5 STG.E.U16 desc[UR60][R14.64], R0 ;  /* 0x000000000e005986 */ /* 0x0003e4000c10153c */
[C---:B-1----:R-:W-:Y:S02]  /*479a0*/  IMAD.IADD R0, R5.reuse, 0x1, R237 ;  /* 0x0000000105007824 */ /* 0x042fe400078e02ed */
[----:B------:R-:W-:-:S04]  /*479b0*/  IMAD.WIDE R14, R5, 0x2, R246 ;  /* 0x00000002050e7825 */ /* 0x000fc800078e02f6 */
[----:B------:R-:W-:Y:S01]  /*479c0*/  IMAD.WIDE R26, R0, 0x2, R2 ;  /* 0x00000002001a7825 */ /* 0x000fe200078e0202 */
[----:B--2---:R1:W-:Y:S01]  /*479d0*/  @P1 STG.E.U16 desc[UR60][R10.64], R251 ;  /* 0x000000fb0a001986 */ /* 0x0043e2000c10153c */
[----:B------:R-:W-:-:S03]  /*479e0*/  PRMT R7, R251, 0x7632, R7 ;  /* 0x00007632fb077816 */ /* 0x000fc60000000007 */
[----:B-1----:R-:W2:Y:S01]  /*479f0*/  LDL.LU R251, [R1+0x344] ;  /* 0x0003440001fb7983 */ /* 0x002ea20000300800 */
[----:B------:R-:W-:Y:S01]  /*47a00*/  ISETP.LT.AND P5, PT, R20, R236, !P0 ;  /* 0x000000ec1400720c */ /* 0x000fe200047a1270 */
[----:B------:R-:W1:Y:S02]  /*47a10*/  LDC.64 R10, c[0x0][0x228] ;  /* 0x00008a00ff0a7b82 */ /* 0x000e640000000a00 */
[----:B------:R0:W-:Y:S04]  /*47a20*/  @P6 STG.E.U16 desc[UR60][R14.64], R7 ;  /* 0x000000070e006986 */ /* 0x0001e8000c10153c */
[----:B---3--:R3:W-:Y:S01]  /*47a30*/  @P4 STG.E.U16 desc[UR60][R26.64], R252 ;  /* 0x000000fc1a004986 */ /* 0x0087e2000c10153c */
[----:B------:R-:W-:Y:S01]  /*47a40*/  PRMT R5, R252, 0x7632, R5 ;  /* 0x00007632fc057816 */ /* 0x000fe20000000005 */
[----:B------:R-:W-:Y:S01]  /*47a50*/  VIADD R236, R16, 0x92 ;  /* 0x0000009210ec7836 */ /* 0x000fe20000000000 */
[----:B0-----:R-:W-:Y:S01]  /*47a60*/  ISETP.LT.AND P1, PT, R21, R239, !P0 ;  /* 0x000000ef1500720c */ /* 0x001fe20004721270 */
[----:B------:R-:W0:Y:S01]  /*47a70*/  LDC R7, c[0x0][0x228] ;  /* 0x00008a00ff077b82 */ /* 0x000e220000000800 */
[----:B---3--:R-:W3:Y:S02]  /*47a80*/  LDL.LU R252, [R1+0x1f4] ;  /* 0x0001f40001fc7983 */ /* 0x008ee40000300800 */
[----:B------:R-:W-:Y:S01]  /*47a90*/  ISETP.GE.AND P6, PT, R236, R13, PT ;  /* 0x0000000dec00720c */ /* 0x000fe20003fc6270 */
[----:B------:R-:W-:Y:S01]  /*47aa0*/  IMAD.WIDE R14, R0, 0x2, R18 ;  /* 0x00000002000e7825 */ /* 0x000fe200078e0212 */
[----:B------:R-:W-:-:S03]  /*47ab0*/  ISETP.LT.AND P0, PT, R22, R25, !P0 ;  /* 0x000000191600720c */ /* 0x000fc60004701270 */
[----:B------:R-:W2:Y:S01]  /*47ac0*/  LDC R239, c[0x0][0x228] ;  /* 0x00008a00ffef7b82 */ /* 0x000ea20000000800 */
[----:B------:R-:W-:Y:S01]  /*47ad0*/  ISETP.LT.AND P4, PT, R17, R238, !P6 ;  /* 0x000000ee1100720c */ /* 0x000fe20007781270 */
[----:B------:R-:W-:-:S06]  /*47ae0*/  IMAD.WIDE R26, R0, 0x2, R244 ;  /* 0x00000002001a7825 */ /* 0x000fcc00078e02f4 */
[----:B------:R-:W0:Y:S01]  /*47af0*/  LDC R238, c[0x0][0x248] ;  /* 0x00009200ffee7b82 */ /* 0x000e220000000800 */
[----:B----4-:R-:W-:Y:S01]  /*47b00*/  IMAD.IADD R9, R0, 0x1, R9 ;  /* 0x0000000100097824 */ /* 0x010fe200078e0209 */
[----:B------:R4:W-:Y:S01]  /*47b10*/  @P5 STG.E.U16 desc[UR60][R14.64], R5 ;  /* 0x000000050e005986 */ /* 0x0009e2000c10153c */
[----:B------:R-:W-:-:S03]  /*47b20*/  ISETP.LT.AND P5, PT, R20, R240, !P6 ;  /* 0x000000f01400720c */ /* 0x000fc600077a1270 */
[----:B------:R1:W-:Y:S01]  /*47b30*/  @P1 STG.E.U16 desc[UR60][R26.64], R28 ;  /* 0x0000001c1a001986 */ /* 0x0003e2000c10153c */
[----:B------:R-:W-:Y:S01]  /*47b40*/  IMAD.WIDE R236, R9, 0x2, R2 ;  /* 0x0000000209ec7825 */ /* 0x000fe200078e0202 */
[----:B------:R-:W-:Y:S01]  /*47b50*/  ISETP.LT.AND P1, PT, R21, R241, !P6 ;  /* 0x000000f11500720c */ /* 0x000fe20007721270 */
[----:B------:R-:W2:Y:S02]  /*47b60*/  LDC R25, c[0x0][0x228] ;  /* 0x00008a00ff197b82 */ /* 0x000ea40000000800 */
[----:B----4-:R-:W-:-:S06]  /*47b70*/  VIADD R5, R16, 0x94 ;  /* 0x0000009410057836 */ /* 0x010fcc0000000000 */
[----:B------:R-:W4:Y:S01]  /*47b80*/  LDC.64 R14, c[0x0][0x228] ;  /* 0x00008a00ff0e7b82 */ /* 0x000f220000000a00 */
[----:B-1----:R-:W-:Y:S01]  /*47b90*/  PRMT R28, R28, 0x7632, R28 ;  /* 0x000076321c1c7816 */ /* 0x002fe2000000001c */
[----:B------:R-:W-:-:S05]  /*47ba0*/  IMAD.WIDE R26, R0, 0x2, R246 ;  /* 0x00000002001a7825 */ /* 0x000fca00078e02f6 */
[----:B------:R1:W-:Y:S01]  /*47bb0*/  @P0 STG.E.U16 desc[UR60][R26.64], R28 ;  /* 0x0000001c1a000986 */ /* 0x0003e2000c10153c */
[----:B------:R-:W-:Y:S01]  /*47bc0*/  ISETP.GE.AND P0, PT, R5, R11, PT ;  /* 0x0000000b0500720c */ /* 0x000fe20003f06270 */
[----:B------:R-:W3:Y:S02]  /*47bd0*/  LDC R13, c[0x0][0x228] ;  /* 0x00008a00ff0d7b82 */ /* 0x000ee40000000800 */
[----:B------:R1:W-:Y:S01]  /*47be0*/  @P4 STG.E.U16 desc[UR60][R236.64], R250 ;  /* 0x000000faec004986 */ /* 0x0003e2000c10153c */
[----:B------:R-:W-:Y:S01]  /*47bf0*/  ISETP.LT.AND P4, PT, R17, R4, !P3 ;  /* 0x000000041100720c */ /* 0x000fe20005f81270 */
[----:B------:R-:W-:Y:S01]  /*47c00*/  IMAD.WIDE R4, R9, 0x2, R18 ;  /* 0x0000000209047825 */ /* 0x000fe200078e0212 */
[----:B0-----:R-:W-:-:S03]  /*47c10*/  ISETP.LT.AND P6, PT, R22, R7, !P6 ;  /* 0x000000071600720c */ /* 0x001fc600077c1270 */
[----:B------:R-:W0:Y:S01]  /*47c20*/  LDC R11, c[0x0][0x228] ;  /* 0x00008a00ff0b7b82 */ /* 0x000e220000000800 */
[C---:B-1----:R-:W-:Y:S01]  /*47c30*/  IMAD.WIDE R26, R9.reuse, 0x2, R244 ;  /* 0x00000002091a7825 */ /* 0x042fe200078e02f4 */
[----:B------:R-:W-:Y:S02]  /*47c40*/  PRMT R237, R250, 0x7632, R237 ;  /* 0x00007632faed7816 */ /* 0x000fe400000000ed */
[----:B------:R-:W3:Y:S01]  /*47c50*/  LDL.LU R250, [R1+0x368] ;  /* 0x0003680001fa7983 */ /* 0x000ee20000300800 */
[----:B------:R-:W-:-:S03]  /*47c60*/  IMAD.IADD R7, R9, 0x1, R238 ;  /* 0x0000000109077824 */ /* 0x000fc600078e02ee */
[----:B------:R-:W1:Y:S01]  /*47c70*/  LDC R0, c[0x0][0x248] ;  /* 0x00009200ff007b82 */ /* 0x000e620000000800 */
[----:B------:R4:W-:Y:S01]  /*47c80*/  @P5 STG.E.U16 desc[UR60][R4.64], R237 ;  /* 0x000000ed04005986 */ /* 0x0009e2000c10153c */
[----:B------:R-:W-:Y:S02]  /*47c90*/  VIADD R28, R16, 0x9b ;  /* 0x0000009b101c7836 */ /* 0x000fe40000000000 */
[----:B----4-:R-:W-:Y:S01]  /*47ca0*/  IMAD.WIDE R4, R9, 0x2, R246 ;  /* 0x0000000209047825 */ /* 0x010fe200078e02f6 */
[----:B--2---:R-:W-:Y:S01]  /*47cb0*/  PRMT R238, R251, 0x7632, R238 ;  /* 0x00007632fbee7816 */ /* 0x004fe200000000ee */
[----:B------:R2:W-:Y:S01]  /*47cc0*/  @P1 STG.E.U16 desc[UR60][R26.64], R251 ;  /* 0x000000fb1a001986 */ /* 0x0005e2000c10153c */
[----:B------:R-:W-:Y:S01]  /*47cd0*/  ISETP.LT.AND P5, PT, R20, R239, !P3 ;  /* 0x000000ef1400720c */ /* 0x000fe20005fa1270 */
[----:B------:R-:W4:Y:S02]  /*47ce0*/  LDC R9, c[0x0][0x228] ;  /* 0x00008a00ff097b82 */ /* 0x000f240000000800 */
[----:B------:R-:W-:Y:S06]  /*47cf0*/  @P6 STG.E.U16 desc[UR60][R4.64], R238 ;  /* 0x000000ee04006986 */ /* 0x000fec000c10153c */
[----:B------:R-:W4:Y:S01]  /*47d00*/  LDC.64 R236, c[0x0][0x228] ;  /* 0x00008a00ffec7b82 */ /* 0x000f220000000a00 */
[----:B--2---:R-:W2:Y:S01]  /*47d10*/  LDL.LU R251, [R1+0x348] ;  /* 0x0003480001fb7983 */ /* 0x004ea20000300800 */
[----:B------:R-:W-:Y:S01]  /*47d20*/  IMAD.WIDE R26, R7, 0x2, R2 ;  /* 0x00000002071a7825 */ /* 0x000fe200078e0202 */
[----:B------:R-:W-:-:S02]  /*47d30*/  ISETP.GE.AND P6, PT, R28, R15, PT ;  /* 0x0000000f1c00720c */ /* 0x000fc40003fc6270 */
[----:B------:R-:W-:-:S03]  /*47d40*/  ISETP.LT.AND P1, PT, R21, R25, !P3 ;  /* 0x000000191500720c */ /* 0x000fc60005f21270 */
[----:B------:R-:W4:Y:S01]  /*47d50*/  LDC R28, c[0x0][0x228] ;  /* 0x00008a00ff1c7b82 */ /* 0x000f220000000800 */
[----:B---3--:R3:W-:Y:S01]  /*47d60*/  @P4 STG.E.U16 desc[UR60][R26.64], R252 ;  /* 0x000000fc1a004986 */ /* 0x0087e2000c10153c */
[----:B------:R-:W-:-:S03]  /*47d70*/  PRMT R15, R252, 0x7632, R15 ;  /* 0x00007632fc0f7816 */ /* 0x000fc6000000000f */
[----:B---3--:R-:W3:Y:S01]  /*47d80*/  LDL.LU R252, [R1+0x1f8] ;  /* 0x0001f80001fc7983 */ /* 0x008ee20000300800 */
[----:B------:R-:W-:Y:S01]  /*47d90*/  IMAD.WIDE R4, R7, 0x2, R18 ;  /* 0x0000000207047825 */ /* 0x000fe200078e0212 */
[----:B0-----:R-:W-:Y:S02]  /*47da0*/  ISETP.LT.AND P3, PT, R22, R11, !P3 ;  /* 0x0000000b1600720c */ /* 0x001fe40005f61270 */
[----:B------:R-:W-:Y:S02]  /*47db0*/  ISETP.LT.AND P4, PT, R17, R24, !P0 ;  /* 0x000000181100720c */ /* 0x000fe40004781270 */
[----:B------:R-:W-:Y:S01]  /*47dc0*/  @P5 STG.E.U16 desc[UR60][R4.64], R15 ;  /* 0x0000000f04005986 */ /* 0x000fe2000c10153c */
[----:B------:R-:W-:Y:S01]  /*47dd0*/  ISETP.LT.AND P5, PT, R20, R13, !P0 ;  /* 0x0000000d1400720c */ /* 0x000fe200047a1270 */
[----:B-1----:R-:W-:Y:S01]  /*47de0*/  IMAD.IADD R13, R7, 0x1, R0 ;  /* 0x00000001070d7824 */ /* 0x002fe200078e0200 */
[----:B------:R-:W-:Y:S01]  /*47df0*/  PRMT R239, R29, 0x7632, R239 ;  /* 0x000076321def7816 */ /* 0x000fe200000000ef */
[----:B------:R-:W-:Y:S01]  /*47e00*/  IMAD.WIDE R24, R7, 0x2, R244 ;  /* 0x0000000207187825 */ /* 0x000fe200078e02f4 */
[----:B------:R-:W0:Y:S04]  /*47e10*/  LDC R0, c[0x0][0x248] ;  /* 0x00009200ff007b82 */ /* 0x000e280000000800 */
[----:B------:R1:W-:Y:S01]  /*47e20*/  @P1 STG.E.U16 desc[UR60][R24.64], R29 ;  /* 0x0000001d18001986 */ /* 0x0003e2000c10153c */
[----:B------:R-:W-:Y:S01]  /*47e30*/  VIADD R238, R16, 0x95 ;  /* 0x0000009510ee7836 */ /* 0x000fe20000000000 */
[----:B----4-:R-:W-:Y:S01]  /*47e40*/  ISETP.LT.AND P1, PT, R21, R9, !P0 ;  /* 0x000000091500720c */ /* 0x010fe20004721270 */
[----:B------:R-:W-:Y:S01]  /*47e50*/  IMAD.WIDE R26, R13, 0x2, R2 ;  /* 0x000000020d1a7825 */ /* 0x000fe200078e0202 */
[----:B------:R-:W-:Y:S01]  /*47e60*/  ISETP.LT.AND P0, PT, R22, R28, !P0 ;  /* 0x0000001c1600720c */ /* 0x000fe20004701270 */
[----:B------:R-:W4:Y:S02]  /*47e70*/  LDC R11, c[0x0][0x228] ;  /* 0x00008a00ff0b7b82 */ /* 0x000f240000000800 */
[----:B-1----:R-:W-:-:S06]  /*47e80*/  IMAD.WIDE R24, R7, 0x2, R246 ;  /* 0x0000000207187825 */ /* 0x002fcc00078e02f6 */
[----:B------:R-:W1:Y:S01]  /*47e90*/  LDC.64 R4, c[0x0][0x228] ;  /* 0x00008a00ff047b82 */ /* 0x000e620000000a00 */
[----:B------:R0:W-:Y:S01]  /*47ea0*/  @P3 STG.E.U16 desc[UR60][R24.64], R239 ;  /* 0x000000ef18003986 */ /* 0x0001e2000c10153c */
[----:B------:R-:W-:-:S06]  /*47eb0*/  ISETP.GE.AND P3, PT, R238, R237, PT ;  /* 0x000000edee00720c */ /* 0x000fcc0003f66270 */
[----:B------:R-:W1:Y:S01]  /*47ec0*/  LDC R7, c[0x0][0x228] ;  /* 0x00008a00ff077b82 */ /* 0x000e620000000800 */
[----:B------:R0:W-:Y:S01]  /*47ed0*/  @P4 STG.E.U16 desc[UR60][R26.64], R250 ;  /* 0x000000fa1a004986 */ /* 0x0001e2000c10153c */
[----:B------:R-:W-:Y:S01]  /*47ee0*/  ISETP.LT.AND P4, PT, R17, R8, !P3 ;  /* 0x000000081100720c */ /* 0x000fe20005f81270 */
[----:B0-----:R-:W-:-:S05]  /*47ef0*/  IMAD.WIDE R24, R13, 0x2, R18 ;  /* 0x000000020d187825 */ /* 0x001fca00078e0212 */
[----:B------:R-:W0:Y:S01]  /*47f00*/  LDC R15, c[0x0][0x228] ;  /* 0x00008a00ff0f7b82 */ /* 0x000e220000000800 */
[----:B------:R-:W-:-:S07]  /*47f10*/  IMAD.WIDE R8, R13, 0x2, R244 ;  /* 0x000000020d087825 */ /* 0x000fce00078e02f4 */
[----:B------:R-:W0:Y:S01]  /*47f20*/  LDC R29, c[0x0][0x228] ;  /* 0x00008a00ff1d7b82 */ /* 0x000e220000000800 */
[----:B------:R-:W-:Y:S02]  /*47f30*/  PRMT R27, R250, 0x7632, R27 ;  /* 0x00007632fa1b7816 */ /* 0x000fe4000000001b */
[----:B------:R-:W4:Y:S01]  /*47f40*/  LDL.LU R250, [R1+0x36c] ;  /* 0x00036c0001fa7983 */ /* 0x000f220000300800 */
[----:B------:R-:W-:-:S03]  /*47f50*/  IMAD.IADD R237, R13, 0x1, R0 ;  /* 0x000000010ded7824 */ /* 0x000fc600078e0200 */
[----:B------:R2:W-:Y:S02]  /*47f60*/  @P5 STG.E.U16 desc[UR60][R24.64], R27 ;  /* 0x0000001b18005986 */ /* 0x0005e4000c10153c */
[----:B--2---:R-:W-:Y:S02]  /*47f70*/  PRMT R28, R251, 0x7632, R28 ;  /* 0x00007632fb1c7816 */ /* 0x004fe4000000001c */
[----:B------:R2:W-:Y:S01]  /*47f80*/  @P1 STG.E.U16 desc[UR60][R8.64], R251 ;  /* 0x000000fb08001986 */ /* 0x0005e2000c10153c */
[----:B------:R-:W-:Y:S01]  /*47f90*/  IMAD.WIDE R24, R13, 0x2, R246 ;  /* 0x000000020d187825 */ /* 0x000fe200078e02f6 */
[----:B------:R-:W0:Y:S04]  /*47fa0*/  LDC R0, c[0x0][0x228] ;  /* 0x00008a00ff007b82 */ /* 0x000e280000000800 */
[----:B------:R1:W-:Y:S01]  /*47fb0*/  @P0 STG.E.U16 desc[UR60][R24.64], R28 ;  /* 0x0000001c18000986 */ /* 0x0003e2000c10153c */
[----:B------:R-:W-:-:S03]  /*47fc0*/  VIADD R240, R16, 0x97 ;  /* 0x0000009710f07836 */ /* 0x000fc60000000000 */
[----:B------:R-:W0:Y:S01]  /*47fd0*/  LDC R238, c[0x0][0x228] ;  /* 0x00008a00ffee7b82 */ /* 0x000e220000000800 */
[----:B--2---:R-:W2:Y:S01]  /*47fe0*/  LDL.LU R251, [R1+0x34c] ;  /* 0x00034c0001fb7983 */ /* 0x004ea20000300800 */
[----:B-1----:R-:W-:Y:S01]  /*47ff0*/  IMAD.WIDE R24, R237, 0x2, R2 ;  /* 0x00000002ed187825 */ /* 0x002fe200078e0202 */
[----:B---3--:R-:W-:-:S05]  /*48000*/  PRMT R13, R252, 0x7632, R13 ;  /* 0x00007632fc0d7816 */ /* 0x008fca000000000d */
[----:B------:R-:W1:Y:S01]  /*48010*/  LDC.64 R8, c[0x0][0x228] ;  /* 0x00008a00ff087b82 */ /* 0x000e620000000a00 */
[----:B------:R3:W-:Y:S07]  /*48020*/  @P4 STG.E.U16 desc[UR60][R24.64], R252 ;  /* 0x000000fc18004986 */ /* 0x0007ee000c10153c */
[----:B------:R-:W2:Y:S01]  /*48030*/  LDC R239, c[0x0][0x228] ;  /* 0x00008a00ffef7b82 */ /* 0x000ea20000000800 */
[----:B---3--:R-:W3:Y:S01]  /*48040*/  LDL.LU R252, [R1+0x1fc] ;  /* 0x0001fc0001fc7983 */ /* 0x008ee20000300800 */
[----:B------:R-:W-:Y:S01]  /*48050*/  VIADD R26, R16, 0x96 ;  /* 0x00000096101a7836 */ /* 0x000fe20000000000 */
[----:B----4-:R-:W-:-:S05]  /*48060*/  ISETP.LT.AND P5, PT, R20, R11, !P3 ;  /* 0x0000000b1400720c */ /* 0x010fca0005fa1270 */
[----:B------:R-:W4:Y:S01]  /*48070*/  LDC R11, c[0x0][0x248] ;  /* 0x00009200ff0b7b82 */ /* 0x000f220000000800 */
[----:B------:R-:W-:Y:S02]  /*48080*/  ISETP.GE.AND P1, PT, R26, R5, PT ;  /* 0x000000051a00720c */ /* 0x000fe40003f26270 */
[----:B------:R-:W-:-:S05]  /*48090*/  ISETP.LT.AND P0, PT, R21, R7, !P3 ;  /* 0x000000071500720c */ /* 0x000fca0005f01270 */
[----:B------:R-:W4:Y:S01]  /*480a0*/  LDC R5, c[0x0][0x228] ;  /* 0x00008a00ff057b82 */ /* 0x000f220000000800 */
[----:B------:R-:W-:Y:S01]  /*480b0*/  IMAD.WIDE R26, R237, 0x2, R18 ;  /* 0x00000002ed1a7825 */ /* 0x000fe200078e0212 */
[----:B0-----:R-:W-:Y:S02]  /*480c0*/  ISETP.LT.AND P3, PT, R22, R15, !P3 ;  /* 0x0000000f1600720c */ /* 0x001fe40005f61270 */
[----:B------:R-:W-:-:S04]  /*480d0*/  ISETP.LT.AND P4, PT, R17, R12, !P1 ;  /* 0x0000000c1100720c */ /* 0x000fc80004f81270 */
[----:B------:R-:W0:Y:S01]  /*480e0*/  LDC R7, c[0x0][0x248] ;  /* 0x00009200ff077b82 */ /* 0x000e220000000800 */
[----:B------:R1:W-:Y:S01]  /*480f0*/  @P5 STG.E.U16 desc[UR60][R26.64], R13 ;  /* 0x0000000d1a005986 */ /* 0x0003e2000c10153c */
[----:B------:R-:W-:-:S06]  /*48100*/  ISETP.LT.AND P5, PT, R20, R29, !P1 ;  /* 0x0000001d1400720c */ /* 0x000fcc0004fa1270 */
[----:B------:R-:W0:Y:S01]  /*48110*/  LDC R15, c[0x0][0x228] ;  /* 0x00008a00ff0f7b82 */ /* 0x000e220000000800 */
[----:B-1----:R-:W-:Y:S01]  /*48120*/  IMAD.WIDE R12, R237, 0x2, R244 ;  /* 0x00000002ed0c7825 */ /* 0x002fe200078e02f4 */
[----:B------:R-:W-:-:S04]  /*48130*/  PRMT R25, R30, 0x7632, R25 ;  /* 0x000076321e197816 */ /* 0x000fc80000000019 */
[----:B------:R-:W-:Y:S01]  /*48140*/  @P0 STG.E.U16 desc[UR60][R12.64], R30 ;  /* 0x0000001e0c000986 */ /* 0x000fe2000c10153c */
[----:B------:R-:W-:Y:S01]  /*48150*/  ISETP.GE.AND P0, PT, R240, R9, PT ;  /* 0x00000009f000720c */ /* 0x000fe20003f06270 */
[C---:B------:R-:W-:Y:S01]  /*48160*/  IMAD.WIDE R28, R237.reuse, 0x2, R246 ;  /* 0x00000002ed1c7825 */ /* 0x040fe200078e02f6 */
[----:B------:R-:W1:Y:S03]  /*48170*/  LDC R9, c[0x0][0x228] ;  /* 0x00008a00ff097b82 */ /* 0x000e660000000800 */
[----:B----4-:R-:W-:Y:S01]  /*48180*/  IMAD.IADD R11, R237, 0x1, R11 ;  /* 0x00000001ed0b7824 */ /* 0x010fe200078e020b */
[----:B------:R4:W-:Y:S01]  /*48190*/  @P3 STG.E.U16 desc[UR60][R28.64], R25 ;  /* 0x000000191c003986 */ /* 0x0009e2000c10153c */
[----:B------:R-:W-:Y:S02]  /*481a0*/  ISETP.LT.AND P3, PT, R21, R0, !P1 ;  /* 0x000000001500720c */ /* 0x000fe40004f61270 */
[----:B------:R-:W-:Y:S01]  /*481b0*/  ISETP.LT.AND P1, PT, R22, R5, !P1 ;  /* 0x000000051600720c */ /* 0x000fe20004f21270 */
[C---:B------:R-:W-:Y:S01]  /*481c0*/  IMAD.WIDE R26, R11.reuse, 0x2, R18 ;  /* 0x000000020b1a7825 */ /* 0x040fe200078e0212 */
[----:B------:R-:W3:Y:S03]  /*481d0*/  LDC R0, c[0x0][0x248] ;  /* 0x00009200ff007b82 */ /* 0x000ee60000000800 */
[----:B----4-:R-:W-:Y:S01]  /*481e0*/  IMAD.WIDE R24, R11, 0x2, R2 ;  /* 0x000000020b187825 */ /* 0x010fe200078e0202 */
[----:B------:R-:W-:-:S04]  /*481f0*/  PRMT R29, R250, 0x7632, R29 ;  /* 0x00007632fa1d7816 */ /* 0x000fc8000000001d */
[----:B------:R-:W4:Y:S01]  /*48200*/  LDC.64 R12, c[0x0][0x228] ;  /* 0x00008a00ff0c7b82 */ /* 0x000f220000000a00 */
[----:B0-----:R-:W-:Y:S01]  /*48210*/  IMAD.IADD R5, R11, 0x1, R7 ;  /* 0x000000010b057824 */ /* 0x001fe200078e0207 */
[----:B------:R-:W-:Y:S01]  /*48220*/  @P4 STG.E.U16 desc[UR60][R24.64], R250 ;  /* 0x000000fa18004986 */ /* 0x000fe2000c10153c */
[----:B------:R-:W-:Y:S01]  /*48230*/  ISETP.LT.AND P4, PT, R17, R6, !P0 ;  /* 0x000000061100720c */ /* 0x000fe20004781270 */
[----:B------:R-:W-:Y:S02]  /*48240*/  IMAD.WIDE R6, R11, 0x2, R246 ;  /* 0x000000020b067825 */ /* 0x000fe400078e02f6 */
[----:B------:R0:W-:Y:S02]  /*48250*/  @P5 STG.E.U16 desc[UR60][R26.64], R29 ;  /* 0x0000001d1a005986 */ /* 0x0001e4000c10153c */
[----:B------:R-:W4:Y:S01]  /*48260*/  LDC R237, c[0x0][0x228] ;  /* 0x00008a00ffed7b82 */ /* 0x000f220000000800 */
[----:B------:R-:W-:-:S07]  /*48270*/  ISETP.LT.AND P5, PT, R20, R15, !P0 ;  /* 0x0000000f1400720c */ /* 0x000fce00047a1270 */
[----:B------:R-:W4:Y:S01]  /*48280*/  LDC R30, c[0x0][0x228] ;  /* 0x00008a00ff1e7b82 */ /* 0x000f220000000800 */
[----:B0-----:R-:W-:-:S04]  /*48290*/  IMAD.WIDE R28, R11, 0x2, R244 ;  /* 0x000000020b1c7825 */ /* 0x001fc800078e02f4 */
[----:B------:R-:W-:-:S04]  /*482a0*/  IMAD.WIDE R24, R5, 0x2, R2 ;  /* 0x0000000205187825 */ /* 0x000fc800078e0202 */
[----:B------:R-:W-:Y:S01]  /*482b0*/  VIADD R26, R16, 0x99 ;  /* 0x00000099101a7836 */ /* 0x000fe20000000000 */
[----:B--2---:R-:W-:Y:S01]  /*482c0*/  PRMT R11, R251, 0x7632, R11 ;  /* 0x00007632fb0b7816 */ /* 0x004fe2000000000b */
[----:B------:R0:W-:Y:S04]  /*482d0*/  @P3 STG.E.U16 desc[UR60][R28.64], R251 ;  /* 0x000000fb1c003986 */ /* 0x0001e8000c10153c */
[----:B------:R2:W-:Y:S01]  /*482e0*/  @P1 STG.E.U16 desc[UR60][R6.64], R11 ;  /* 0x0000000b06001986 */ /* 0x0005e2000c10153c */
[----:B------:R-:W-:Y:S02]  /*482f0*/  ISETP.LT.AND P1, PT, R21, R238, !P0 ;  /* 0x000000ee1500720c */ /* 0x000fe40004721270 */
[C---:B-1----:R-:W-:Y:S01]  /*48300*/  ISETP.LT.AND P0, PT, R22.reuse, R9, !P0 ;  /* 0x000000091600720c */ /* 0x042fe20004701270 */
[----:B------:R-:W1:Y:S01]  /*48310*/  LDC R238, c[0x0][0x228] ;  /* 0x00008a00ffee7b82 */ /* 0x000e620000000800 */
[----:B------:R-:W-:Y:S01]  /*48320*/  ISETP.LT.AND P3, PT, R22, R14, !P6 ;  /* 0x0000000e1600720c */ /* 0x000fe20007761270 */
[----:B------:R-:W-:-:S06]  /*48330*/  IMAD.WIDE R14, R5, 0x2, R18 ;  /* 0x00000002050e7825 */ /* 0x000fcc00078e0212 */
[----:B------:R-:W1:Y:S01]  /*48340*/  LDC R9, c[0x0][0x228] ;  /* 0x00008a00ff097b82 */ /* 0x000e620000000800 */
[----:B---3--:R-:W-:Y:S01]  /*48350*/  PRMT R27, R252, 0x7632, R27 ;  /* 0x00007632fc1b7816 */ /* 0x008fe2000000001b */
[----:B------:R3:W-:Y:S01]  /*48360*/  @P4 STG.E.U16 desc[UR60][R24.64], R252 ;  /* 0x000000fc18004986 */ /* 0x0007e2000c10153c */
[----:B------:R-:W-:-:S05]  /*48370*/  ISETP.LT.AND P4, PT, R17, R10, !P2 ;  /* 0x0000000a1100720c */ /* 0x000fca0005781270 */
[----:B0-----:R-:W0:Y:S01]  /*48380*/  LDC R28, c[0x0][0x248] ;  /* 0x00009200ff1c7b82 */ /* 0x001e220000000800 */
[----:B--2---:R-:W-:Y:S01]  /*48390*/  IMAD.WIDE R10, R5, 0x2, R244 ;  /* 0x00000002050a7825 */ /* 0x004fe200078e02f4 */
[----:B------:R2:W-:Y:S01]  /*483a0*/  @P5 STG.E.U16 desc[UR60][R14.64], R27 ;  /* 0x0000001b0e005986 */ /* 0x0005e2000c10153c */
[----:B----4-:R-:W-:-:S03]  /*483b0*/  ISETP.LT.AND P5, PT, R20, R237, !P2 ;  /* 0x000000ed1400720c */ /* 0x010fc600057a1270 */
[----:B------:R4:W-:Y:S01]  /*483c0*/  @P1 STG.E.U16 desc[UR60][R10.64], R31 ;  /* 0x0000001f0a001986 */ /* 0x0009e2000c10153c */
[----:B------:R-:W-:Y:S01]  /*483d0*/  ISETP.GE.AND P1, PT, R26, R13, PT ;  /* 0x0000000d1a00720c */ /* 0x000fe20003f26270 */
[----:B------:R-:W0:Y:S01]  /*483e0*/  LDC.64 R6, c[0x0][0x228] ;  /* 0x00008a00ff067b82 */ /* 0x000e220000000a00 */
[----:B---3--:R-:W-:Y:S01]  /*483f0*/  IMAD.WIDE R24, R5, 0x2, R246 ;  /* 0x0000000205187825 */ /* 0x008fe200078e02f6 */
[----:B--2---:R-:W-:-:S03]  /*48400*/  PRMT R15, R31, 0x7632, R15 ;  /* 0x000076321f0f7816 */ /* 0x004fc6000000000f */
[----:B------:R-:W-:-:S03]  /*48410*/  IMAD.IADD R5, R5, 0x1, R0 ;  /* 0x0000000105057824 */ /* 0x000fc600078e0200 */
[----:B------:R-:W2:Y:S01]  /*48420*/  LDC R13, c[0x0][0x228] ;  /* 0x00008a00ff0d7b82 */ /* 0x000ea20000000800 */
[----:B------:R3:W-:Y:S01]  /*48430*/  @P0 STG.E.U16 desc[UR60][R24.64], R15 ;  /* 0x0000000f18000986 */ /* 0x0007e2000c10153c */
[----:B------:R-:W-:Y:S01]  /*48440*/  IMAD.WIDE R26, R5, 0x2, R18 ;  /* 0x00000002051a7825 */ /* 0x000fe200078e0212 */
[----:B----4-:R-:W-:-:S05]  /*48450*/  PRMT R11, R32, 0x7632, R11 ;  /* 0x00007632200b7816 */ /* 0x010fca000000000b */
[----:B------:R-:W4:Y:S01]  /*48460*/  LDC R31, c[0x0][0x228] ;  /* 0x00008a00ff1f7b82 */ /* 0x000f220000000800 */
[----:B---3--:R-:W-:-:S07]  /*48470*/  IMAD.WIDE R14, R5, 0x2, R2 ;  /* 0x00000002050e7825 */ /* 0x008fce00078e0202 */
[----:B------:R-:W3:Y:S01]  /*48480*/  LDC R29, c[0x0][0x228] ;  /* 0x00008a00ff1d7b82 */ /* 0x000ee20000000800 */
[----:B------:R0:W-:Y:S01]  /*48490*/  @P4 STG.E.U16 desc[UR60][R14.64], R32 ;  /* 0x000000200e004986 */ /* 0x0001e2000c10153c */
[----:B------:R-:W-:Y:S02]  /*484a0*/  ISETP.LT.AND P4, PT, R21, R30, !P2 ;  /* 0x0000001e1500720c */ /* 0x000fe40005781270 */
[----:B------:R-:W-:-:S04]  /*484b0*/  ISETP.LT.AND P2, PT, R22, R239, !P2 ;  /* 0x000000ef1600720c */ /* 0x000fc80005741270 */
[----:B------:R-:W3:Y:S01]  /*484c0*/  LDC R30, c[0x0][0x248] ;  /* 0x00009200ff1e7b82 */ /* 0x000ee20000000800 */
[----:B------:R2:W-:Y:S01]  /*484d0*/  @P5 STG.E.U16 desc[UR60][R26.64], R11 ;  /* 0x0000000b1a005986 */ /* 0x0005e2000c10153c */
[----:B-1----:R-:W-:Y:S01]  /*484e0*/  ISETP.LT.AND P5, PT, R20, R9, !P1 ;  /* 0x000000091400720c */ /* 0x002fe20004fa1270 */
[----:B0-----:R-:W-:Y:S01]  /*484f0*/  IMAD.IADD R9, R5, 0x1, R28 ;  /* 0x0000000105097824 */ /* 0x001fe200078e021c */
[----:B------:R-:W-:Y:S01]  /*48500*/  ISETP.LT.AND P0, PT, R17, R236, !P1 ;  /* 0x000000ec1100720c */ /* 0x000fe20004f01270 */
[----:B------:R-:W-:-:S03]  /*48510*/  IMAD.WIDE R24, R5, 0x2, R246 ;  /* 0x0000000205187825 */ /* 0x000fc600078e02f6 */
[----:B------:R-:W0:Y:S01]  /*48520*/  LDC R32, c[0x0][0x228] ;  /* 0x00008a00ff207b82 */ /* 0x000e220000000800 */
[----:B--2---:R-:W-:Y:S01]  /*48530*/  IMAD.WIDE R10, R5, 0x2, R244 ;  /* 0x00000002050a7825 */ /* 0x004fe200078e02f4 */
[----:B------:R-:W-:-:S06]  /*48540*/  PRMT R5, R36, 0x7632, R5 ;  /* 0x0000763224057816 */ /* 0x000fcc0000000005 */
[----:B------:R-:W1:Y:S01]  /*48550*/  LDC R28, c[0x0][0x248] ;  /* 0x00009200ff1c7b82 */ /* 0x000e620000000800 */
[----:B------:R-:W-:Y:S01]  /*48560*/  VIADD R0, R16, 0x9a ;  /* 0x0000009a10007836 */ /* 0x000fe20000000000 */
[----:B------:R-:W-:Y:S01]  /*48570*/  @P4 STG.E.U16 desc[UR60][R10.64], R36 ;  /* 0x000000240a004986 */ /* 0x000fe2000c10153c */
[----:B------:R-:W-:-:S03]  /*48580*/  IMAD.WIDE R14, R9, 0x2, R2 ;  /* 0x00000002090e7825 */ /* 0x000fc600078e0202 */
[----:B------:R2:W-:Y:S01]  /*48590*/  @P2 STG.E.U16 desc[UR60][R24.64], R5 ;  /* 0x0000000518002986 */ /* 0x0005e2000c10153c */
[----:B------:R-:W-:Y:S01]  /*485a0*/  ISETP.LT.AND P2, PT, R21, R238, !P1 ;  /* 0x000000ee1500720c */ /* 0x000fe20004f41270 */
[----:B------:R-:W1:Y:S01]  /*485b0*/  LDC R237, c[0x0][0x22c] ;  /* 0x00008b00ffed7b82 */ /* 0x000e620000000800 */
[----:B------:R-:W-:Y:S02]  /*485c0*/  ISETP.LT.AND P1, PT, R22, R13, !P1 ;  /* 0x0000000d1600720c */ /* 0x000fe40004f21270 */
[----:B------:R-:W-:Y:S01]  /*485d0*/  ISETP.GE.AND P4, PT, R0, R7, PT ;  /* 0x000000070000720c */ /* 0x000fe20003f86270 */
[----:B------:R0:W-:Y:S01]  /*485e0*/  @P0 STG.E.U16 desc[UR60][R14.64], R40 ;  /* 0x000000280e000986 */ /* 0x0001e2000c10153c */
[----:B------:R-:W-:Y:S01]  /*485f0*/  PRMT R0, R40, 0x7632, R0 ;  /* 0x0000763228007816 */ /* 0x000fe20000000000 */
[----:B------:R-:W-:Y:S01]  /*48600*/  IMAD.WIDE R26, R9, 0x2, R18 ;  /* 0x00000002091a7825 */ /* 0x000fe200078e0212 */
[----:B------:R-:W-:Y:S02]  /*48610*/  ISETP.LT.AND P0, PT, R17, R4, !P4 ;  /* 0x000000041100720c */ /* 0x000fe40006701270 */
[----:B------:R-:W-:Y:S01]  /*48620*/  PRMT R7, R44, 0x7632, R7 ;  /* 0x000076322c077816 */ /* 0x000fe20000000007 */
[C---:B--2---:R-:W-:Y:S01]  /*48630*/  IMAD.WIDE R4, R9.reuse, 0x2, R244 ;  /* 0x0000000209047825 */ /* 0x044fe200078e02f4 */
[----:B------:R-:W-:Y:S03]  /*48640*/  @P5 STG.E.U16 desc[UR60][R26.64], R0 ;  /* 0x000000001a005986 */ /* 0x000fe6000c10153c */
[C---:B------:R-:W-:Y:S01]  /*48650*/  IMAD.WIDE R10, R9.reuse, 0x2, R246 ;  /* 0x00000002090a7825 */ /* 0x040fe200078e02f6 */
[----:B------:R-:W-:Y:S01]  /*48660*/  @P2 STG.E.U16 desc[UR60][R4.64], R44 ;  /* 0x0000002c04002986 */ /* 0x000fe2000c10153c */
[----:B----4-:R-:W-:Y:S01]  /*48670*/  ISETP.LT.AND P5, PT, R20, R31, !P4 ;  /* 0x0000001f1400720c */ /* 0x010fe200067a1270 */
[----:B------:R-:W2:Y:S01]  /*48680*/  LDC R25, c[0x0][0x22c] ;  /* 0x00008b00ff197b82 */ /* 0x000ea20000000800 */
[----:B---3--:R-:W-:Y:S01]  /*48690*/  IMAD.IADD R13, R9, 0x1, R30 ;  /* 0x00000001090d7824 */ /* 0x008fe200078e021e */
[----:B------:R3:W-:Y:S01]  /*486a0*/  @P1 STG.E.U16 desc[UR60][R10.64], R7 ;  /* 0x000000070a001986 */ /* 0x0007e2000c10153c */
[----:B0-----:R-:W-:-:S02]  /*486b0*/  ISETP.LT.AND P1, PT, R21, R32, !P4 ;  /* 0x000000201500720c */ /* 0x001fc40006721270 */
[----:B------:R-:W-:-:S03]  /*486c0*/  IMAD.WIDE R14, R13, 0x2, R2 ;  /* 0x000000020d0e7825 */ /* 0x000fc600078e0202 */
[----:B------:R-:W0:Y:S01]  /*486d0*/  LDC R24, c[0x0][0x248] ;  /* 0x00009200ff187b82 */ /* 0x000e220000000800 */
[----:B------:R-:W-:Y:S02]  /*486e0*/  ISETP.LT.AND P2, PT, R21, R6, !P6 ;  /* 0x000000061500720c */ /* 0x000fe40007741270 */
[----:B------:R-:W-:Y:S01]  /*486f0*/  ISETP.LT.AND P4, PT, R22, R29, !P4 ;  /* 0x0000001d1600720c */ /* 0x000fe20006781270 */
[----:B------:R1:W-:Y:S01]  /*48700*/  @P0 STG.E.U16 desc[UR60][R14.64], R33 ;  /* 0x000000210e000986 */ /* 0x0003e2000c10153c */
[----:B------:R-:W-:Y:S01]  /*48710*/  PRMT R9, R33, 0x7632, R9 ;  /* 0x0000763221097816 */ /* 0x000fe20000000009 */
[C---:B---3--:R-:W-:Y:S01]  /*48720*/  IMAD.WIDE R6, R13.reuse, 0x2, R18 ;  /* 0x000000020d067825 */ /* 0x048fe200078e0212 */
[----:B------:R-:W-:Y:S01]  /*48730*/  ISETP.LT.AND P0, PT, R20, R12, !P6 ;  /* 0x0000000c1400720c */ /* 0x000fe20007701270 */
[----:B------:R-:W3:Y:S02]  /*48740*/  LDC R27, c[0x0][0x22c] ;  /* 0x00008b00ff1b7b82 */ /* 0x000ee40000000800 */
[----:B------:R-:W-:Y:S01]  /*48750*/  IMAD.WIDE R4, R13, 0x2, R244 ;  /* 0x000000020d047825 */ /* 0x000fe200078e02f4 */
[----:B------:R-:W-:Y:S01]  /*48760*/  ISETP.LT.AND P6, PT, R17, R8, !P6 ;  /* 0x000000081100720c */ /* 0x000fe200077c1270 */
[----:B------:R4:W-:Y:S02]  /*48770*/  @P5 STG.E.U16 desc[UR60][R6.64], R9 ;  /* 0x0000000906005986 */ /* 0x0009e4000c10153c */
[----:B------:R-:W-:-:S02]  /*48780*/  VIADD R0, R16, 0x9c ;  /* 0x0000009c10007836 */ /* 0x000fc40000000000 */
[----:B------:R2:W-:Y:S01]  /*48790*/  @P1 STG.E.U16 desc[UR60][R4.64], R37 ;  /* 0x0000002504001986 */ /* 0x0005e2000c10153c */
[C---:B-1----:R-:W-:Y:S01]  /*487a0*/  IMAD.IADD R15, R13.reuse, 0x1, R28 ;  /* 0x000000010d0f7824 */ /* 0x042fe200078e021c */
[----:B------:R-:W1:Y:S01]  /*487b0*/  LDC R14, c[0x0][0x248] ;  /* 0x00009200ff0e7b82 */ /* 0x000e620000000800 */
[----:B------:R-:W-:Y:S01]  /*487c0*/  ISETP.GE.AND P5, PT, R0, R237, PT ;  /* 0x000000ed0000720c */ /* 0x000fe20003fa6270 */
[----:B------:R-:W-:Y:S02]  /*487d0*/  VIADD R0, R16, 0x9d ;  /* 0x0000009d10007836 */ /* 0x000fe40000000000 */
[----:B----4-:R-:W-:-:S04]  /*487e0*/  IMAD.WIDE R8, R13, 0x2, R246 ;  /* 0x000000020d087825 */ /* 0x010fc800078e02f6 */
[----:B------:R-:W4:Y:S01]  /*487f0*/  LDC R29, c[0x0][0x22c] ;  /* 0x00008b00ff1d7b82 */ /* 0x000f220000000800 */
[----:B--2---:R-:W-:Y:S01]  /*48800*/  PRMT R5, R37, 0x7632, R5 ;  /* 0x0000763225057816 */ /* 0x004fe20000000005 */
[----:B------:R-:W-:Y:S01]  /*48810*/  IMAD.WIDE R10, R15, 0x2, R2 ;  /* 0x000000020f0a7825 */ /* 0x000fe200078e0202 */
[----:B------:R-:W-:-:S03]  /*48820*/  PRMT R7, R41, 0x7632, R7 ;  /* 0x0000763229077816 */ /* 0x000fc60000000007 */
[----:B------:R-:W-:Y:S01]  /*48830*/  IMAD.WIDE R12, R15, 0x2, R18 ;  /* 0x000000020f0c7825 */ /* 0x000fe200078e0212 */
[----:B------:R2:W-:Y:S01]  /*48840*/  @P4 STG.E.U16 desc[UR60][R8.64], R5 ;  /* 0x0000000508004986 */ /* 0x0005e2000c10153c */
[----:B------:R-:W-:Y:S02]  /*48850*/  ISETP.LT.AND P4, PT, R17, R23, !P5 ;  /* 0x000000171100720c */ /* 0x000fe40006f81270 */
[----:B------:R-:W-:Y:S01]  /*48860*/  ISETP.GE.AND P1, PT, R0, R25, PT ;  /* 0x000000190000720c */ /* 0x000fe20003f26270 */
[----:B------:R-:W-:Y:S01]  /*48870*/  @P6 STG.E.U16 desc[UR60][R10.64], R41 ;  /* 0x000000290a006986 */ /* 0x000fe2000c10153c */
[C---:B0-----:R-:W-:Y:S01]  /*48880*/  IMAD.IADD R25, R15.reuse, 0x1, R24 ;  /* 0x000000010f197824 */ /* 0x041fe200078e0218 */
[----:B------:R-:W-:Y:S02]  /*48890*/  ISETP.LT.AND P6, PT, R20, R23, !P5 ;  /* 0x000000171400720c */ /* 0x000fe40006fc1270 */
[----:B------:R0:W-:Y:S01]  /*488a0*/  @P0 STG.E.U16 desc[UR60][R12.64], R7 ;  /* 0x000000070c000986 */ /* 0x0001e2000c10153c */
[----:B--2---:R-:W-:-:S04]  /*488b0*/  IMAD.WIDE R4, R15, 0x2, R244 ;  /* 0x000000020f047825 */ /* 0x004fc800078e02f4 */
[----:B------:R-:W-:-:S04]  /*488c0*/  IMAD.WIDE R8, R25, 0x2, R2 ;  /* 0x0000000219087825 */ /* 0x000fc800078e0202 */
[----:B0-----:R-:W-:Y:S01]  /*488d0*/  IMAD.WIDE R6, R15, 0x2, R246 ;  /* 0x000000020f067825 */ /* 0x001fe200078e02f6 */
[----:B------:R-:W-:Y:S01]  /*488e0*/  PRMT R15, R45, 0x7632, R15 ;  /* 0x000076322d0f7816 */ /* 0x000fe2000000000f */
[----:B------:R0:W-:Y:S01]  /*488f0*/  @P2 STG.E.U16 desc[UR60][R4.64], R45 ;  /* 0x0000002d04002986 */ /* 0x0001e2000c10153c */
[----:B------:R-:W2:Y:S03]  /*48900*/  LDC R12, c[0x0][0x248] ;  /* 0x00009200ff0c7b82 */ /* 0x000ea60000000800 */
[----:B------:R3:W-:Y:S01]  /*48910*/  @P3 STG.E.U16 desc[UR60][R6.64], R15 ;  /* 0x0000000f06003986 */ /* 0x0007e2000c10153c */
[-C--:B------:R-:W-:Y:S01]  /*48920*/  ISETP.LT.AND P3, PT, R21, R23.reuse, !P5 ;  /* 0x000000171500720c */ /* 0x080fe20006f61270 */
[----:B------:R-:W-:Y:S01]  /*48930*/  IMAD.WIDE R10, R25, 0x2, R18 ;  /* 0x00000002190a7825 */ /* 0x000fe200078e0212 */
[----:B------:R-:W-:Y:S01]  /*48940*/  ISETP.LT.AND P5, PT, R22, R23, !P5 ;  /* 0x000000171600720c */ /* 0x000fe20006fa1270 */
[----:B------:R4:W-:Y:S01]  /*48950*/  @P4 STG.E.U16 desc[UR60][R8.64], R34 ;  /* 0x0000002208004986 */ /* 0x0009e2000c10153c */
[----:B------:R-:W-:-:S02]  /*48960*/  PRMT R24, R34, 0x7632, R24 ;  /* 0x0000763222187816 */ /* 0x000fc40000000018 */
[-C--:B------:R-:W-:Y:S01]  /*48970*/  ISETP.LT.AND P4, PT, R17, R23.reuse, !P1 ;  /* 0x000000171100720c */ /* 0x080fe20004f81270 */
[C---:B-1----:R-:W-:Y:S02]  /*48980*/  IMAD.IADD R13, R25.reuse, 0x1, R14 ;  /* 0x00000001190d7824 */ /* 0x042fe400078e020e */
[----:B------:R1:W-:Y:S01]  /*48990*/  @P6 STG.E.U16 desc[UR60][R10.64], R24 ;  /* 0x000000180a006986 */ /* 0x0003e2000c10153c */
[----:B------:R-:W-:Y:S01]  /*489a0*/  ISETP.LT.AND P6, PT, R20, R23, !P1 ;  /* 0x000000171400720c */ /* 0x000fe20004fc1270 */
[C---:B0-----:R-:W-:Y:S01]  /*489b0*/  IMAD.WIDE R4, R25.reuse, 0x2, R244 ;  /* 0x0000000219047825 */ /* 0x041fe200078e02f4 */
[----:B------:R-:W0:Y:S03]  /*489c0*/  LDC R14, c[0x0][0x248] ;  /* 0x00009200ff0e7b82 */ /* 0x000e260000000800 */
[----:B---3--:R-:W-:Y:S01]  /*489d0*/  IMAD.WIDE R6, R25, 0x2, R246 ;  /* 0x0000000219067825 */ /* 0x008fe200078e02f6 */
[----:B------:R3:W-:Y:S03]  /*489e0*/  @P3 STG.E.U16 desc[UR60][R4.64], R38 ;  /* 0x0000002604003986 */ /* 0x0007e6000c10153c */
[C---:B----4-:R-:W-:Y:S01]  /*489f0*/  IMAD.WIDE R8, R13.reuse, 0x2, R2 ;  /* 0x000000020d087825 */ /* 0x050fe200078e0202 */
[----:B-1----:R-:W-:Y:S01]  /*48a00*/  PRMT R24, R38, 0x7632, R24 ;  /* 0x0000763226187816 */ /* 0x002fe20000000018 */
[----:B------:R-:W1:Y:S02]  /*48a10*/  LDC R25, c[0x0][0x22c] ;  /* 0x00008b00ff197b82 */ /* 0x000e640000000800 */
[----:B------:R-:W-:Y:S01]  /*48a20*/  VIADD R0, R16, 0x9e ;  /* 0x0000009e10007836 */ /* 0x000fe20000000000 */
[----:B------:R-:W-:Y:S01]  /*48a30*/  PRMT R26, R42, 0x7632, R26 ;  /* 0x000076322a1a7816 */ /* 0x000fe2000000001a */
[----:B------:R4:W-:Y:S01]  /*48a40*/  @P5 STG.E.U16 desc[UR60][R6.64], R24 ;  /* 0x0000001806005986 */ /* 0x0009e2000c10153c */
[----:B------:R-:W-:-:S02]  /*48a50*/  IMAD.WIDE R10, R13, 0x2, R18 ;  /* 0x000000020d0a7825 */ /* 0x000fc400078e0212 */
[----:B------:R-:W-:Y:S01]  /*48a60*/  ISETP.GE.AND P0, PT, R0, R27, PT ;  /* 0x0000001b0000720c */ /* 0x000fe20003f06270 */
[----:B------:R-:W-:Y:S01]  /*48a70*/  @P4 STG.E.U16 desc[UR60][R8.64], R42 ;  /* 0x0000002a08004986 */ /* 0x000fe2000c10153c */
[-C--:B------:R-:W-:Y:S01]  /*48a80*/  ISETP.LT.AND P4, PT, R21, R23.reuse, !P1 ;  /* 0x000000171500720c */ /* 0x080fe20004f81270 */
[----:B------:R-:W1:Y:S01]  /*48a90*/  LDC R27, c[0x0][0x22c] ;  /* 0x00008b00ff1b7b82 */ /* 0x000e620000000800 */
[-C--:B------:R-:W-:Y:S01]  /*48aa0*/  ISETP.LT.AND P3, PT, R22, R23.reuse, !P1 ;  /* 0x000000171600720c */ /* 0x080fe20004f61270 */
[----:B------:R2:W-:Y:S01]  /*48ab0*/  @P6 STG.E.U16 desc[UR60][R10.64], R26 ;  /* 0x0000001a0a006986 */ /* 0x0005e2000c10153c */
[-C--:B------:R-:W-:Y:S02]  /*48ac0*/  ISETP.LT.AND P5, PT, R17, R23.reuse, !P0 ;  /* 0x000000171100720c */ /* 0x080fe400047a1270 */
[----:B------:R-:W-:Y:S01]  /*48ad0*/  ISETP.LT.AND P6, PT, R20, R23, !P0 ;  /* 0x000000171400720c */ /* 0x000fe200047c1270 */
[----:B---3--:R-:W-:Y:S01]  /*48ae0*/  IMAD.WIDE R4, R13, 0x2, R244 ;  /* 0x000000020d047825 */ /* 0x008fe200078e02f4 */
[----:B----4-:R-:W-:-:S03]  /*48af0*/  PRMT R24, R46, 0x7632, R24 ;  /* 0x000076322e187816 */ /* 0x010fc60000000018 */
[C---:B--2---:R-:W-:Y:S02]  /*48b00*/  IMAD.IADD R15, R13.reuse, 0x1, R12 ;  /* 0x000000010d0f7824 */ /* 0x044fe400078e020c */
[----:B------:R-:W-:Y:S01]  /*48b10*/  IMAD.WIDE R6, R13, 0x2, R246 ;  /* 0x000000020d067825 */ /* 0x000fe200078e02f6 */
[----:B------:R2:W-:Y:S01]  /*48b20*/  @P4 STG.E.U16 desc[UR60][R4.64], R46 ;  /* 0x0000002e04004986 */ /* 0x0005e2000c10153c */
[----:B------:R-:W3:Y:S02]  /*48b30*/  LDC R12, c[0x0][0x248] ;  /* 0x00009200ff0c7b82 */ /* 0x000ee40000000800 */
[----:B------:R-:W-:Y:S01]  /*48b40*/  VIADD R0, R16, 0x9f ;  /* 0x0000009f10007836 */ /* 0x000fe20000000000 */
[----:B------:R-:W-:Y:S01]  /*48b50*/  PRMT R26, R35, 0x7632, R26 ;  /* 0x00007632231a7816 */ /* 0x000fe2000000001a */
[----:B------:R-:W-:Y:S01]  /*48b60*/  IMAD.WIDE R8, R15, 0x2, R2 ;  /* 0x000000020f087825 */ /* 0x000fe200078e0202 */
[----:B------:R4:W-:Y:S01]  /*48b70*/  @P3 STG.E.U16 desc[UR60][R6.64], R24 ;  /* 0x0000001806003986 */ /* 0x0009e2000c10153c */
[----:B------:R-:W-:-:S02]  /*48b80*/  ISETP.LT.AND P4, PT, R21, R23, !P0 ;  /* 0x000000171500720c */ /* 0x000fc40004781270 */
[----:B------:R-:W-:Y:S01]  /*48b90*/  IMAD.WIDE R10, R15, 0x2, R18 ;  /* 0x000000020f0a7825 */ /* 0x000fe200078e0212 */
[----:B------:R-:W-:Y:S02]  /*48ba0*/  ISETP.GE.AND P2, PT, R0, R29, PT ;  /* 0x0000001d0000720c */ /* 0x000fe40003f46270 */
[-C--:B------:R-:W-:Y:S01]  /*48bb0*/  ISETP.LT.AND P3, PT, R22, R23.reuse, !P0 ;  /* 0x000000171600720c */ /* 0x080fe20004761270 */
[----:B------:R4:W-:Y:S01]  /*48bc0*/  @P5 STG.E.U16 desc[UR60][R8.64], R35 ;  /* 0x0000002308005986 */ /* 0x0009e2000c10153c */
[-C--:B------:R-:W-:Y:S01]  /*48bd0*/  ISETP.LT.AND P5, PT, R17, R23.reuse, !P2 ;  /* 0x000000171100720c */ /* 0x080fe200057a1270 */
[C---:B--2---:R-:W-:Y:S01]  /*48be0*/  IMAD.WIDE R4, R15.reuse, 0x2, R244 ;  /* 0x000000020f047825 */ /* 0x044fe200078e02f4 */
[----:B------:R-:W2:Y:S01]  /*48bf0*/  LDC R29, c[0x0][0x22c] ;  /* 0x00008b00ff1d7b82 */ /* 0x000ea20000000800 */
[----:B------:R1:W-:Y:S01]  /*48c00*/  @P6 STG.E.U16 desc[UR60][R10.64], R26 ;  /* 0x0000001a0a006986 */ /* 0x0003e2000c10153c */
[----:B------:R-:W-:Y:S01]  /*48c10*/  ISETP.LT.AND P6, PT, R20, R23, !P2 ;  /* 0x000000171400720c */ /* 0x000fe200057c1270 */
[----:B0-----:R-:W-:Y:S01]  /*48c20*/  IMAD.IADD R13, R15, 0x1, R14 ;  /* 0x000000010f0d7824 */ /* 0x001fe200078e020e */
[----:B----4-:R-:W-:Y:S01]  /*48c30*/  PRMT R24, R39, 0x7632, R24 ;  /* 0x0000763227187816 */ /* 0x010fe20000000018 */
[----:B------:R-:W-:Y:S01]  /*48c40*/  IMAD.WIDE R6, R15, 0x2, R246 ;  /* 0x000000020f067825 */ /* 0x000fe200078e02f6 */
[----:B------:R0:W-:Y:S03]  /*48c50*/  @P4 STG.E.U16 desc[UR60][R4.64], R39 ;  /* 0x0000002704004986 */ /* 0x0001e6000c10153c */
[----:B------:R-:W-:Y:S01]  /*48c60*/  VIADD R0, R16, 0xa0 ;  /* 0x000000a010007836 */ /* 0x000fe20000000000 */
[----:B------:R-:W4:Y:S01]  /*48c70*/  LDC R14, c[0x0][0x248] ;  /* 0x00009200ff0e7b82 */ /* 0x000f220000000800 */
[----:B------:R-:W-:Y:S01]  /*48c80*/  IMAD.WIDE R8, R13, 0x2, R2 ;  /* 0x000000020d087825 */ /* 0x000fe200078e0202 */
[----:B------:R0:W-:Y:S01]  /*48c90*/  @P3 STG.E.U16 desc[UR60][R6.64], R24 ;  /* 0x0000001806003986 */ /* 0x0001e2000c10153c */
[----:B-1----:R-:W-:-:S02]  /*48ca0*/  PRMT R26, R43, 0x7632, R26 ;  /* 0x000076322b1a7816 */ /* 0x002fc4000000001a */
[----:B------:R-:W-:Y:S01]  /*48cb0*/  IMAD.WIDE R10, R13, 0x2, R18 ;  /* 0x000000020d0a7825 */ /* 0x000fe200078e0212 */
[----:B------:R-:W-:Y:S02]  /*48cc0*/  ISETP.LT.AND P4, PT, R21, R23, !P2 ;  /* 0x000000171500720c */ /* 0x000fe40005781270 */
[----:B------:R-:W-:Y:S02]  /*48cd0*/  ISETP.GE.AND P1, PT, R0, R27, PT ;  /* 0x0000001b0000720c */ /* 0x000fe40003f26270 */
[-C--:B------:R-:W-:Y:S01]  /*48ce0*/  ISETP.LT.AND P3, PT, R22, R23.reuse, !P2 ;  /* 0x000000171600720c */ /* 0x080fe20005761270 */
[----:B------:R-:W-:Y:S01]  /*48cf0*/  @P5 STG.E.U16 desc[UR60][R8.64], R43 ;  /* 0x0000002b08005986 */ /* 0x000fe2000c10153c */
[----:B------:R-:W1:Y:S01]  /*48d00*/  LDC R27, c[0x0][0x22c] ;  /* 0x00008b00ff1b7b82 */ /* 0x000e620000000800 */
[-C--:B------:R-:W-:Y:S02]  /*48d10*/  ISETP.LT.AND P5, PT, R17, R23.reuse, !P1 ;  /* 0x000000171100720c */ /* 0x080fe40004fa1270 */
[----:B------:R3:W-:Y:S01]  /*48d20*/  @P6 STG.E.U16 desc[UR60][R10.64], R26 ;  /* 0x0000001a0a006986 */ /* 0x0007e2000c10153c */
[----:B------:R-:W-:Y:S01]  /*48d30*/  ISETP.LT.AND P6, PT, R20, R23, !P1 ;  /* 0x000000171400720c */ /* 0x000fe20004fc1270 */
[----:B0-----:R-:W-:Y:S01]  /*48d40*/  IMAD.WIDE R4, R13, 0x2, R244 ;  /* 0x000000020d047825 */ /* 0x001fe200078e02f4 */
[----:B------:R-:W-:-:S03]  /*48d50*/  PRMT R24, R47, 0x7632, R24 ;  /* 0x000076322f187816 */ /* 0x000fc60000000018 */
[C---:B---3--:R-:W-:Y:S02]  /*48d60*/  IMAD.IADD R15, R13.reuse, 0x1, R12 ;  /* 0x000000010d0f7824 */ /* 0x048fe400078e020c */
        /* <DEDUP_REMOVED lines=11> */
[----:B------:R-:W-:Y:S01]  /*48e20*/  @P5 STG.E.U16 desc[UR60][R8.64], R48 ;  /* 0x0000003008005986 */ /* 0x000fe2000c10153c */
[----:B------:R-:W3:Y:S01]  /*48e30*/  LDC R25, c[0x0][0x22c] ;  /* 0x00008b00ff197b82 */ /* 0x000ee20000000800 */
[-C--:B------:R-:W-:Y:S02]  /*48e40*/  ISETP.LT.AND P5, PT, R17, R23.reuse, !P0 ;  /* 0x000000171100720c */ /* 0x080fe400047a1270 */
[----:B------:R1:W-:Y:S01]  /*48e50*/  @P6 STG.E.U16 desc[UR60][R10.64], R26 ;  /* 0x0000001a0a006986 */ /* 0x0003e2000c10153c */
[----:B------:R-:W-:Y:S01]  /*48e60*/  ISETP.LT.AND P6, PT, R20, R23, !P0 ;  /* 0x000000171400720c */ /* 0x000fe200047c1270 */
[----:B0-----:R-:W-:Y:S01]  /*48e70*/  IMAD.WIDE R4, R15, 0x2, R244 ;  /* 0x000000020f047825 */ /* 0x001fe200078e02f4 */
[----:B--2---:R-:W-:-:S03]  /*48e80*/  PRMT R24, R52, 0x7632, R24 ;  /* 0x0000763234187816 */ /* 0x004fc60000000018 */
[C---:B----4-:R-:W-:Y:S02]  /*48e90*/  IMAD.IADD R13, R15.reuse, 0x1, R14 ;  /* 0x000000010f0d7824 */ /* 0x050fe400078e020e */
[----:B------:R-:W-:Y:S01]  /*48ea0*/  IMAD.WIDE R6, R15, 0x2, R246 ;  /* 0x000000020f067825 */ /* 0x000fe200078e02f6 */
[----:B------:R0:W-:Y:S01]  /*48eb0*/  @P4 STG.E.U16 desc[UR60][R4.64], R52 ;  /* 0x0000003404004986 */ /* 0x0001e2000c10153c */
[----:B------:R-:W2:Y:S02]  /*48ec0*/  LDC R14, c[0x0][0x248] ;  /* 0x00009200ff0e7b82 */ /* 0x000ea40000000800 */
[----:B------:R-:W-:Y:S01]  /*48ed0*/  VIADD R0, R16, 0xa2 ;  /* 0x000000a210007836 */ /* 0x000fe20000000000 */
[----:B-1----:R-:W-:Y:S01]  /*48ee0*/  PRMT R26, R56, 0x7632, R26 ;  /* 0x00007632381a7816 */ /* 0x002fe2000000001a */
[----:B------:R-:W-:Y:S01]  /*48ef0*/  IMAD.WIDE R8, R13, 0x2, R2 ;  /* 0x000000020d087825 */ /* 0x000fe200078e0202 */
[----:B------:R1:W-:Y:S01]  /*48f00*/  @P3 STG.E.U16 desc[UR60][R6.64], R24 ;  /* 0x0000001806003986 */ /* 0x0003e2000c10153c */
[----:B------:R-:W-:-:S02]  /*48f10*/  ISETP.LT.AND P4, PT, R21, R23, !P0 ;  /* 0x000000171500720c */ /* 0x000fc40004781270 */
[----:B------:R-:W-:Y:S01]  /*48f20*/  IMAD.WIDE R10, R13, 0x2, R18 ;  /* 0x000000020d0a7825 */ /* 0x000fe200078e0212 */
[----:B------:R-:W-:Y:S02]  /*48f30*/  ISETP.GE.AND P2, PT, R0, R27, PT ;  /* 0x0000001b0000720c */ /* 0x000fe40003f46270 */
[-C--:B------:R-:W-:Y:S01]  /*48f40*/  ISETP.LT.AND P3, PT, R22, R23.reuse, !P0 ;  /* 0x000000171600720c */ /* 0x080fe20004761270 */
[----:B------:R-:W-:Y:S01]  /*48f50*/  @P5 STG.E.U16 desc[UR60][R8.64], R56 ;  /* 0x0000003808005986 */ /* 0x000fe2000c10153c */
[----:B------:R-:W4:Y:S01]  /*48f60*/  LDC R27, c[0x0][0x22c] ;  /* 0x00008b00ff1b7b82 */ /* 0x000f220000000800 */
[-C--:B------:R-:W-:Y:S02]  /*48f70*/  ISETP.LT.AND P5, PT, R17, R23.reuse, !P2 ;  /* 0x000000171100720c */ /* 0x080fe400057a1270 */
[----:B------:R3:W-:Y:S01]  /*48f80*/  @P6 STG.E.U16 desc[UR60][R10.64], R26 ;  /* 0x0000001a0a006986 */ /* 0x0007e2000c10153c */
[----:B------:R-:W-:Y:S01]  /*48f90*/  ISETP.LT.AND P6, PT, R20, R23, !P2 ;  /* 0x000000171400720c */ /* 0x000fe200057c1270 */
[----:B0-----:R-:W-:Y:S01]  /*48fa0*/  IMAD.WIDE R4, R13, 0x2, R244 ;  /* 0x000000020d047825 */ /* 0x001fe200078e02f4 */
[----:B-1----:R-:W-:-:S03]  /*48fb0*/  PRMT R24, R60, 0x7632, R24 ;  /* 0x000076323c187816 */ /* 0x002fc60000000018 */
[C---:B---3--:R-:W-:Y:S02]  /*48fc0*/  IMAD.IADD R15, R13.reuse, 0x1, R12 ;  /* 0x000000010d0f7824 */ /* 0x048fe400078e020c */
[----:B------:R-:W-:Y:S01]  /*48fd0*/  IMAD.WIDE R6, R13, 0x2, R246 ;  /* 0x000000020d067825 */ /* 0x000fe200078e02f6 */
[----:B------:R0:W-:Y:S01]  /*48fe0*/  @P4 STG.E.U16 desc[UR60][R4.64], R60 ;  /* 0x0000003c04004986 */ /* 0x0001e2000c10153c */
[----:B------:R-:W1:Y:S02]  /*48ff0*/  LDC R12, c[0x0][0x248] ;  /* 0x00009200ff0c7b82 */ /* 0x000e640000000800 */
        /* <DEDUP_REMOVED lines=14> */
[----:B---3--:R-:W-:-:S03]  /*490e0*/  PRMT R24, R53, 0x7632, R24 ;  /* 0x0000763235187816 */ /* 0x008fc60000000018 */
[C---:B--2---:R-:W-:Y:S02]  /*490f0*/  IMAD.IADD R13, R15.reuse, 0x1, R14 ;  /* 0x000000010f0d7824 */ /* 0x044fe400078e020e */
[----:B------:R-:W-:Y:S01]  /*49100*/  IMAD.WIDE R6, R15, 0x2, R246 ;  /* 0x000000020f067825 */ /* 0x000fe200078e02f6 */
[----:B------:R0:W-:Y:S01]  /*49110*/  @P4 STG.E.U16 desc[UR60][R4.64], R53 ;  /* 0x0000003504004986 */ /* 0x0001e2000c10153c */
[----:B------:R-:W2:Y:S02]  /*49120*/  LDC R14, c[0x0][0x248] ;  /* 0x00009200ff0e7b82 */ /* 0x000ea40000000800 */
[----:B------:R-:W-:Y:S01]  /*49130*/  VIADD R0, R16, 0xa4 ;  /* 0x000000a410007836 */ /* 0x000fe20000000000 */
[----:B------:R-:W-:Y:S01]  /*49140*/  PRMT R26, R57, 0x7632, R26 ;  /* 0x00007632391a7816 */ /* 0x000fe2000000001a */
[----:B------:R-:W-:Y:S01]  /*49150*/  IMAD.WIDE R8, R13, 0x2, R2 ;  /* 0x000000020d087825 */ /* 0x000fe200078e0202 */
[----:B------:R3:W-:Y:S01]  /*49160*/  @P3 STG.E.U16 desc[UR60][R6.64], R24 ;  /* 0x0000001806003986 */ /* 0x0007e2000c10153c */
[----:B------:R-:W-:-:S02]  /*49170*/  ISETP.LT.AND P4, PT, R21, R23, !P1 ;  /* 0x000000171500720c */ /* 0x000fc40004f81270 */
[----:B------:R-:W-:Y:S01]  /*49180*/  IMAD.WIDE R10, R13, 0x2, R18 ;  /* 0x000000020d0a7825 */ /* 0x000fe200078e0212 */
[----:B----4-:R-:W-:Y:S02]  /*49190*/  ISETP.GE.AND P0, PT, R0, R27, PT ;  /* 0x0000001b0000720c */ /* 0x010fe40003f06270 */
[-C--:B------:R-:W-:Y:S01]  /*491a0*/  ISETP.LT.AND P3, PT, R22, R23.reuse, !P1 ;  /* 0x000000171600720c */ /* 0x080fe20004f61270 */
[----:B------:R-:W-:Y:S01]  /*491b0*/  @P5 STG.E.U16 desc[UR60][R8.64], R57 ;  /* 0x0000003908005986 */ /* 0x000fe2000c10153c */
[----:B------:R-:W4:Y:S01]  /*491c0*/  LDC R27, c[0x0][0x22c] ;  /* 0x00008b00ff1b7b82 */ /* 0x000f220000000800 */
[-C--:B------:R-:W-:Y:S02]  /*491d0*/  ISETP.LT.AND P5, PT, R17, R23.reuse, !P0 ;  /* 0x000000171100720c */ /* 0x080fe400047a1270 */
[----:B------:R1:W-:Y:S01]  /*491e0*/  @P6 STG.E.U16 desc[UR60][R10.64], R26 ;  /* 0x0000001a0a006986 */ /* 0x0003e2000c10153c */
[----:B------:R-:W-:Y:S01]  /*491f0*/  ISETP.LT.AND P6, PT, R20, R23, !P0 ;  /* 0x000000171400720c */ /* 0x000fe200047c1270 */
[----:B0-----:R-:W-:Y:S01]  /*49200*/  IMAD.WIDE R4, R13, 0x2, R244 ;  /* 0x000000020d047825 */ /* 0x001fe200078e02f4 */
[----:B---3--:R-:W-:-:S03]  /*49210*/  PRMT R24, R61, 0x7632, R24 ;  /* 0x000076323d187816 */ /* 0x008fc60000000018 */
[C---:B-1----:R-:W-:Y:S02]  /*49220*/  IMAD.IADD R15, R13.reuse, 0x1, R12 ;  /* 0x000000010d0f7824 */ /* 0x042fe400078e020c */
        /* <DEDUP_REMOVED lines=723> */
[----:B------:R-:W-:Y:S01]  /*4bf60*/  @P4 STG.E.U16 desc[UR60][R4.64], R140 ;  /* 0x0000008c04004986 */ /* 0x000fe2000c10153c */
[----:B------:R-:W0:Y:S02]  /*4bf70*/  LDC R12, c[0x0][0x248] ;  /* 0x00009200ff0c7b82 */ /* 0x000e240000000800 */
        /* <DEDUP_REMOVED lines=13> */
[----:B--2---:R-:W-:Y:S01]  /*4c050*/  IMAD.IADD R13, R15, 0x1, R14 ;  /* 0x000000010f0d7824 */ /* 0x004fe200078e020e */
[----:B-1----:R-:W-:Y:S01]  /*4c060*/  PRMT R24, R133, 0x7632, R24 ;  /* 0x0000763285187816 */ /* 0x002fe20000000018 */
[----:B------:R-:W-:Y:S01]  /*4c070*/  IMAD.WIDE R4, R15, 0x2, R244 ;  /* 0x000000020f047825 */ /* 0x000fe200078e02f4 */
[----:B------:R-:W1:Y:S03]  /*4c080*/  LDC R14, c[0x0][0x248] ;  /* 0x00009200ff0e7b82 */ /* 0x000e660000000800 */
[----:B------:R-:W-:-:S02]  /*4c090*/  VIADD R0, R16, 0xcc ;  /* 0x000000cc10007836 */ /* 0x000fc40000000000 */
[----:B------:R-:W-:Y:S01]  /*4c0a0*/  IMAD.WIDE R6, R15, 0x2, R246 ;  /* 0x000000020f067825 */ /* 0x000fe200078e02f6 */
[----:B------:R-:W-:Y:S01]  /*4c0b0*/  @P3 STG.E.U16 desc[UR60][R4.64], R133 ;  /* 0x0000008504003986 */ /* 0x000fe2000c10153c */
[----:B----4-:R-:W-:Y:S02]  /*4c0c0*/  PRMT R26, R137, 0x7632, R26 ;  /* 0x00007632891a7816 */ /* 0x010fe4000000001a */
[C---:B------:R-:W-:Y:S01]  /*4c0d0*/  IMAD.WIDE R8, R13.reuse, 0x2, R2 ;  /* 0x000000020d087825 */ /* 0x040fe200078e0202 */
[----:B------:R-:W-:Y:S01]  /*4c0e0*/  ISETP.GE.AND P2, PT, R0, R27, PT ;  /* 0x0000001b0000720c */ /* 0x000fe20003f46270 */
[----:B------:R2:W-:Y:S02]  /*4c0f0*/  @P1 STG.E.U16 desc[UR60][R6.64], R24 ;  /* 0x0000001806001986 */ /* 0x0005e4000c10153c */
[----:B------:R-:W-:Y:S01]  /*4c100*/  IMAD.WIDE R10, R13, 0x2, R18 ;  /* 0x000000020d0a7825 */ /* 0x000fe200078e0212 */
[-C--:B------:R-:W-:Y:S01]  /*4c110*/  ISETP.LT.AND P1, PT, R21, R23.reuse, !P0 ;  /* 0x000000171500720c */ /* 0x080fe20004721270 */
[----:B------:R-:W-:Y:S01]  /*4c120*/  @P5 STG.E.U16 desc[UR60][R8.64], R137 ;  /* 0x0000008908005986 */ /* 0x000fe2000c10153c */
[-C--:B------:R-:W-:Y:S01]  /*4c130*/  ISETP.LT.AND P0, PT, R22, R23.reuse, !P0 ;  /* 0x000000171600720c */ /* 0x080fe20004701270 */
[----:B------:R-:W4:Y:S01]  /*4c140*/  LDC R27, c[0x0][0x22c] ;  /* 0x00008b00ff1b7b82 */ /* 0x000f220000000800 */
[-C--:B------:R-:W-:Y:S01]  /*4c150*/  ISETP.LT.AND P5, PT, R17, R23.reuse, !P2 ;  /* 0x000000171100720c */ /* 0x080fe200057a1270 */
[----:B------:R3:W-:Y:S01]  /*4c160*/  @P6 STG.E.U16 desc[UR60][R10.64], R26 ;  /* 0x0000001a0a006986 */ /* 0x0007e2000c10153c */
[----:B------:R-:W-:Y:S01]  /*4c170*/  ISETP.LT.AND P6, PT, R20, R23, !P2 ;  /* 0x000000171400720c */ /* 0x000fe200057c1270 */
[----:B0-----:R-:W-:-:S02]  /*4c180*/  IMAD.IADD R15, R13, 0x1, R12 ;  /* 0x000000010d0f7824 */ /* 0x001fc400078e020c */
[----:B------:R-:W-:Y:S01]  /*4c190*/  VIADD R0, R16, 0xcd ;  /* 0x000000cd10007836 */ /* 0x000fe20000000000 */
[----:B--2---:R-:W-:Y:S01]  /*4c1a0*/  PRMT R24, R141, 0x7632, R24 ;  /* 0x000076328d187816 */ /* 0x004fe20000000018 */
[C---:B------:R-:W-:Y:S01]  /*4c1b0*/  IMAD.WIDE R4, R13.reuse, 0x2, R244 ;  /* 0x000000020d047825 */ /* 0x040fe200078e02f4 */
[----:B------:R-:W0:Y:S03]  /*4c1c0*/  LDC R12, c[0x0][0x248] ;  /* 0x00009200ff0c7b82 */ /* 0x000e260000000800 */
[----:B------:R-:W-:Y:S01]  /*4c1d0*/  IMAD.WIDE R6, R13, 0x2, R246 ;  /* 0x000000020d067825 */ /* 0x000fe200078e02f6 */
[----:B---3--:R-:W-:Y:S01]  /*4c1e0*/  ISETP.GE.AND P4, PT, R0, R25, PT ;  /* 0x000000190000720c */ /* 0x008fe20003f86270 */
[----:B------:R-:W-:Y:S01]  /*4c1f0*/  @P1 STG.E.U16 desc[UR60][R4.64], R141 ;  /* 0x0000008d04001986 */ /* 0x000fe2000c10153c */
[----:B------:R-:W-:Y:S01]  /*4c200*/  PRMT R26, R130, 0x7632, R26 ;  /* 0x00007632821a7816 */ /* 0x000fe2000000001a */
[C---:B------:R-:W-:Y:S01]  /*4c210*/  IMAD.WIDE R8, R15.reuse, 0x2, R2 ;  /* 0x000000020f087825 */ /* 0x040fe200078e0202 */
[----:B------:R-:W2:Y:S01]  /*4c220*/  LDC R25, c[0x0][0x22c] ;  /* 0x00008b00ff197b82 */ /* 0x000ea20000000800 */
[----:B------:R3:W-:Y:S02]  /*4c230*/  @P0 STG.E.U16 desc[UR60][R6.64], R24 ;  /* 0x0000001806000986 */ /* 0x0007e4000c10153c */
[----:B------:R-:W-:Y:S01]  /*4c240*/  IMAD.WIDE R10, R15, 0x2, R18 ;  /* 0x000000020f0a7825 */ /* 0x000fe200078e0212 */
[-C--:B------:R-:W-:Y:S01]  /*4c250*/  ISETP.LT.AND P0, PT, R21, R23.reuse, !P2 ;  /* 0x000000171500720c */ /* 0x080fe20005701270 */
[----:B------:R-:W-:Y:S01]  /*4c260*/  @P5 STG.E.U16 desc[UR60][R8.64], R130 ;  /* 0x0000008208005986 */ /* 0x000fe2000c10153c */
[----:B------:R-:W-:-:S02]  /*4c270*/  ISETP.LT.AND P2, PT, R22, R23, !P2 ;  /* 0x000000171600720c */ /* 0x000fc40005741270 */
[-C--:B------:R-:W-:Y:S01]  /*4c280*/  ISETP.LT.AND P5, PT, R17, R23.reuse, !P4 ;  /* 0x000000171100720c */ /* 0x080fe200067a1270 */
[----:B------:R4:W-:Y:S01]  /*4c290*/  @P6 STG.E.U16 desc[UR60][R10.64], R26 ;  /* 0x0000001a0a006986 */ /* 0x0009e2000c10153c */
[----:B------:R-:W-:Y:S01]  /*4c2a0*/  ISETP.LT.AND P6, PT, R20, R23, !P4 ;  /* 0x000000171400720c */ /* 0x000fe200067c1270 */
[C---:B-1----:R-:W-:Y:S02]  /*4c2b0*/  IMAD.IADD R13, R15.reuse, 0x1, R14 ;  /* 0x000000010f0d7824 */ /* 0x042fe400078e020e */
[----:B------:R-:W-:Y:S01]  /*4c2c0*/  VIADD R0, R16, 0xce ;  /* 0x000000ce10007836 */ /* 0x000fe20000000000 */
[----:B---3--:R-:W-:Y:S01]  /*4c2d0*/  PRMT R24, R134, 0x7632, R24 ;  /* 0x0000763286187816 */ /* 0x008fe20000000018 */
[C---:B------:R-:W-:Y:S01]  /*4c2e0*/  IMAD.WIDE R4, R15.reuse, 0x2, R244 ;  /* 0x000000020f047825 */ /* 0x040fe200078e02f4 */
[----:B------:R-:W1:Y:S03]  /*4c2f0*/  LDC R14, c[0x0][0x248] ;  /* 0x00009200ff0e7b82 */ /* 0x000e660000000800 */
[----:B------:R-:W-:Y:S01]  /*4c300*/  IMAD.WIDE R6, R15, 0x2, R246 ;  /* 0x000000020f067825 */ /* 0x000fe200078e02f6 */
[----:B----4-:R-:W-:-:S02]  /*4c310*/  ISETP.GE.AND P3, PT, R0, R27, PT ;  /* 0x0000001b0000720c */ /* 0x010fc40003f66270 */
[----:B------:R-:W-:Y:S01]  /*4c320*/  PRMT R26, R138, 0x7632, R26 ;  /* 0x000076328a1a7816 */ /* 0x000fe2000000001a */
[C---:B------:R-:W-:Y:S01]  /*4c330*/  IMAD.WIDE R8, R13.reuse, 0x2, R2 ;  /* 0x000000020d087825 */ /* 0x040fe200078e0202 */
[----:B------:R-:W-:Y:S03]  /*4c340*/  @P0 STG.E.U16 desc[UR60][R4.64], R134 ;  /* 0x0000008604000986 */ /* 0x000fe6000c10153c */
[----:B------:R-:W-:Y:S01]  /*4c350*/  IMAD.WIDE R10, R13, 0x2, R18 ;  /* 0x000000020d0a7825 */ /* 0x000fe200078e0212 */
[----:B------:R3:W-:Y:S01]  /*4c360*/  @P2 STG.E.U16 desc[UR60][R6.64], R24 ;  /* 0x0000001806002986 */ /* 0x0007e2000c10153c */
[-C--:B------:R-:W-:Y:S01]  /*4c370*/  ISETP.LT.AND P0, PT, R21, R23.reuse, !P4 ;  /* 0x000000171500720c */ /* 0x080fe20006701270 */
[----:B------:R-:W4:Y:S01]  /*4c380*/  LDC R27, c[0x0][0x22c] ;  /* 0x00008b00ff1b7b82 */ /* 0x000f220000000800 */
[-C--:B------:R-:W-:Y:S01]  /*4c390*/  ISETP.LT.AND P4, PT, R22, R23.reuse, !P4 ;  /* 0x000000171600720c */ /* 0x080fe20006781270 */
[----:B------:R-:W-:Y:S01]  /*4c3a0*/  @P5 STG.E.U16 desc[UR60][R8.64], R138 ;  /* 0x0000008a08005986 */ /* 0x000fe2000c10153c */
[----:B------:R-:W-:-:S03]  /*4c3b0*/  ISETP.LT.AND P5, PT, R17, R23, !P3 ;  /* 0x000000171100720c */ /* 0x000fc60005fa1270 */
[----:B------:R2:W-:Y:S01]  /*4c3c0*/  @P6 STG.E.U16 desc[UR60][R10.64], R26 ;  /* 0x0000001a0a006986 */ /* 0x0005e2000c10153c */
[-C--:B------:R-:W-:Y:S01]  /*4c3d0*/  ISETP.LT.AND P6, PT, R20, R23.reuse, !P3 ;  /* 0x000000171400720c */ /* 0x080fe20005fc1270 */
[C---:B0-----:R-:W-:Y:S02]  /*4c3e0*/  IMAD.IADD R15, R13.reuse, 0x1, R12 ;  /* 0x000000010d0f7824 */ /* 0x041fe400078e020c */
[----:B------:R-:W-:Y:S01]  /*4c3f0*/  VIADD R0, R16, 0xcf ;  /* 0x000000cf10007836 */ /* 0x000fe20000000000 */
[----:B---3--:R-:W0:Y:S01]  /*4c400*/  LDC R24, c[0x0][0x248] ;  /* 0x00009200ff187b82 */ /* 0x008e220000000800 */
[----:B------:R-:W-:Y:S01]  /*4c410*/  IMAD.WIDE R4, R13, 0x2, R244 ;  /* 0x000000020d047825 */ /* 0x000fe200078e02f4 */
[----:B------:R-:W-:-:S03]  /*4c420*/  ISETP.LT.AND P2, PT, R21, R23, !P3 ;  /* 0x000000171500720c */ /* 0x000fc60005f41270 */
[----:B------:R-:W-:Y:S01]  /*4c430*/  IMAD.WIDE R6, R13, 0x2, R246 ;  /* 0x000000020d067825 */ /* 0x000fe200078e02f6 */
[----:B------:R-:W-:Y:S02]  /*4c440*/  PRMT R13, R142, 0x7632, R13 ;  /* 0x000076328e0d7816 */ /* 0x000fe4000000000d */
[----:B--2---:R-:W-:Y:S01]  /*4c450*/  PRMT R26, R131, 0x7632, R26 ;  /* 0x00007632831a7816 */ /* 0x004fe2000000001a */
[C---:B------:R-:W-:Y:S01]  /*4c460*/  IMAD.WIDE R8, R15.reuse, 0x2, R2 ;  /* 0x000000020f087825 */ /* 0x040fe200078e0202 */
[----:B------:R-:W-:Y:S01]  /*4c470*/  ISETP.GE.AND P1, PT, R0, R25, PT ;  /* 0x000000190000720c */ /* 0x000fe20003f26270 */
[----:B------:R-:W-:Y:S02]  /*4c480*/  @P0 STG.E.U16 desc[UR60][R4.64], R142 ;  /* 0x0000008e04000986 */ /* 0x000fe4000c10153c */
[----:B------:R-:W-:Y:S01]  /*4c490*/  IMAD.WIDE R10, R15, 0x2, R18 ;  /* 0x000000020f0a7825 */ /* 0x000fe200078e0212 */
[-C--:B------:R-:W-:Y:S01]  /*4c4a0*/  ISETP.LT.AND P3, PT, R22, R23.reuse, !P3 ;  /* 0x000000171600720c */ /* 0x080fe20005f61270 */
[----:B------:R2:W-:Y:S04]  /*4c4b0*/  @P4 STG.E.U16 desc[UR60][R6.64], R13 ;  /* 0x0000000d06004986 */ /* 0x0005e8000c10153c */
[----:B------:R-:W-:Y:S01]  /*4c4c0*/  @P5 STG.E.U16 desc[UR60][R8.64], R131 ;  /* 0x0000008308005986 */ /* 0x000fe2000c10153c */
[----:B------:R-:W-:-:S03]  /*4c4d0*/  ISETP.LT.AND P5, PT, R17, R23, !P1 ;  /* 0x000000171100720c */ /* 0x000fc60004fa1270 */
[----:B------:R3:W-:Y:S01]  /*4c4e0*/  @P6 STG.E.U16 desc[UR60][R10.64], R26 ;  /* 0x0000001a0a006986 */ /* 0x0007e2000c10153c */
[----:B------:R-:W-:Y:S01]  /*4c4f0*/  ISETP.LT.AND P6, PT, R20, R23, !P1 ;  /* 0x000000171400720c */ /* 0x000fe20004fc1270 */
[C---:B-1----:R-:W-:Y:S02]  /*4c500*/  IMAD.IADD R25, R15.reuse, 0x1, R14 ;  /* 0x000000010f197824 */ /* 0x042fe400078e020e */
[----:B--2---:R-:W-:-:S04]  /*4c510*/  IMAD.WIDE R12, R15, 0x2, R244 ;  /* 0x000000020f0c7825 */ /* 0x004fc800078e02f4 */
[----:B------:R-:W-:Y:S01]  /*4c520*/  VIADD R0, R16, 0xd0 ;  /* 0x000000d010007836 */ /* 0x000fe20000000000 */
[----:B------:R1:W-:Y:S01]  /*4c530*/  @P2 STG.E.U16 desc[UR60][R12.64], R135 ;  /* 0x000000870c002986 */ /* 0x0003e2000c10153c */
[----:B------:R-:W-:Y:S01]  /*4c540*/  IMAD.WIDE R4, R15, 0x2, R246 ;  /* 0x000000020f047825 */ /* 0x000fe200078e02f6 */
[----:B------:R-:W-:Y:S01]  /*4c550*/  ISETP.LT.AND P4, PT, R21, R23, !P1 ;  /* 0x000000171500720c */ /* 0x000fe20004f81270 */
[----:B------:R-:W2:Y:S01]  /*4c560*/  LDC R14, c[0x0][0x248] ;  /* 0x00009200ff0e7b82 */ /* 0x000ea20000000800 */
[----:B---3--:R-:W-:Y:S01]  /*4c570*/  PRMT R11, R135, 0x7632, R11 ;  /* 0x00007632870b7816 */ /* 0x008fe2000000000b */
[----:B------:R-:W-:Y:S01]  /*4c580*/  IMAD.WIDE R6, R25, 0x2, R2 ;  /* 0x0000000219067825 */ /* 0x000fe200078e0202 */
[----:B----4-:R-:W-:-:S03]  /*4c590*/  ISETP.GE.AND P0, PT, R0, R27, PT ;  /* 0x0000001b0000720c */ /* 0x010fc60003f06270 */
[----:B------:R-:W-:Y:S01]  /*4c5a0*/  IMAD.WIDE R8, R25, 0x2, R18 ;  /* 0x0000000219087825 */ /* 0x000fe200078e0212 */
[----:B-1----:R-:W-:Y:S01]  /*4c5b0*/  PRMT R13, R139, 0x7632, R13 ;  /* 0x000076328b0d7816 */ /* 0x002fe2000000000d */
[----:B------:R1:W-:Y:S01]  /*4c5c0*/  @P3 STG.E.U16 desc[UR60][R4.64], R11 ;  /* 0x0000000b04003986 */ /* 0x0003e2000c10153c */
[-C--:B------:R-:W-:Y:S01]  /*4c5d0*/  ISETP.LT.AND P1, PT, R22, R23.reuse, !P1 ;  /* 0x000000171600720c */ /* 0x080fe20004f21270 */
[----:B------:R-:W3:Y:S02]  /*4c5e0*/  LDC R27, c[0x0][0x22c] ;  /* 0x00008b00ff1b7b82 */ /* 0x000ee40000000800 */
[----:B------:R4:W-:Y:S01]  /*4c5f0*/  @P5 STG.E.U16 desc[UR60][R6.64], R139 ;  /* 0x0000008b06005986 */ /* 0x0009e2000c10153c */
[----:B------:R-:W-:-:S03]  /*4c600*/  ISETP.LT.AND P5, PT, R20, R23, !P0 ;  /* 0x000000171400720c */ /* 0x000fc600047a1270 */
[----:B------:R4:W-:Y:S01]  /*4c610*/  @P6 STG.E.U16 desc[UR60][R8.64], R13 ;  /* 0x0000000d08006986 */ /* 0x0009e2000c10153c */
[-C--:B------:R-:W-:Y:S02]  /*4c620*/  ISETP.LT.AND P6, PT, R17, R23.reuse, !P0 ;  /* 0x000000171100720c */ /* 0x080fe400047c1270 */
[----:B------:R-:W-:Y:S01]  /*4c630*/  ISETP.LT.AND P3, PT, R21, R23, !P0 ;  /* 0x000000171500720c */ /* 0x000fe20004761270 */
[----:B-1----:R-:W-:Y:S01]  /*4c640*/  IMAD.WIDE R10, R25, 0x2, R244 ;  /* 0x00000002190a7825 */ /* 0x002fe200078e02f4 */
[----:B------:R-:W-:-:S03]  /*4c650*/  PRMT R26, R143, 0x7632, R26 ;  /* 0x000076328f1a7816 */ /* 0x000fc6000000001a */
[C---:B0-----:R-:W-:Y:S01]  /*4c660*/  IMAD.IADD R15, R25.reuse, 0x1, R24 ;  /* 0x00000001190f7824 */ /* 0x041fe200078e0218 */
[----:B------:R0:W-:Y:S01]  /*4c670*/  @P4 STG.E.U16 desc[UR60][R10.64], R143 ;  /* 0x0000008f0a004986 */ /* 0x0001e2000c10153c */
[----:B------:R-:W-:Y:S01]  /*4c680*/  VIADD R0, R16, 0xd1 ;  /* 0x000000d110007836 */ /* 0x000fe20000000000 */
[----:B------:R-:W1:Y:S01]  /*4c690*/  LDC R24, c[0x0][0x248] ;  /* 0x00009200ff187b82 */ /* 0x000e620000000800 */
[----:B------:R-:W-:-:S04]  /*4c6a0*/  IMAD.WIDE R4, R25, 0x2, R246 ;  /* 0x0000000219047825 */ /* 0x000fc800078e02f6 */
[----:B----4-:R-:W-:Y:S01]  /*4c6b0*/  IMAD.WIDE R6, R15, 0x2, R2 ;  /* 0x000000020f067825 */ /* 0x010fe200078e0202 */
[----:B------:R-:W-:-:S03]  /*4c6c0*/  ISETP.GE.AND P2, PT, R0, R29, PT ;  /* 0x0000001d0000720c */ /* 0x000fc60003f46270 */
[C---:B------:R-:W-:Y:S01]  /*4c6d0*/  IMAD.WIDE R8, R15.reuse, 0x2, R18 ;  /* 0x000000020f087825 */ /* 0x040fe200078e0212 */
[----:B0-----:R-:W-:Y:S01]  /*4c6e0*/  PRMT R11, R144, 0x7632, R11 ;  /* 0x00007632900b7816 */ /* 0x001fe2000000000b */
[----:B------:R0:W-:Y:S02]  /*4c6f0*/  @P1 STG.E.U16 desc[UR60][R4.64], R26 ;  /* 0x0000001a04001986 */ /* 0x0001e4000c10153c */
[----:B------:R-:W-:Y:S01]  /*4c700*/  IMAD.WIDE R12, R15, 0x2, R244 ;  /* 0x000000020f0c7825 */ /* 0x000fe200078e02f4 */
[----:B------:R-:W4:Y:S01]  /*4c710*/  LDC R29, c[0x0][0x22c] ;  /* 0x00008b00ff1d7b82 */ /* 0x000f220000000800 */
[----:B------:R3:W-:Y:S01]  /*4c720*/  @P6 STG.E.U16 desc[UR60][R6.64], R144 ;  /* 0x0000009006006986 */ /* 0x0007e2000c10153c */
[----:B------:R-:W-:-:S03]  /*4c730*/  ISETP.LT.AND P1, PT, R22, R23, !P0 ;  /* 0x000000171600720c */ /* 0x000fc60004721270 */
[----:B------:R3:W-:Y:S01]  /*4c740*/  @P5 STG.E.U16 desc[UR60][R8.64], R11 ;  /* 0x0000000b08005986 */ /* 0x0007e2000c10153c */
[----:B------:R-:W-:-:S03]  /*4c750*/  ISETP.LT.AND P5, PT, R20, R23, !P2 ;  /* 0x000000171400720c */ /* 0x000fc600057a1270 */
[----:B------:R3:W-:Y:S01]  /*4c760*/  @P3 STG.E.U16 desc[UR60][R12.64], R148 ;  /* 0x000000940c003986 */ /* 0x0007e2000c10153c */
[-C--:B------:R-:W-:Y:S01]  /*4c770*/  ISETP.LT.AND P3, PT, R17, R23.reuse, !P2 ;  /* 0x000000171100720c */ /* 0x080fe20005761270 */
[----:B------:R-:W-:Y:S01]  /*4c780*/  VIADD R0, R16, 0xd2 ;  /* 0x000000d210007836 */ /* 0x000fe20000000000 */
[----:B------:R-:W-:Y:S01]  /*4c790*/  ISETP.LT.AND P6, PT, R21, R23, !P2 ;  /* 0x000000171500720c */ /* 0x000fe200057c1270 */
[C-C-:B--2---:R-:W-:Y:S01]  /*4c7a0*/  IMAD.IADD R25, R15.reuse, 0x1, R14.reuse ;  /* 0x000000010f197824 */ /* 0x144fe200078e020e */
[----:B------:R-:W-:Y:S01]  /*4c7b0*/  PRMT R14, R148, 0x7632, R14 ;  /* 0x00007632940e7816 */ /* 0x000fe2000000000e */
[----:B0-----:R-:W-:Y:S01]  /*4c7c0*/  IMAD.WIDE R4, R15, 0x2, R246 ;  /* 0x000000020f047825 */ /* 0x001fe200078e02f6 */
[----:B---3--:R-:W-:Y:S02]  /*4c7d0*/  ISETP.GE.AND P4, PT, R0, R27, PT ;  /* 0x0000001b0000720c */ /* 0x008fe40003f86270 */
[----:B------:R-:W0:Y:S01]  /*4c7e0*/  LDC R27, c[0x0][0x22c] ;  /* 0x00008b00ff1b7b82 */ /* 0x000e220000000800 */
[C---:B------:R-:W-:Y:S01]  /*4c7f0*/  IMAD.WIDE R6, R25.reuse, 0x2, R2 ;  /* 0x0000000219067825 */ /* 0x040fe200078e0202 */
[----:B------:R-:W-:Y:S01]  /*4c800*/  PRMT R15, R152, 0x7632, R15 ;  /* 0x00007632980f7816 */ /* 0x000fe2000000000f */
[----:B------:R2:W-:Y:S02]  /*4c810*/  @P1 STG.E.U16 desc[UR60][R4.64], R14 ;  /* 0x0000000e04001986 */ /* 0x0005e4000c10153c */
[----:B------:R-:W-:-:S03]  /*4c820*/  IMAD.WIDE R8, R25, 0x2, R18 ;  /* 0x0000000219087825 */ /* 0x000fc600078e0212 */
[----:B------:R-:W3:Y:S01]  /*4c830*/  LDC R12, c[0x0][0x248] ;  /* 0x00009200ff0c7b82 */ /* 0x000ee20000000800 */
[----:B------:R-:W-:Y:S01]  /*4c840*/  IMAD.WIDE R10, R25, 0x2, R244 ;  /* 0x00000002190a7825 */ /* 0x000fe200078e02f4 */
[----:B------:R4:W-:Y:S01]  /*4c850*/  @P3 STG.E.U16 desc[UR60][R6.64], R152 ;  /* 0x0000009806003986 */ /* 0x0009e2000c10153c */
[-C--:B------:R-:W-:Y:S02]  /*4c860*/  ISETP.LT.AND P2, PT, R22, R23.reuse, !P2 ;  /* 0x000000171600720c */ /* 0x080fe40005741270 */
[-C--:B------:R-:W-:Y:S01]  /*4c870*/  ISETP.LT.AND P3, PT, R17, R23.reuse, !P4 ;  /* 0x000000171100720c */ /* 0x080fe20006761270 */
[----:B------:R4:W-:Y:S01]  /*4c880*/  @P5 STG.E.U16 desc[UR60][R8.64], R15 ;  /* 0x0000000f08005986 */ /* 0x0009e2000c10153c */
[-C--:B------:R-:W-:Y:S01]  /*4c890*/  ISETP.LT.AND P5, PT, R20, R23.reuse, !P4 ;  /* 0x000000171400720c */ /* 0x080fe200067a1270 */
[--C-:B-1----:R-:W-:Y:S01]  /*4c8a0*/  IMAD.IADD R13, R25, 0x1, R24.reuse ;  /* 0x00000001190d7824 */ /* 0x102fe200078e0218 */
[----:B--2---:R-:W1:Y:S01]  /*4c8b0*/  LDC R14, c[0x0][0x248] ;  /* 0x00009200ff0e7b82 */ /* 0x004e620000000800 */
[----:B------:R2:W-:Y:S01]  /*4c8c0*/  @P6 STG.E.U16 desc[UR60][R10.64], R156 ;  /* 0x0000009c0a006986 */ /* 0x0005e2000c10153c */
[----:B------:R-:W-:Y:S01]  /*4c8d0*/  ISETP.LT.AND P6, PT, R21, R23, !P4 ;  /* 0x000000171500720c */ /* 0x000fe200067c1270 */
[----:B------:R-:W-:Y:S01]  /*4c8e0*/  VIADD R0, R16, 0xd3 ;  /* 0x000000d310007836 */ /* 0x000fe20000000000 */
[----:B------:R-:W-:Y:S01]  /*4c8f0*/  PRMT R24, R156, 0x7632, R24 ;  /* 0x000076329c187816 */ /* 0x000fe20000000018 */
[----:B------:R-:W-:Y:S01]  /*4c900*/  IMAD.WIDE R4, R25, 0x2, R246 ;  /* 0x0000000219047825 */ /* 0x000fe200078e02f6 */
[----:B------:R-:W-:-:S03]  /*4c910*/  PRMT R26, R145, 0x7632, R26 ;  /* 0x00007632911a7816 */ /* 0x000fc6000000001a */
[C---:B----4-:R-:W-:Y:S01]  /*4c920*/  IMAD.WIDE R6, R13.reuse, 0x2, R2 ;  /* 0x000000020d067825 */ /* 0x050fe200078e0202 */
[----:B------:R-:W-:Y:S01]  /*4c930*/  ISETP.GE.AND P0, PT, R0, R29, PT ;  /* 0x0000001d0000720c */ /* 0x000fe20003f06270 */
[----:B------:R4:W-:Y:S02]  /*4c940*/  @P2 STG.E.U16 desc[UR60][R4.64], R24 ;  /* 0x0000001804002986 */ /* 0x0009e4000c10153c */
[C---:B------:R-:W-:Y:S01]  /*4c950*/  IMAD.WIDE R8, R13.reuse, 0x2, R18 ;  /* 0x000000020d087825 */ /* 0x040fe200078e0212 */
[-C--:B------:R-:W-:Y:S01]  /*4c960*/  ISETP.LT.AND P4, PT, R22, R23.reuse, !P4 ;  /* 0x000000171600720c */ /* 0x080fe20006781270 */
[----:B------:R4:W-:Y:S02]  /*4c970*/  @P3 STG.E.U16 desc[UR60][R6.64], R145 ;  /* 0x0000009106003986 */ /* 0x0009e4000c10153c */
[----:B--2---:R-:W-:Y:S01]  /*4c980*/  IMAD.WIDE R10, R13, 0x2, R244 ;  /* 0x000000020d0a7825 */ /* 0x004fe200078e02f4 */
[-C--:B------:R-:W-:Y:S01]  /*4c990*/  ISETP.LT.AND P3, PT, R17, R23.reuse, !P0 ;  /* 0x000000171100720c */ /* 0x080fe20004761270 */
[----:B------:R-:W2:Y:S01]  /*4c9a0*/  LDC R29, c[0x0][0x22c] ;  /* 0x00008b00ff1d7b82 */ /* 0x000ea20000000800 */
[----:B------:R4:W-:Y:S01]  /*4c9b0*/  @P5 STG.E.U16 desc[UR60][R8.64], R26 ;  /* 0x0000001a08005986 */ /* 0x0009e2000c10153c */
[----:B------:R-:W-:Y:S01]  /*4c9c0*/  VIADD R0, R16, 0xd4 ;  /* 0x000000d410007836 */ /* 0x000fe20000000000 */
[----:B------:R-:W-:-:S02]  /*4c9d0*/  ISETP.LT.AND P5, PT, R20, R23, !P0 ;  /* 0x000000171400720c */ /* 0x000fc400047a1270 */
[----:B------:R1:W-:Y:S01]  /*4c9e0*/  @P6 STG.E.U16 desc[UR60][R10.64], R149 ;  /* 0x000000950a006986 */ /* 0x0003e2000c10153c */
[----:B------:R-:W-:Y:S01]  /*4c9f0*/  ISETP.LT.AND P6, PT, R21, R23, !P0 ;  /* 0x000000171500720c */ /* 0x000fe200047c1270 */
[C---:B---3--:R-:W-:Y:S01]  /*4ca00*/  IMAD.IADD R15, R13.reuse, 0x1, R12 ;  /* 0x000000010d0f7824 */ /* 0x048fe200078e020c */
[----:B0-----:R-:W-:Y:S01]  /*4ca10*/  ISETP.GE.AND P1, PT, R0, R27, PT ;  /* 0x0000001b0000720c */ /* 0x001fe20003f26270 */
[----:B----4-:R-:W-:Y:S01]  /*4ca20*/  IMAD.WIDE R4, R13, 0x2, R246 ;  /* 0x000000020d047825 */ /* 0x010fe200078e02f6 */
[----:B------:R-:W-:Y:S01]  /*4ca30*/  PRMT R27, R149, 0x7632, R27 ;  /* 0x00007632951b7816 */ /* 0x000fe2000000001b */
[----:B------:R-:W0:Y:S02]  /*4ca40*/  LDC R12, c[0x0][0x248] ;  /* 0x00009200ff0c7b82 */ /* 0x000e240000000800 */
[----:B------:R-:W-:Y:S01]  /*4ca50*/  IMAD.WIDE R6, R15, 0x2, R2 ;  /* 0x000000020f067825 */ /* 0x000fe200078e0202 */
[----:B------:R-:W-:Y:S01]  /*4ca60*/  PRMT R24, R153, 0x7632, R24 ;  /* 0x0000763299187816 */ /* 0x000fe20000000018 */
[----:B------:R3:W-:Y:S02]  /*4ca70*/  @P4 STG.E.U16 desc[UR60][R4.64], R27 ;  /* 0x0000001b04004986 */ /* 0x0007e4000c10153c */
[----:B------:R-:W-:-:S02]  /*4ca80*/  IMAD.WIDE R8, R15, 0x2, R18 ;  /* 0x000000020f087825 */ /* 0x000fc400078e0212 */
[----:B------:R-:W-:Y:S01]  /*4ca90*/  @P3 STG.E.U16 desc[UR60][R6.64], R153 ;  /* 0x0000009906003986 */ /* 0x000fe2000c10153c */
[----:B------:R-:W4:Y:S01]  /*4caa0*/  LDC R25, c[0x0][0x22c] ;  /* 0x00008b00ff197b82 */ /* 0x000f220000000800 */
[----:B-1----:R-:W-:Y:S01]  /*4cab0*/  IMAD.WIDE R10, R15, 0x2, R244 ;  /* 0x000000020f0a7825 */ /* 0x002fe200078e02f4 */
[-C--:B------:R-:W-:Y:S01]  /*4cac0*/  ISETP.LT.AND P3, PT, R22, R23.reuse, !P0 ;  /* 0x000000171600720c */ /* 0x080fe20004761270 */
[----:B------:R1:W-:Y:S01]  /*4cad0*/  @P5 STG.E.U16 desc[UR60][R8.64], R24 ;  /* 0x0000001808005986 */ /* 0x0003e2000c10153c */
[-C--:B------:R-:W-:Y:S02]  /*4cae0*/  ISETP.LT.AND P4, PT, R17, R23.reuse, !P1 ;  /* 0x000000171100720c */ /* 0x080fe40004f81270 */
[-C--:B------:R-:W-:Y:S01]  /*4caf0*/  ISETP.LT.AND P5, PT, R20, R23.reuse, !P1 ;  /* 0x000000171400720c */ /* 0x080fe20004fa1270 */
[----:B------:R2:W-:Y:S01]  /*4cb00*/  @P6 STG.E.U16 desc[UR60][R10.64], R157 ;  /* 0x0000009d0a006986 */ /* 0x0005e2000c10153c */
[----:B------:R-:W-:Y:S01]  /*4cb10*/  ISETP.LT.AND P6, PT, R21, R23, !P1 ;  /* 0x000000171500720c */ /* 0x000fe20004fc1270 */
[----:B------:R-:W-:Y:S01]  /*4cb20*/  IMAD.IADD R13, R15, 0x1, R14 ;  /* 0x000000010f0d7824 */ /* 0x000fe200078e020e */
[----:B------:R-:W-:Y:S01]  /*4cb30*/  PRMT R26, R157, 0x7632, R26 ;  /* 0x000076329d1a7816 */ /* 0x000fe2000000001a */
[----:B------:R-:W-:Y:S01]  /*4cb40*/  VIADD R0, R16, 0xd5 ;  /* 0x000000d510007836 */ /* 0x000fe20000000000 */
[----:B------:R-:W4:Y:S01]  /*4cb50*/  LDC R14, c[0x0][0x248] ;  /* 0x00009200ff0e7b82 */ /* 0x000f220000000800 */
[----:B---3--:R-:W-:Y:S01]  /*4cb60*/  IMAD.WIDE R4, R15, 0x2, R246 ;  /* 0x000000020f047825 */ /* 0x008fe200078e02f6 */
[----:B-1----:R-:W-:-:S03]  /*4cb70*/  PRMT R24, R146, 0x7632, R24 ;  /* 0x0000763292187816 */ /* 0x002fc60000000018 */
[C---:B------:R-:W-:Y:S01]  /*4cb80*/  IMAD.WIDE R6, R13.reuse, 0x2, R2 ;  /* 0x000000020d067825 */ /* 0x040fe200078e0202 */
[----:B--2---:R-:W-:Y:S02]  /*4cb90*/  ISETP.GE.AND P2, PT, R0, R29, PT ;  /* 0x0000001d0000720c */ /* 0x004fe40003f46270 */
[----:B------:R-:W1:Y:S01]  /*4cba0*/  LDC R27, c[0x0][0x22c] ;  /* 0x00008b00ff1b7b82 */ /* 0x000e620000000800 */
[C---:B------:R-:W-:Y:S01]  /*4cbb0*/  IMAD.WIDE R8, R13.reuse, 0x2, R18 ;  /* 0x000000020d087825 */ /* 0x040fe200078e0212 */
[-C--:B------:R-:W-:Y:S01]  /*4cbc0*/  ISETP.LT.AND P1, PT, R22, R23.reuse, !P1 ;  /* 0x000000171600720c */ /* 0x080fe20004f21270 */
[----:B------:R2:W-:Y:S02]  /*4cbd0*/  @P3 STG.E.U16 desc[UR60][R4.64], R26 ;  /* 0x0000001a04003986 */ /* 0x0005e4000c10153c */
[----:B------:R-:W-:Y:S02]  /*4cbe0*/  IMAD.WIDE R10, R13, 0x2, R244 ;  /* 0x000000020d0a7825 */ /* 0x000fe400078e02f4 */
[----:B------:R3:W-:Y:S01]  /*4cbf0*/  @P4 STG.E.U16 desc[UR60][R6.64], R146 ;  /* 0x0000009206004986 */ /* 0x0007e2000c10153c */
[-C--:B------:R-:W-:Y:S01]  /*4cc00*/  ISETP.LT.AND P4, PT, R17, R23.reuse, !P2 ;  /* 0x000000171100720c */ /* 0x080fe20005781270 */
[----:B0-----:R-:W-:Y:S01]  /*4cc10*/  IMAD.IADD R15, R13, 0x1, R12 ;  /* 0x000000010d0f7824 */ /* 0x001fe200078e020c */
[----:B------:R-:W-:Y:S01]  /*4cc20*/  PRMT R28, R150, 0x7632, R28 ;  /* 0x00007632961c7816 */ /* 0x000fe2000000001c */
[----:B------:R0:W-:Y:S01]  /*4cc30*/  @P5 STG.E.U16 desc[UR60][R8.64], R24 ;  /* 0x0000001808005986 */ /* 0x0001e2000c10153c */
[-C--:B------:R-:W-:Y:S01]  /*4cc40*/  ISETP.LT.AND P5, PT, R20, R23.reuse, !P2 ;  /* 0x000000171400720c */ /* 0x080fe200057a1270 */
[----:B------:R-:W-:Y:S01]  /*4cc50*/  VIADD R0, R16, 0xd6 ;  /* 0x000000d610007836 */ /* 0x000fe20000000000 */
[----:B------:R-:W1:Y:S01]  /*4cc60*/  LDC R12, c[0x0][0x248] ;  /* 0x00009200ff0c7b82 */ /* 0x000e620000000800 */
[----:B------:R0:W-:Y:S01]  /*4cc70*/  @P6 STG.E.U16 desc[UR60][R10.64], R150 ;  /* 0x000000960a006986 */ /* 0x0001e2000c10153c */
[----:B------:R-:W-:Y:S01]  /*4cc80*/  ISETP.LT.AND P6, PT, R21, R23, !P2 ;  /* 0x000000171500720c */ /* 0x000fe200057c1270 */
[----:B--2---:R-:W-:Y:S01]  /*4cc90*/  IMAD.WIDE R4, R13, 0x2, R246 ;  /* 0x000000020d047825 */ /* 0x004fe200078e02f6 */
[----:B----4-:R-:W-:-:S03]  /*4cca0*/  ISETP.GE.AND P0, PT, R0, R25, PT ;  /* 0x000000190000720c */ /* 0x010fc60003f06270 */
[C---:B---3--:R-:W-:Y:S01]  /*4ccb0*/  IMAD.WIDE R6, R15.reuse, 0x2, R2 ;  /* 0x000000020f067825 */ /* 0x048fe200078e0202 */
[----:B------:R2:W-:Y:S01]  /*4ccc0*/  @P1 STG.E.U16 desc[UR60][R4.64], R28 ;  /* 0x0000001c04001986 */ /* 0x0005e2000c10153c */
[----:B0-----:R-:W-:Y:S01]  /*4ccd0*/  PRMT R24, R154, 0x7632, R24 ;  /* 0x000076329a187816 */ /* 0x001fe20000000018 */
[----:B------:R-:W0:Y:S01]  /*4cce0*/  LDC R25, c[0x0][0x22c] ;  /* 0x00008b00ff197b82 */ /* 0x000e220000000800 */
[----:B------:R-:W-:Y:S01]  /*4ccf0*/  IMAD.WIDE R8, R15, 0x2, R18 ;  /* 0x000000020f087825 */ /* 0x000fe200078e0212 */
[----:B------:R-:W-:-:S03]  /*4cd00*/  ISETP.LT.AND P1, PT, R22, R23, !P2 ;  /* 0x000000171600720c */ /* 0x000fc60005721270 */
[----:B------:R-:W-:Y:S01]  /*4cd10*/  IMAD.WIDE R10, R15, 0x2, R244 ;  /* 0x000000020f0a7825 */ /* 0x000fe200078e02f4 */
[----:B------:R-:W-:Y:S01]  /*4cd20*/  @P4 STG.E.U16 desc[UR60][R6.64], R154 ;  /* 0x0000009a06004986 */ /* 0x000fe2000c10153c */
[-C--:B------:R-:W-:Y:S01]  /*4cd30*/  ISETP.LT.AND P4, PT, R21, R23.reuse, !P0 ;  /* 0x000000171500720c */ /* 0x080fe20004781270 */
[----:B------:R-:W3:Y:S02]  /*4cd40*/  LDC R29, c[0x0][0x22c] ;  /* 0x00008b00ff1d7b82 */ /* 0x000ee40000000800 */
[----:B------:R-:W-:Y:S01]  /*4cd50*/  @P5 STG.E.U16 desc[UR60][R8.64], R24 ;  /* 0x0000001808005986 */ /* 0x000fe2000c10153c */
[----:B------:R-:W-:-:S03]  /*4cd60*/  ISETP.LT.AND P5, PT, R17, R23, !P0 ;  /* 0x000000171100720c */ /* 0x000fc600047a1270 */
[----:B------:R4:W-:Y:S01]  /*4cd70*/  @P6 STG.E.U16 desc[UR60][R10.64], R158 ;  /* 0x0000009e0a006986 */ /* 0x0009e2000c10153c */
[----:B------:R-:W-:Y:S01]  /*4cd80*/  ISETP.LT.AND P6, PT, R20, R23, !P0 ;  /* 0x000000171400720c */ /* 0x000fe200047c1270 */
[----:B------:R-:W-:Y:S02]  /*4cd90*/  VIADD R0, R16, 0xd7 ;  /* 0x000000d710007836 */ /* 0x000fe40000000000 */
[C---:B------:R-:W-:Y:S02]  /*4cda0*/  IMAD.IADD R13, R15.reuse, 0x1, R14 ;  /* 0x000000010f0d7824 */ /* 0x040fe400078e020e */
[----:B--2---:R-:W-:Y:S01]  /*4cdb0*/  IMAD.WIDE R4, R15, 0x2, R246 ;  /* 0x000000020f047825 */ /* 0x004fe200078e02f6 */
[----:B------:R-:W2:Y:S01]  /*4cdc0*/  LDC R14, c[0x0][0x248] ;  /* 0x00009200ff0e7b82 */ /* 0x000ea20000000800 */
[----:B----4-:R-:W-:Y:S02]  /*4cdd0*/  PRMT R11, R158, 0x7632, R11 ;  /* 0x000076329e0b7816 */ /* 0x010fe4000000000b */
[----:B------:R-:W-:Y:S01]  /*4cde0*/  IMAD.WIDE R6, R13, 0x2, R2 ;  /* 0x000000020d067825 */ /* 0x000fe200078e0202 */
[----:B-1----:R-:W-:-:S02]  /*4cdf0*/  ISETP.GE.AND P3, PT, R0, R27, PT ;  /* 0x0000001b0000720c */ /* 0x002fc40003f66270 */
[----:B------:R-:W-:Y:S01]  /*4ce00*/  PRMT R24, R147, 0x7632, R24 ;  /* 0x0000763293187816 */ /* 0x000fe20000000018 */
[C---:B------:R-:W-:Y:S01]  /*4ce10*/  IMAD.WIDE R8, R13.reuse, 0x2, R18 ;  /* 0x000000020d087825 */ /* 0x040fe200078e0212 */
[----:B------:R1:W-:Y:S01]  /*4ce20*/  @P1 STG.E.U16 desc[UR60][R4.64], R11 ;  /* 0x0000000b04001986 */ /* 0x0003e2000c10153c */
[----:B------:R-:W4:Y:S01]  /*4ce30*/  LDC R27, c[0x0][0x22c] ;  /* 0x00008b00ff1b7b82 */ /* 0x000f220000000800 */
[----:B------:R-:W-:Y:S02]  /*4ce40*/  ISETP.LT.AND P0, PT, R22, R23, !P0 ;  /* 0x000000171600720c */ /* 0x000fe40004701270 */
[----:B------:R-:W-:Y:S04]  /*4ce50*/  @P5 STG.E.U16 desc[UR60][R6.64], R147 ;  /* 0x0000009306005986 */ /* 0x000fe8000c10153c */
[----:B------:R0:W-:Y:S01]  /*4ce60*/  @P6 STG.E.U16 desc[UR60][R8.64], R24 ;  /* 0x0000001808006986 */ /* 0x0001e2000c10153c */
[----:B-1----:R-:W-:-:S05]  /*4ce70*/  IMAD.WIDE R10, R13, 0x2, R244 ;  /* 0x000000020d0a7825 */ /* 0x002fca00078e02f4 */
[----:B------:R1:W-:Y:S01]  /*4ce80*/  @P4 STG.E.U16 desc[UR60][R10.64], R151 ;  /* 0x000000970a004986 */ /* 0x0003e2000c10153c */
[-C--:B------:R-:W-:Y:S01]  /*4ce90*/  ISETP.LT.AND P4, PT, R17, R23.reuse, !P3 ;  /* 0x000000171100720c */ /* 0x080fe20005f81270 */
[----:B------:R-:W-:Y:S01]  /*4cea0*/  VIADD R0, R16, 0xd8 ;  /* 0x000000d810007836 */ /* 0x000fe20000000000 */
[-C--:B------:R-:W-:Y:S01]  /*4ceb0*/  ISETP.LT.AND P5, PT, R20, R23.reuse, !P3 ;  /* 0x000000171400720c */ /* 0x080fe20005fa1270 */
[----:B------:R-:W-:Y:S01]  /*4cec0*/  IMAD.IADD R15, R13, 0x1, R12 ;  /* 0x000000010d0f7824 */ /* 0x000fe200078e020c */
[----:B------:R-:W-:Y:S01]  /*4ced0*/  ISETP.LT.AND P6, PT, R21, R23, !P3 ;  /* 0x000000171500720c */ /* 0x000fe20005fc1270 */
[----:B------:R-:W-:Y:S01]  /*4cee0*/  IMAD.WIDE R4, R13, 0x2, R246 ;  /* 0x000000020d047825 */ /* 0x000fe200078e02f6 */
[----:B------:R-:W-:Y:S01]  /*4cef0*/  PRMT R26, R151, 0x7632, R26 ;  /* 0x00007632971a7816 */ /* 0x000fe2000000001a */
[----:B0-----:R-:W0:Y:S01]  /*4cf00*/  LDC R24, c[0x0][0x248] ;  /* 0x00009200ff187b82 */ /* 0x001e220000000800 */
[----:B------:R-:W-:Y:S01]  /*4cf10*/  ISETP.GE.AND P2, PT, R0, R25, PT ;  /* 0x000000190000720c */ /* 0x000fe20003f46270 */
[----:B------:R-:W-:Y:S01]  /*4cf20*/  IMAD.WIDE R6, R15, 0x2, R2 ;  /* 0x000000020f067825 */ /* 0x000fe200078e0202 */
[-C--:B------:R-:W-:Y:S01]  /*4cf30*/  ISETP.LT.AND P3, PT, R22, R23.reuse, !P3 ;  /* 0x000000171600720c */ /* 0x080fe20005f61270 */
[----:B------:R3:W-:Y:S01]  /*4cf40*/  @P0 STG.E.U16 desc[UR60][R4.64], R26 ;  /* 0x0000001a04000986 */ /* 0x0007e2000c10153c */
[----:B------:R-:W-:Y:S01]  /*4cf50*/  PRMT R13, R155, 0x7632, R13 ;  /* 0x000076329b0d7816 */ /* 0x000fe2000000000d */
[----:B------:R-:W-:Y:S01]  /*4cf60*/  IMAD.WIDE R8, R15, 0x2, R18 ;  /* 0x000000020f087825 */ /* 0x000fe200078e0212 */
[-C--:B------:R-:W-:Y:S01]  /*4cf70*/  ISETP.LT.AND P0, PT, R17, R23.reuse, !P2 ;  /* 0x000000171100720c */ /* 0x080fe20005701270 */
[----:B------:R3:W-:Y:S01]  /*4cf80*/  @P4 STG.E.U16 desc[UR60][R6.64], R155 ;  /* 0x0000009b06004986 */ /* 0x0007e2000c10153c */
[----:B------:R-:W-:Y:S01]  /*4cf90*/  ISETP.LT.AND P4, PT, R20, R23, !P2 ;  /* 0x000000171400720c */ /* 0x000fe20005781270 */
[----:B------:R-:W-:-:S02]  /*4cfa0*/  VIADD R0, R16, 0xd9 ;  /* 0x000000d910007836 */ /* 0x000fc40000000000 */
[C---:B-1----:R-:W-:Y:S01]  /*4cfb0*/  IMAD.WIDE R10, R15.reuse, 0x2, R244 ;  /* 0x000000020f0a7825 */ /* 0x042fe200078e02f4 */
[----:B------:R1:W-:Y:S03]  /*4cfc0*/  @P5 STG.E.U16 desc[UR60][R8.64], R13 ;  /* 0x0000000d08005986 */ /* 0x0003e6000c10153c */
[----:B------:R-:W-:Y:S02]  /*4cfd0*/  VIADD R12, R16, 0xda ;  /* 0x000000da100c7836 */ /* 0x000fe40000000000 */
[----:B--2---:R-:W-:Y:S01]  /*4cfe0*/  IMAD.IADD R25, R15, 0x1, R14 ;  /* 0x000000010f197824 */ /* 0x004fe200078e020e */
[----:B----4-:R-:W-:Y:S01]  /*4cff0*/  ISETP.GE.AND P1, PT, R0, R27, PT ;  /* 0x0000001b0000720c */ /* 0x010fe20003f26270 */
[----:B------:R2:W-:Y:S01]  /*4d000*/  @P6 STG.E.U16 desc[UR60][R10.64], R159 ;  /* 0x0000009f0a006986 */ /* 0x0005e2000c10153c */
[----:B------:R-:W-:Y:S01]  /*4d010*/  PRMT R27, R159, 0x7632, R27 ;  /* 0x000076329f1b7816 */ /* 0x000fe2000000001b */
[----:B---3--:R-:W-:Y:S01]  /*4d020*/  IMAD.WIDE R4, R15, 0x2, R246 ;  /* 0x000000020f047825 */ /* 0x008fe200078e02f6 */
[----:B------:R-:W-:Y:S01]  /*4d030*/  ISETP.LT.AND P6, PT, R21, R23, !P2 ;  /* 0x000000171500720c */ /* 0x000fe200057c1270 */
[----:B------:R-:W3:Y:S01]  /*4d040*/  LDC R0, c[0x0][0x22c] ;  /* 0x00008b00ff007b82 */ /* 0x000ee20000000800 */
[----:B------:R-:W-:Y:S01]  /*4d050*/  ISETP.GE.AND P5, PT, R12, R29, PT ;  /* 0x0000001d0c00720c */ /* 0x000fe20003fa6270 */
[C---:B------:R-:W-:Y:S01]  /*4d060*/  IMAD.WIDE R6, R25.reuse, 0x2, R2 ;  /* 0x0000000219067825 */ /* 0x040fe200078e0202 */
[----:B------:R-:W-:Y:S01]  /*4d070*/  PRMT R14, R160, 0x7632, R14 ;  /* 0x00007632a00e7816 */ /* 0x000fe2000000000e */
[----:B------:R4:W-:Y:S02]  /*4d080*/  @P3 STG.E.U16 desc[UR60][R4.64], R27 ;  /* 0x0000001b04003986 */ /* 0x0009e4000c10153c */
[----:B-1----:R-:W-:-:S02]  /*4d090*/  IMAD.WIDE R8, R25, 0x2, R18 ;  /* 0x0000000219087825 */ /* 0x002fc400078e0212 */
[----:B------:R-:W1:Y:S01]  /*4d0a0*/  LDC R12, c[0x0][0x248] ;  /* 0x00009200ff0c7b82 */ /* 0x000e620000000800 */
[----:B------:R4:W-:Y:S01]  /*4d0b0*/  @P0 STG.E.U16 desc[UR60][R6.64], R160 ;  /* 0x000000a006000986 */ /* 0x0009e2000c10153c */
[-C--:B------:R-:W-:Y:S01]  /*4d0c0*/  ISETP.LT.AND P0, PT, R22, R23.reuse, !P2 ;  /* 0x000000171600720c */ /* 0x080fe20005701270 */
[----:B--2---:R-:W-:Y:S01]  /*4d0d0*/  IMAD.WIDE R10, R25, 0x2, R244 ;  /* 0x00000002190a7825 */ /* 0x004fe200078e02f4 */
[-C--:B------:R-:W-:Y:S01]  /*4d0e0*/  ISETP.LT.AND P3, PT, R17, R23.reuse, !P1 ;  /* 0x000000171100720c */ /* 0x080fe20004f61270 */
[----:B------:R2:W-:Y:S01]  /*4d0f0*/  @P4 STG.E.U16 desc[UR60][R8.64], R14 ;  /* 0x0000000e08004986 */ /* 0x0005e2000c10153c */
[-C--:B------:R-:W-:Y:S01]  /*4d100*/  ISETP.LT.AND P4, PT, R20, R23.reuse, !P1 ;  /* 0x000000171400720c */ /* 0x080fe20004f81270 */
[----:B0-----:R-:W-:Y:S02]  /*4d110*/  IMAD.IADD R15, R25, 0x1, R24 ;  /* 0x00000001190f7824 */ /* 0x001fe400078e0218 */
[----:B------:R0:W-:Y:S01]  /*4d120*/  @P6 STG.E.U16 desc[UR60][R10.64], R164 ;  /* 0x000000a40a006986 */ /* 0x0001e2000c10153c */
[----:B------:R-:W-:Y:S01]  /*4d130*/  ISETP.LT.AND P6, PT, R21, R23, !P1 ;  /* 0x000000171500720c */ /* 0x000fe20004fc1270 */
[----:B----4-:R-:W-:Y:S01]  /*4d140*/  IMAD.WIDE R4, R25, 0x2, R246 ;  /* 0x0000000219047825 */ /* 0x010fe200078e02f6 */
[----:B------:R-:W-:Y:S01]  /*4d150*/  PRMT R26, R168, 0x7632, R26 ;  /* 0x00007632a81a7816 */ /* 0x000fe2000000001a */
[----:B------:R-:W4:Y:S02]  /*4d160*/  LDC R24, c[0x0][0x248] ;  /* 0x00009200ff187b82 */ /* 0x000f240000000800 */
[----:B------:R-:W-:-:S04]  /*4d170*/  IMAD.WIDE R6, R15, 0x2, R2 ;  /* 0x000000020f067825 */ /* 0x000fc800078e0202 */
[----:B--2---:R-:W-:Y:S01]  /*4d180*/  IMAD.WIDE R8, R15, 0x2, R18 ;  /* 0x000000020f087825 */ /* 0x004fe200078e0212 */
[----:B0-----:R-:W-:Y:S01]  /*4d190*/  PRMT R11, R164, 0x7632, R11 ;  /* 0x00007632a40b7816 */ /* 0x001fe2000000000b */
[----:B------:R-:W0:Y:S01]  /*4d1a0*/  LDC R14, c[0x0][0x248] ;  /* 0x00009200ff0e7b82 */ /* 0x000e220000000800 */
[----:B------:R-:W-:-:S03]  /*4d1b0*/  ISETP.LT.AND P1, PT, R22, R23, !P1 ;  /* 0x000000171600720c */ /* 0x000fc60004f21270 */
[----:B------:R2:W-:Y:S04]  /*4d1c0*/  @P0 STG.E.U16 desc[UR60][R4.64], R11 ;  /* 0x0000000b04000986 */ /* 0x0005e8000c10153c */
[----:B------:R3:W-:Y:S01]  /*4d1d0*/  @P3 STG.E.U16 desc[UR60][R6.64], R168 ;  /* 0x000000a806003986 */ /* 0x0007e2000c10153c */
[----:B------:R-:W-:-:S03]  /*4d1e0*/  ISETP.LT.AND P3, PT, R17, R23, !P5 ;  /* 0x000000171100720c */ /* 0x000fc60006f61270 */
[----:B------:R-:W-:Y:S01]  /*4d1f0*/  @P4 STG.E.U16 desc[UR60][R8.64], R26 ;  /* 0x0000001a08004986 */ /* 0x000fe2000c10153c */
[----:B------:R-:W-:Y:S01]  /*4d200*/  ISETP.LT.AND P4, PT, R20, R23, !P5 ;  /* 0x000000171400720c */ /* 0x000fe20006f81270 */
[----:B--2---:R-:W-:-:S04]  /*4d210*/  IMAD.WIDE R10, R15, 0x2, R244 ;  /* 0x000000020f0a7825 */ /* 0x004fc800078e02f4 */
[----:B------:R-:W-:Y:S01]  /*4d220*/  VIADD R13, R16, 0xdb ;  /* 0x000000db100d7836 */ /* 0x000fe20000000000 */
[----:B------:R2:W-:Y:S01]  /*4d230*/  @P6 STG.E.U16 desc[UR60][R10.64], R172 ;  /* 0x000000ac0a006986 */ /* 0x0005e2000c10153c */
[----:B-1----:R-:W-:Y:S01]  /*4d240*/  IMAD.IADD R25, R15, 0x1, R12 ;  /* 0x000000010f197824 */ /* 0x002fe200078e020c */
[-C--:B------:R-:W-:Y:S01]  /*4d250*/  ISETP.LT.AND P6, PT, R21, R23.reuse, !P5 ;  /* 0x000000171500720c */ /* 0x080fe20006fc1270 */
[----:B------:R-:W-:Y:S01]  /*4d260*/  IMAD.WIDE R4, R15, 0x2, R246 ;  /* 0x000000020f047825 */ /* 0x000fe200078e02f6 */
[----:B------:R-:W-:Y:S02]  /*4d270*/  ISETP.LT.AND P5, PT, R22, R23, !P5 ;  /* 0x000000171600720c */ /* 0x000fe40006fa1270 */
[----:B---3--:R-:W-:Y:S01]  /*4d280*/  ISETP.GE.AND P2, PT, R13, R0, PT ;  /* 0x000000000d00720c */ /* 0x008fe20003f46270 */
[----:B------:R-:W-:Y:S01]  /*4d290*/  IMAD.WIDE R6, R25, 0x2, R2 ;  /* 0x0000000219067825 */ /* 0x000fe200078e0202 */
[----:B------:R-:W-:Y:S02]  /*4d2a0*/  PRMT R13, R161, 0x7632, R13 ;  /* 0x00007632a10d7816 */ /* 0x000fe4000000000d */
[----:B--2---:R-:W-:Y:S01]  /*4d2b0*/  PRMT R11, R172, 0x7632, R11 ;  /* 0x00007632ac0b7816 */ /* 0x004fe2000000000b */
[----:B------:R-:W-:-:S04]  /*4d2c0*/  IMAD.WIDE R8, R25, 0x2, R18 ;  /* 0x0000000219087825 */ /* 0x000fc800078e0212 */
[----:B------:R1:W-:Y:S01]  /*4d2d0*/  @P1 STG.E.U16 desc[UR60][R4.64], R11 ;  /* 0x0000000b04001986 */ /* 0x0003e2000c10153c */
[----:B------:R-:W-:-:S03]  /*4d2e0*/  VIADD R27, R16, 0xdc ;  /* 0x000000dc101b7836 */ /* 0x000fc60000000000 */
[----:B------:R-:W-:Y:S01]  /*4d2f0*/  @P3 STG.E.U16 desc[UR60][R6.64], R161 ;  /* 0x000000a106003986 */ /* 0x000fe2000c10153c */
[----:B------:R-:W-:-:S03]  /*4d300*/  ISETP.LT.AND P3, PT, R17, R23, !P2 ;  /* 0x000000171100720c */ /* 0x000fc60005761270 */
[----:B------:R2:W-:Y:S01]  /*4d310*/  @P4 STG.E.U16 desc[UR60][R8.64], R13 ;  /* 0x0000000d08004986 */ /* 0x0005e2000c10153c */
[----:B------:R-:W-:Y:S01]  /*4d320*/  ISETP.LT.AND P4, PT, R20, R23, !P2 ;  /* 0x000000171400720c */ /* 0x000fe20005781270 */
[----:B-1----:R-:W-:Y:S01]  /*4d330*/  IMAD.WIDE R10, R25, 0x2, R244 ;  /* 0x00000002190a7825 */ /* 0x002fe200078e02f4 */
[----:B------:R-:W-:-:S03]  /*4d340*/  PRMT R5, R165, 0x7632, R5 ;  /* 0x00007632a5057816 */ /* 0x000fc60000000005 */
[C---:B--2---:R-:W-:Y:S01]  /*4d350*/  IMAD.WIDE R12, R25.reuse, 0x2, R246 ;  /* 0x00000002190c7825 */ /* 0x044fe200078e02f6 */
[----:B------:R-:W-:Y:S03]  /*4d360*/  @P6 STG.E.U16 desc[UR60][R10.64], R165 ;  /* 0x000000a50a006986 */ /* 0x000fe6000c10153c */
[----:B0-----:R-:W-:Y:S02]  /*4d370*/  IMAD.IADD R25, R25, 0x1, R14 ;  /* 0x0000000119197824 */ /* 0x001fe400078e020e */
[----:B------:R-:W0:Y:S01]  /*4d380*/  LDC R14, c[0x0][0x248] ;  /* 0x00009200ff0e7b82 */ /* 0x000e220000000800 */
[----:B------:R1:W-:Y:S01]  /*4d390*/  @P5 STG.E.U16 desc[UR60][R12.64], R5 ;  /* 0x000000050c005986 */ /* 0x0003e2000c10153c */
[----:B------:R-:W-:Y:S02]  /*4d3a0*/  ISETP.GE.AND P0, PT, R27, R0, PT ;  /* 0x000000001b00720c */ /* 0x000fe40003f06270 */
[-C--:B------:R-:W-:Y:S01]  /*4d3b0*/  ISETP.LT.AND P5, PT, R21, R23.reuse, !P2 ;  /* 0x000000171500720c */ /* 0x080fe200057a1270 */
[----:B------:R-:W-:Y:S01]  /*4d3c0*/  VIADD R15, R16, 0xdd ;  /* 0x000000dd100f7836 */ /* 0x000fe20000000000 */
[----:B------:R-:W-:Y:S01]  /*4d3d0*/  ISETP.LT.AND P2, PT, R22, R23, !P2 ;  /* 0x000000171600720c */ /* 0x000fe20005741270 */
[----:B------:R-:W-:Y:S01]  /*4d3e0*/  IMAD.WIDE R6, R25, 0x2, R18 ;  /* 0x0000000219067825 */ /* 0x000fe200078e0212 */
[----:B------:R-:W-:-:S02]  /*4d3f0*/  PRMT R9, R169, 0x7632, R9 ;  /* 0x00007632a9097816 */ /* 0x000fc40000000009 */
[----:B------:R-:W-:Y:S01]  /*4d400*/  ISETP.LT.AND P6, PT, R17, R23, !P0 ;  /* 0x000000171100720c */ /* 0x000fe200047c1270 */
[----:B-1----:R-:W-:Y:S01]  /*4d410*/  IMAD.WIDE R4, R25, 0x2, R2 ;  /* 0x0000000219047825 */ /* 0x002fe200078e0202 */
[----:B------:R-:W-:-:S04]  /*4d420*/  ISETP.GE.AND P1, PT, R15, R0, PT ;  /* 0x000000000f00720c */ /* 0x000fc80003f26270 */
[----:B------:R1:W-:Y:S01]  /*4d430*/  @P3 STG.E.U16 desc[UR60][R4.64], R169 ;  /* 0x000000a904003986 */ /* 0x0003e2000c10153c */
[C---:B----4-:R-:W-:Y:S01]  /*4d440*/  IMAD.IADD R15, R25.reuse, 0x1, R24 ;  /* 0x00000001190f7824 */ /* 0x050fe200078e0218 */
[----:B------:R-:W-:Y:S01]  /*4d450*/  ISETP.LT.AND P3, PT, R20, R23, !P0 ;  /* 0x000000171400720c */ /* 0x000fe20004761270 */
[----:B------:R-:W-:Y:S01]  /*4d460*/  IMAD.WIDE R10, R25, 0x2, R246 ;  /* 0x00000002190a7825 */ /* 0x000fe200078e02f6 */
[----:B------:R2:W-:Y:S01]  /*4d470*/  @P4 STG.E.U16 desc[UR60][R6.64], R9 ;  /* 0x0000000906004986 */ /* 0x0005e2000c10153c */
[----:B------:R-:W3:Y:S02]  /*4d480*/  LDC R24, c[0x0][0x248] ;  /* 0x00009200ff187b82 */ /* 0x000ee40000000800 */
[----:B------:R-:W-:Y:S01]  /*4d490*/  IMAD.WIDE R12, R15, 0x2, R2 ;  /* 0x000000020f0c7825 */ /* 0x000fe200078e0202 */
[----:B-1----:R-:W-:-:S03]  /*4d4a0*/  PRMT R5, R173, 0x7632, R5 ;  /* 0x00007632ad057816 */ /* 0x002fc60000000005 */
[----:B--2---:R-:W-:Y:S01]  /*4d4b0*/  IMAD.WIDE R8, R25, 0x2, R244 ;  /* 0x0000000219087825 */ /* 0x004fe200078e02f4 */
[----:B------:R-:W-:-:S04]  /*4d4c0*/  PRMT R7, R162, 0x7632, R7 ;  /* 0x00007632a2077816 */ /* 0x000fc80000000007 */
[----:B------:R-:W-:Y:S01]  /*4d4d0*/  @P5 STG.E.U16 desc[UR60][R8.64], R173 ;  /* 0x000000ad08005986 */ /* 0x000fe2000c10153c */
[----:B------:R-:W-:-:S03]  /*4d4e0*/  ISETP.LT.AND P5, PT, R17, R23, !P1 ;  /* 0x000000171100720c */ /* 0x000fc60004fa1270 */
[----:B------:R1:W-:Y:S01]  /*4d4f0*/  @P2 STG.E.U16 desc[UR60][R10.64], R5 ;  /* 0x000000050a002986 */ /* 0x0003e2000c10153c */
[-C--:B------:R-:W-:Y:S02]  /*4d500*/  ISETP.LT.AND P2, PT, R21, R23.reuse, !P0 ;  /* 0x000000171500720c */ /* 0x080fe40004741270 */
[-C--:B------:R-:W-:Y:S01]  /*4d510*/  ISETP.LT.AND P0, PT, R22, R23.reuse, !P0 ;  /* 0x000000171600720c */ /* 0x080fe20004701270 */
[----:B------:R2:W-:Y:S01]  /*4d520*/  @P6 STG.E.U16 desc[UR60][R12.64], R162 ;  /* 0x000000a20c006986 */ /* 0x0005e2000c10153c */
[----:B------:R-:W-:Y:S01]  /*4d530*/  ISETP.LT.AND P6, PT, R20, R23, !P1 ;  /* 0x000000171400720c */ /* 0x000fe20004fc1270 */
[C---:B0-----:R-:W-:Y:S02]  /*4d540*/  IMAD.IADD R25, R15.reuse, 0x1, R14 ;  /* 0x000000010f197824 */ /* 0x041fe400078e020e */
[----:B------:R-:W-:Y:S01]  /*4d550*/  VIADD R27, R16, 0xde ;  /* 0x000000de101b7836 */ /* 0x000fe20000000000 */
[----:B------:R-:W0:Y:S01]  /*4d560*/  LDC R14, c[0x0][0x248] ;  /* 0x00009200ff0e7b82 */ /* 0x000e220000000800 */
[----:B-1----:R-:W-:Y:S01]  /*4d570*/  IMAD.WIDE R4, R15, 0x2, R18 ;  /* 0x000000020f047825 */ /* 0x002fe200078e0212 */
[----:B------:R-:W-:-:S04]  /*4d580*/  PRMT R26, R170, 0x7632, R26 ;  /* 0x00007632aa1a7816 */ /* 0x000fc8000000001a */
[----:B------:R1:W-:Y:S01]  /*4d590*/  @P3 STG.E.U16 desc[UR60][R4.64], R7 ;  /* 0x0000000704003986 */ /* 0x0003e2000c10153c */
[----:B------:R-:W-:Y:S01]  /*4d5a0*/  IMAD.WIDE R8, R15, 0x2, R246 ;  /* 0x000000020f087825 */ /* 0x000fe200078e02f6 */
[----:B------:R-:W-:-:S03]  /*4d5b0*/  ISETP.GE.AND P4, PT, R27, R0, PT ;  /* 0x000000001b00720c */ /* 0x000fc60003f86270 */
[----:B------:R-:W-:-:S04]  /*4d5c0*/  IMAD.WIDE R10, R25, 0x2, R2 ;  /* 0x00000002190a7825 */ /* 0x000fc800078e0202 */
[----:B--2---:R-:W-:Y:S01]  /*4d5d0*/  IMAD.WIDE R12, R25, 0x2, R18 ;  /* 0x00000002190c7825 */ /* 0x004fe200078e0212 */
[----:B-1----:R-:W-:-:S03]  /*4d5e0*/  PRMT R5, R166, 0x7632, R5 ;  /* 0x00007632a6057816 */ /* 0x002fc60000000005 */
[----:B------:R-:W-:-:S05]  /*4d5f0*/  IMAD.WIDE R6, R15, 0x2, R244 ;  /* 0x000000020f067825 */ /* 0x000fca00078e02f4 */
[----:B------:R-:W-:Y:S01]  /*4d600*/  @P2 STG.E.U16 desc[UR60][R6.64], R166 ;  /* 0x000000a606002986 */ /* 0x000fe2000c10153c */
[-C--:B------:R-:W-:Y:S02]  /*4d610*/  ISETP.LT.AND P2, PT, R21, R23.reuse, !P1 ;  /* 0x000000171500720c */ /* 0x080fe40004f41270 */
[-C--:B------:R-:W-:Y:S01]  /*4d620*/  ISETP.LT.AND P1, PT, R22, R23.reuse, !P1 ;  /* 0x000000171600720c */ /* 0x080fe20004f21270 */
[----:B------:R1:W-:Y:S04]  /*4d630*/  @P0 STG.E.U16 desc[UR60][R8.64], R5 ;  /* 0x0000000508000986 */ /* 0x0003e8000c10153c */
[----:B------:R-:W-:Y:S01]  /*4d640*/  @P5 STG.E.U16 desc[UR60][R10.64], R170 ;  /* 0x000000aa0a005986 */ /* 0x000fe2000c10153c */
[----:B------:R-:W-:-:S03]  /*4d650*/  ISETP.LT.AND P5, PT, R17, R23, !P4 ;  /* 0x000000171100720c */ /* 0x000fc600067a1270 */
[----:B------:R2:W-:Y:S01]  /*4d660*/  @P6 STG.E.U16 desc[UR60][R12.64], R26 ;  /* 0x0000001a0c006986 */ /* 0x0005e2000c10153c */
[----:B------:R-:W-:Y:S01]  /*4d670*/  ISETP.LT.AND P6, PT, R20, R23, !P4 ;  /* 0x000000171400720c */ /* 0x000fe200067c1270 */
[C---:B---3--:R-:W-:Y:S02]  /*4d680*/  IMAD.IADD R15, R25.reuse, 0x1, R24 ;  /* 0x00000001190f7824 */ /* 0x048fe400078e0218 */
[----:B------:R-:W-:Y:S01]  /*4d690*/  VIADD R27, R16, 0xdf ;  /* 0x000000df101b7836 */ /* 0x000fe20000000000 */
[----:B------:R-:W3:Y:S01]  /*4d6a0*/  LDC R24, c[0x0][0x248] ;  /* 0x00009200ff187b82 */ /* 0x000ee20000000800 */
[----:B-1----:R-:W-:-:S04]  /*4d6b0*/  IMAD.WIDE R4, R25, 0x2, R244 ;  /* 0x0000000219047825 */ /* 0x002fc800078e02f4 */
[----:B------:R-:W-:Y:S01]  /*4d6c0*/  IMAD.WIDE R6, R25, 0x2, R246 ;  /* 0x0000000219067825 */ /* 0x000fe200078e02f6 */
[----:B--2---:R-:W-:-:S03]  /*4d6d0*/  PRMT R13, R174, 0x7632, R13 ;  /* 0x00007632ae0d7816 */ /* 0x004fc6000000000d */
[----:B------:R-:W-:Y:S01]  /*4d6e0*/  IMAD.WIDE R8, R15, 0x2, R2 ;  /* 0x000000020f087825 */ /* 0x000fe200078e0202 */
[----:B------:R-:W-:Y:S01]  /*4d6f0*/  PRMT R26, R163, 0x7632, R26 ;  /* 0x00007632a31a7816 */ /* 0x000fe2000000001a */
[----:B------:R-:W-:Y:S01]  /*4d700*/  @P2 STG.E.U16 desc[UR60][R4.64], R174 ;  /* 0x000000ae04002986 */ /* 0x000fe2000c10153c */
[----:B------:R-:W-:Y:S01]  /*4d710*/  ISETP.GE.AND P3, PT, R27, R0, PT ;  /* 0x000000001b00720c */ /* 0x000fe20003f66270 */
[----:B------:R-:W-:Y:S01]  /*4d720*/  IMAD.WIDE R10, R15, 0x2, R18 ;  /* 0x000000020f0a7825 */ /* 0x000fe200078e0212 */
[-C--:B------:R-:W-:Y:S01]  /*4d730*/  ISETP.LT.AND P0, PT, R21, R23.reuse, !P4 ;  /* 0x000000171500720c */ /* 0x080fe20006701270 */
[----:B------:R1:W-:Y:S01]  /*4d740*/  @P1 STG.E.U16 desc[UR60][R6.64], R13 ;  /* 0x0000000d06001986 */ /* 0x0003e2000c10153c */
[----:B------:R-:W-:-:S03]  /*4d750*/  ISETP.LT.AND P4, PT, R22, R23, !P4 ;  /* 0x000000171600720c */ /* 0x000fc60006781270 */
[----:B------:R-:W-:Y:S01]  /*4d760*/  @P5 STG.E.U16 desc[UR60][R8.64], R163 ;  /* 0x000000a308005986 */ /* 0x000fe2000c10153c */
[----:B------:R-:W-:-:S03]  /*4d770*/  ISETP.LT.AND P5, PT, R17, R23, !P3 ;  /* 0x000000171100720c */ /* 0x000fc60005fa1270 */
[----:B------:R2:W-:Y:S01]  /*4d780*/  @P6 STG.E.U16 desc[UR60][R10.64], R26 ;  /* 0x0000001a0a006986 */ /* 0x0005e2000c10153c */
[-C--:B------:R-:W-:Y:S01]  /*4d790*/  ISETP.LT.AND P6, PT, R20, R23.reuse, !P3 ;  /* 0x000000171400720c */ /* 0x080fe20005fc1270 */
[C---:B0-----:R-:W-:Y:S02]  /*4d7a0*/  IMAD.IADD R25, R15.reuse, 0x1, R14 ;  /* 0x000000010f197824 */ /* 0x041fe400078e020e */
[----:B------:R-:W-:Y:S01]  /*4d7b0*/  VIADD R27, R16, 0xe0 ;  /* 0x000000e0101b7836 */ /* 0x000fe20000000000 */
[----:B------:R-:W0:Y:S01]  /*4d7c0*/  LDC R14, c[0x0][0x248] ;  /* 0x00009200ff0e7b82 */ /* 0x000e220000000800 */
[----:B-1----:R-:W-:Y:S01]  /*4d7d0*/  IMAD.WIDE R12, R15, 0x2, R244 ;  /* 0x000000020f0c7825 */ /* 0x002fe200078e02f4 */
[----:B------:R-:W-:-:S03]  /*4d7e0*/  ISETP.LT.AND P1, PT, R21, R23, !P3 ;  /* 0x000000171500720c */ /* 0x000fc60005f21270 */
[----:B------:R-:W-:Y:S01]  /*4d7f0*/  IMAD.WIDE R4, R15, 0x2, R246 ;  /* 0x000000020f047825 */ /* 0x000fe200078e02f6 */
[----:B--2---:R-:W-:-:S03]  /*4d800*/  PRMT R11, R167, 0x7632, R11 ;  /* 0x00007632a70b7816 */ /* 0x004fc6000000000b */
[----:B------:R-:W-:Y:S01]  /*4d810*/  IMAD.WIDE R6, R25, 0x2, R2 ;  /* 0x0000000219067825 */ /* 0x000fe200078e0202 */
[----:B------:R-:W-:Y:S02]  /*4d820*/  ISETP.GE.AND P2, PT, R27, R0, PT ;  /* 0x000000001b00720c */ /* 0x000fe40003f46270 */
[----:B------:R-:W-:Y:S01]  /*4d830*/  PRMT R26, R171, 0x7632, R26 ;  /* 0x00007632ab1a7816 */ /* 0x000fe2000000001a */
[----:B------:R-:W-:Y:S01]  /*4d840*/  IMAD.WIDE R8, R25, 0x2, R18 ;  /* 0x0000000219087825 */ /* 0x000fe200078e0212 */
[-C--:B------:R-:W-:Y:S01]  /*4d850*/  ISETP.LT.AND P3, PT, R22, R23.reuse, !P3 ;  /* 0x000000171600720c */ /* 0x080fe20005f61270 */
[----:B------:R1:W-:Y:S02]  /*4d860*/  @P0 STG.E.U16 desc[UR60][R12.64], R167 ;  /* 0x000000a70c000986 */ /* 0x0003e4000c10153c */
[----:B------:R-:W-:Y:S02]  /*4d870*/  VIADD R27, R16, 0xe1 ;  /* 0x000000e1101b7836 */ /* 0x000fe40000000000 */
[----:B------:R2:W-:Y:S01]  /*4d880*/  @P4 STG.E.U16 desc[UR60][R4.64], R11 ;  /* 0x0000000b04004986 */ /* 0x0005e2000c10153c */
[----:B------:R-:W-:-:S03]  /*4d890*/  ISETP.LT.AND P4, PT, R17, R23, !P2 ;  /* 0x000000171100720c */ /* 0x000fc60005781270 */
[----:B------:R4:W-:Y:S01]  /*4d8a0*/  @P5 STG.E.U16 desc[UR60][R6.64], R171 ;  /* 0x000000ab06005986 */ /* 0x0009e2000c10153c */
[-C--:B------:R-:W-:Y:S01]  /*4d8b0*/  ISETP.LT.AND P5, PT, R20, R23.reuse, !P2 ;  /* 0x000000171400720c */ /* 0x080fe200057a1270 */
[----:B---3--:R-:W-:Y:S02]  /*4d8c0*/  IMAD.IADD R15, R25, 0x1, R24 ;  /* 0x00000001190f7824 */ /* 0x008fe400078e0218 */
[----:B------:R3:W-:Y:S01]  /*4d8d0*/  @P6 STG.E.U16 desc[UR60][R8.64], R26 ;  /* 0x0000001a08006986 */ /* 0x0007e2000c10153c */
[----:B------:R-:W-:Y:S01]  /*4d8e0*/  ISETP.LT.AND P6, PT, R21, R23, !P2 ;  /* 0x000000171500720c */ /* 0x000fe200057c1270 */
[----:B-1----:R-:W-:Y:S01]  /*4d8f0*/  VIADD R13, R16, 0xe2 ;  /* 0x000000e2100d7836 */ /* 0x002fe20000000000 */
[----:B------:R-:W-:Y:S01]  /*4d900*/  ISETP.GE.AND P0, PT, R27, R0, PT ;  /* 0x000000001b00720c */ /* 0x000fe20003f06270 */
[----:B--2---:R-:W-:Y:S01]  /*4d910*/  IMAD.WIDE R10, R25, 0x2, R244 ;  /* 0x00000002190a7825 */ /* 0x004fe200078e02f4 */
[----:B------:R-:W1:Y:S01]  /*4d920*/  LDC R24, c[0x0][0x248] ;  /* 0x00009200ff187b82 */ /* 0x000e620000000800 */
[----:B------:R-:W-:-:S02]  /*4d930*/  PRMT R27, R175, 0x7632, R27 ;  /* 0x00007632af1b7816 */ /* 0x000fc4000000001b */
[----:B------:R-:W-:Y:S01]  /*4d940*/  IMAD.WIDE R4, R25, 0x2, R246 ;  /* 0x0000000219047825 */ /* 0x000fe200078e02f6 */
[----:B------:R2:W-:Y:S01]  /*4d950*/  @P1 STG.E.U16 desc[UR60][R10.64], R175 ;  /* 0x000000af0a001986 */ /* 0x0005e2000c10153c */
[----:B------:R-:W-:Y:S02]  /*4d960*/  ISETP.GE.AND P1, PT, R13, R0, PT ;  /* 0x000000000d00720c */ /* 0x000fe40003f26270 */
[C---:B----4-:R-:W-:Y:S01]  /*4d970*/  IMAD.WIDE R6, R15.reuse, 0x2, R2 ;  /* 0x000000020f067825 */ /* 0x050fe200078e0202 */
[----:B---3--:R-:W-:Y:S01]  /*4d980*/  PRMT R26, R176, 0x7632, R26 ;  /* 0x00007632b01a7816 */ /* 0x008fe2000000001a */
[----:B------:R3:W-:Y:S01]  /*4d990*/  @P3 STG.E.U16 desc[UR60][R4.64], R27 ;  /* 0x0000001b04003986 */ /* 0x0007e2000c10153c */
[-C--:B------:R-:W-:Y:S01]  /*4d9a0*/  ISETP.LT.AND P2, PT, R22, R23.reuse, !P2 ;  /* 0x000000171600720c */ /* 0x080fe20005741270 */
[----:B------:R-:W-:Y:S01]  /*4d9b0*/  IMAD.WIDE R8, R15, 0x2, R18 ;  /* 0x000000020f087825 */ /* 0x000fe200078e0212 */
[----:B------:R-:W-:-:S03]  /*4d9c0*/  ISETP.LT.AND P3, PT, R17, R23, !P0 ;  /* 0x000000171100720c */ /* 0x000fc60004761270 */
[C---:B------:R-:W-:Y:S01]  /*4d9d0*/  IMAD.WIDE R12, R15.reuse, 0x2, R244 ;  /* 0x000000020f0c7825 */ /* 0x040fe200078e02f4 */
[----:B------:R4:W-:Y:S01]  /*4d9e0*/  @P4 STG.E.U16 desc[UR60][R6.64], R176 ;  /* 0x000000b006004986 */ /* 0x0009e2000c10153c */
[----:B------:R-:W-:Y:S02]  /*4d9f0*/  ISETP.LT.AND P4, PT, R20, R23, !P0 ;  /* 0x000000171400720c */ /* 0x000fe40004781270 */
[--C-:B0-----:R-:W-:Y:S01]  /*4da00*/  IMAD.IADD R25, R15, 0x1, R14.reuse ;  /* 0x000000010f197824 */ /* 0x101fe200078e020e */
[----:B------:R-:W-:Y:S01]  /*4da10*/  @P5 STG.E.U16 desc[UR60][R8.64], R26 ;  /* 0x0000001a08005986 */ /* 0x000fe2000c10153c */
[----:B------:R-:W-:-:S03]  /*4da20*/  PRMT R14, R180, 0x7632, R14 ;  /* 0x00007632b40e7816 */ /* 0x000fc6000000000e */
[----:B------:R0:W-:Y:S01]  /*4da30*/  @P6 STG.E.U16 desc[UR60][R12.64], R180 ;  /* 0x000000b40c006986 */ /* 0x0001e2000c10153c */
[----:B------:R-:W-:Y:S01]  /*4da40*/  ISETP.LT.AND P6, PT, R21, R23, !P0 ;  /* 0x000000171500720c */ /* 0x000fe200047c1270 */
[----:B--2---:R-:W-:Y:S02]  /*4da50*/  VIADD R11, R16, 0xe3 ;  /* 0x000000e3100b7836 */ /* 0x004fe40000000000 */
[----:B---3--:R-:W-:-:S04]  /*4da60*/  IMAD.WIDE R4, R15, 0x2, R246 ;  /* 0x000000020f047825 */ /* 0x008fc800078e02f6 */
[C---:B----4-:R-:W-:Y:S01]  /*4da70*/  IMAD.WIDE R6, R25.reuse, 0x2, R2 ;  /* 0x0000000219067825 */ /* 0x050fe200078e0202 */
[----:B0-----:R-:W0:Y:S03]  /*4da80*/  LDC R12, c[0x0][0x248] ;  /* 0x00009200ff0c7b82 */ /* 0x001e260000000800 */
[----:B------:R-:W-:Y:S01]  /*4da90*/  IMAD.WIDE R8, R25, 0x2, R18 ;  /* 0x0000000219087825 */ /* 0x000fe200078e0212 */
[----:B------:R-:W-:Y:S01]  /*4daa0*/  PRMT R26, R184, 0x7632, R26 ;  /* 0x00007632b81a7816 */ /* 0x000fe2000000001a */
[----:B------:R2:W-:Y:S01]  /*4dab0*/  @P2 STG.E.U16 desc[UR60][R4.64], R14 ;  /* 0x0000000e04002986 */ /* 0x0005e2000c10153c */
[----:B------:R-:W-:Y:S01]  /*4dac0*/  ISETP.GE.AND P5, PT, R11, R0, PT ;  /* 0x000000000b00720c */ /* 0x000fe20003fa6270 */
[----:B------:R-:W-:Y:S01]  /*4dad0*/  IMAD.WIDE R10, R25, 0x2, R244 ;  /* 0x00000002190a7825 */ /* 0x000fe200078e02f4 */
[-C--:B------:R-:W-:Y:S01]  /*4dae0*/  ISETP.LT.AND P0, PT, R22, R23.reuse, !P0 ;  /* 0x000000171600720c */ /* 0x080fe20004701270 */
[----:B------:R3:W-:Y:S01]  /*4daf0*/  @P3 STG.E.U16 desc[UR60][R6.64], R184 ;  /* 0x000000b806003986 */ /* 0x0007e2000c10153c */
[----:B------:R-:W-:-:S02]  /*4db00*/  ISETP.LT.AND P2, PT, R17, R23, !P1 ;  /* 0x000000171100720c */ /* 0x000fc40004f41270 */
[-C--:B------:R-:W-:Y:S01]  /*4db10*/  ISETP.LT.AND P3, PT, R20, R23.reuse, !P1 ;  /* 0x000000171400720c */ /* 0x080fe20004f61270 */
[----:B------:R4:W-:Y:S01]  /*4db20*/  @P4 STG.E.U16 desc[UR60][R8.64], R26 ;  /* 0x0000001a08004986 */ /* 0x0009e2000c10153c */
[----:B-1----:R-:W-:Y:S02]  /*4db30*/  IMAD.IADD R13, R25, 0x1, R24 ;  /* 0x00000001190d7824 */ /* 0x002fe400078e0218 */
[----:B------:R-:W-:Y:S01]  /*4db40*/  VIADD R15, R16, 0xe5 ;  /* 0x000000e5100f7836 */ /* 0x000fe20000000000 */
[----:B------:R1:W-:Y:S01]  /*4db50*/  @P6 STG.E.U16 desc[UR60][R10.64], R188 ;  /* 0x000000bc0a006986 */ /* 0x0003e2000c10153c */
[----:B------:R-:W-:Y:S01]  /*4db60*/  ISETP.LT.AND P6, PT, R21, R23, !P1 ;  /* 0x000000171500720c */ /* 0x000fe20004fc1270 */
[----:B--2---:R-:W-:Y:S01]  /*4db70*/  IMAD.WIDE R4, R25, 0x2, R246 ;  /* 0x0000000219047825 */ /* 0x004fe200078e02f6 */
[----:B------:R-:W2:Y:S01]  /*4db80*/  LDC R14, c[0x0][0x248] ;  /* 0x00009200ff0e7b82 */ /* 0x000ea20000000800 */
[----:B------:R-:W-:Y:S02]  /*4db90*/  PRMT R25, R177, 0x7632, R25 ;  /* 0x00007632b1197816 */ /* 0x000fe40000000019 */
[----:B---3--:R-:W-:-:S04]  /*4dba0*/  IMAD.WIDE R6, R13, 0x2, R2 ;  /* 0x000000020d067825 */ /* 0x008fc800078e0202 */
[----:B----4-:R-:W-:Y:S01]  /*4dbb0*/  IMAD.WIDE R8, R13, 0x2, R18 ;  /* 0x000000020d087825 */ /* 0x010fe200078e0212 */
[----:B------:R-:W3:Y:S01]  /*4dbc0*/  LDC R24, c[0x0][0x248] ;  /* 0x00009200ff187b82 */ /* 0x000ee20000000800 */
[----:B-1----:R-:W-:Y:S02]  /*4dbd0*/  PRMT R11, R188, 0x7632, R11 ;  /* 0x00007632bc0b7816 */ /* 0x002fe4000000000b */
[----:B------:R-:W-:-:S03]  /*4dbe0*/  ISETP.LT.AND P1, PT, R22, R23, !P1 ;  /* 0x000000171600720c */ /* 0x000fc60004f21270 */
[----:B------:R1:W-:Y:S04]  /*4dbf0*/  @P0 STG.E.U16 desc[UR60][R4.64], R11 ;  /* 0x0000000b04000986 */ /* 0x0003e8000c10153c */
[----:B------:R4:W-:Y:S01]  /*4dc00*/  @P2 STG.E.U16 desc[UR60][R6.64], R177 ;  /* 0x000000b106002986 */ /* 0x0009e2000c10153c */
[----:B------:R-:W-:-:S03]  /*4dc10*/  ISETP.LT.AND P2, PT, R17, R23, !P5 ;  /* 0x000000171100720c */ /* 0x000fc60006f41270 */
[----:B------:R-:W-:Y:S01]  /*4dc20*/  @P3 STG.E.U16 desc[UR60][R8.64], R25 ;  /* 0x0000001908003986 */ /* 0x000fe2000c10153c */
[----:B------:R-:W-:Y:S01]  /*4dc30*/  ISETP.LT.AND P3, PT, R20, R23, !P5 ;  /* 0x000000171400720c */ /* 0x000fe20006f61270 */
[----:B-1----:R-:W-:Y:S01]  /*4dc40*/  IMAD.WIDE R10, R13, 0x2, R244 ;  /* 0x000000020d0a7825 */ /* 0x002fe200078e02f4 */
[----:B------:R-:W-:-:S03]  /*4dc50*/  ISETP.GE.AND P0, PT, R15, R0, PT ;  /* 0x000000000f00720c */ /* 0x000fc60003f06270 */
[----:B0-----:R-:W-:Y:S01]  /*4dc60*/  IMAD.IADD R15, R13, 0x1, R12 ;  /* 0x000000010d0f7824 */ /* 0x001fe200078e020c */
[----:B------:R0:W-:Y:S01]  /*4dc70*/  @P6 STG.E.U16 desc[UR60][R10.64], R181 ;  /* 0x000000b50a006986 */ /* 0x0001e2000c10153c */
[----:B------:R-:W-:Y:S01]  /*4dc80*/  VIADD R27, R16, 0xe4 ;  /* 0x000000e4101b7836 */ /* 0x000fe20000000000 */
[-C--:B------:R-:W-:Y:S01]  /*4dc90*/  ISETP.LT.AND P6, PT, R21, R23.reuse, !P5 ;  /* 0x000000171500720c */ /* 0x080fe20006fc1270 */
[----:B------:R-:W-:Y:S01]  /*4dca0*/  IMAD.WIDE R4, R13, 0x2, R246 ;  /* 0x000000020d047825 */ /* 0x000fe200078e02f6 */
[----:B------:R-:W-:Y:S02]  /*4dcb0*/  ISETP.LT.AND P5, PT, R22, R23, !P5 ;  /* 0x000000171600720c */ /* 0x000fe40006fa1270 */
[----:B------:R-:W-:Y:S01]  /*4dcc0*/  PRMT R13, R185, 0x7632, R13 ;  /* 0x00007632b90d7816 */ /* 0x000fe2000000000d */
[----:B----4-:R-:W-:Y:S01]  /*4dcd0*/  IMAD.WIDE R6, R15, 0x2, R2 ;  /* 0x000000020f067825 */ /* 0x010fe200078e0202 */
[----:B------:R-:W-:Y:S02]  /*4dce0*/  ISETP.GE.AND P4, PT, R27, R0, PT ;  /* 0x000000001b00720c */ /* 0x000fe40003f86270 */
[----:B0-----:R-:W-:Y:S01]  /*4dcf0*/  PRMT R11, R181, 0x7632, R11 ;  /* 0x00007632b50b7816 */ /* 0x001fe2000000000b */
[----:B------:R-:W-:-:S04]  /*4dd00*/  IMAD.WIDE R8, R15, 0x2, R18 ;  /* 0x000000020f087825 */ /* 0x000fc800078e0212 */
[----:B------:R0:W-:Y:S01]  /*4dd10*/  @P1 STG.E.U16 desc[UR60][R4.64], R11 ;  /* 0x0000000b04001986 */ /* 0x0001e2000c10153c */
[----:B------:R-:W-:-:S03]  /*4dd20*/  ISETP.LT.AND P1, PT, R17, R23, !P4 ;  /* 0x000000171100720c */ /* 0x000fc60006721270 */
[----:B------:R-:W-:Y:S01]  /*4dd30*/  @P2 STG.E.U16 desc[UR60][R6.64], R185 ;  /* 0x000000b906002986 */ /* 0x000fe2000c10153c */
[----:B------:R-:W-:-:S03]  /*4dd40*/  ISETP.LT.AND P2, PT, R20, R23, !P4 ;  /* 0x000000171400720c */ /* 0x000fc60006741270 */
[----:B------:R1:W-:Y:S01]  /*4dd50*/  @P3 STG.E.U16 desc[UR60][R8.64], R13 ;  /* 0x0000000d08003986 */ /* 0x0003e2000c10153c */
[----:B0-----:R-:W-:Y:S01]  /*4dd60*/  IMAD.WIDE R10, R15, 0x2, R244 ;  /* 0x000000020f0a7825 */ /* 0x001fe200078e02f4 */
[----:B------:R-:W-:-:S03]  /*4dd70*/  PRMT R5, R189, 0x7632, R5 ;  /* 0x00007632bd057816 */ /* 0x000fc60000000005 */
[C---:B-1----:R-:W-:Y:S01]  /*4dd80*/  IMAD.WIDE R12, R15.reuse, 0x2, R246 ;  /* 0x000000020f0c7825 */ /* 0x042fe200078e02f6 */
[----:B------:R-:W-:Y:S03]  /*4dd90*/  @P6 STG.E.U16 desc[UR60][R10.64], R189 ;  /* 0x000000bd0a006986 */ /* 0x000fe6000c10153c */
[----:B--2---:R-:W-:Y:S01]  /*4dda0*/  IMAD.IADD R15, R15, 0x1, R14 ;  /* 0x000000010f0f7824 */ /* 0x004fe200078e020e */
[----:B------:R0:W-:Y:S01]  /*4ddb0*/  @P5 STG.E.U16 desc[UR60][R12.64], R5 ;  /* 0x000000050c005986 */ /* 0x0001e2000c10153c */
[----:B------:R-:W1:Y:S01]  /*4ddc0*/  LDC R14, c[0x0][0x248] ;  /* 0x00009200ff0e7b82 */ /* 0x000e620000000800 */
[-C--:B------:R-:W-:Y:S01]  /*4ddd0*/  ISETP.LT.AND P5, PT, R21, R23.reuse, !P4 ;  /* 0x000000171500720c */ /* 0x080fe200067a1270 */
[----:B------:R-:W-:Y:S01]  /*4dde0*/  IMAD.WIDE R6, R15, 0x2, R18 ;  /* 0x000000020f067825 */ /* 0x000fe200078e0212 */
[-C--:B------:R-:W-:Y:S02]  /*4ddf0*/  ISETP.LT.AND P4, PT, R22, R23.reuse, !P4 ;  /* 0x000000171600720c */ /* 0x080fe40006781270 */
[----:B------:R-:W-:Y:S01]  /*4de00*/  PRMT R9, R178, 0x7632, R9 ;  /* 0x00007632b2097816 */ /* 0x000fe20000000009 */
[----:B------:R-:W-:Y:S01]  /*4de10*/  VIADD R25, R16, 0xe6 ;  /* 0x000000e610197836 */ /* 0x000fe20000000000 */
[----:B------:R-:W-:Y:S01]  /*4de20*/  ISETP.LT.AND P6, PT, R17, R23, !P0 ;  /* 0x000000171100720c */ /* 0x000fe200047c1270 */
[----:B0-----:R-:W-:-:S03]  /*4de30*/  IMAD.WIDE R4, R15, 0x2, R2 ;  /* 0x000000020f047825 */ /* 0x001fc600078e0202 */
[----:B------:R-:W-:Y:S02]  /*4de40*/  ISETP.GE.AND P3, PT, R25, R0, PT ;  /* 0x000000001900720c */ /* 0x000fe40003f66270 */
[----:B------:R0:W-:Y:S01]  /*4de50*/  @P1 STG.E.U16 desc[UR60][R4.64], R178 ;  /* 0x000000b204001986 */ /* 0x0001e2000c10153c */
[C---:B---3--:R-:W-:Y:S01]  /*4de60*/  IMAD.IADD R25, R15.reuse, 0x1, R24 ;  /* 0x000000010f197824 */ /* 0x048fe200078e0218 */
[----:B------:R-:W-:Y:S01]  /*4de70*/  ISETP.LT.AND P1, PT, R20, R23, !P0 ;  /* 0x000000171400720c */ /* 0x000fe20004721270 */
[----:B------:R-:W-:Y:S01]  /*4de80*/  IMAD.WIDE R10, R15, 0x2, R246 ;  /* 0x000000020f0a7825 */ /* 0x000fe200078e02f6 */
[----:B------:R2:W-:Y:S01]  /*4de90*/  @P2 STG.E.U16 desc[UR60][R6.64], R9 ;  /* 0x0000000906002986 */ /* 0x0005e2000c10153c */
[----:B------:R-:W3:Y:S02]  /*4dea0*/  LDC R24, c[0x0][0x248] ;  /* 0x00009200ff187b82 */ /* 0x000ee40000000800 */
[----:B------:R-:W-:Y:S01]  /*4deb0*/  IMAD.WIDE R12, R25, 0x2, R2 ;  /* 0x00000002190c7825 */ /* 0x000fe200078e0202 */
[----:B0-----:R-:W-:-:S03]  /*4dec0*/  PRMT R5, R182, 0x7632, R5 ;  /* 0x00007632b6057816 */ /* 0x001fc60000000005 */
[----:B--2---:R-:W-:Y:S01]  /*4ded0*/  IMAD.WIDE R8, R15, 0x2, R244 ;  /* 0x000000020f087825 */ /* 0x004fe200078e02f4 */
[----:B------:R-:W-:-:S04]  /*4dee0*/  PRMT R7, R186, 0x7632, R7 ;  /* 0x00007632ba077816 */ /* 0x000fc80000000007 */
[----:B------:R-:W-:Y:S04]  /*4def0*/  @P5 STG.E.U16 desc[UR60][R8.64], R182 ;  /* 0x000000b608005986 */ /* 0x000fe8000c10153c */
[----:B------:R0:W-:Y:S01]  /*4df00*/  @P4 STG.E.U16 desc[UR60][R10.64], R5 ;  /* 0x000000050a004986 */ /* 0x0001e2000c10153c */
[-C--:B------:R-:W-:Y:S02]  /*4df10*/  ISETP.LT.AND P4, PT, R21, R23.reuse, !P0 ;  /* 0x000000171500720c */ /* 0x080fe40004781270 */
[-C--:B------:R-:W-:Y:S01]  /*4df20*/  ISETP.LT.AND P0, PT, R22, R23.reuse, !P0 ;  /* 0x000000171600720c */ /* 0x080fe20004701270 */
[----:B------:R-:W-:Y:S01]  /*4df30*/  @P6 STG.E.U16 desc[UR60][R12.64], R186 ;  /* 0x000000ba0c006986 */ /* 0x000fe2000c10153c */
[-C--:B------:R-:W-:Y:S02]  /*4df40*/  ISETP.LT.AND P5, PT, R17, R23.reuse, !P3 ;  /* 0x000000171100720c */ /* 0x080fe40005fa1270 */
[----:B------:R-:W-:Y:S01]  /*4df50*/  ISETP.LT.AND P6, PT, R20, R23, !P3 ;  /* 0x000000171400720c */ /* 0x000fe20005fc1270 */
[----:B0-----:R-:W-:-:S04]  /*4df60*/  IMAD.WIDE R4, R25, 0x2, R18 ;  /* 0x0000000219047825 */ /* 0x001fc800078e0212 */
[----:B-1----:R-:W-:Y:S01]  /*4df70*/  IMAD.IADD R15, R25, 0x1, R14 ;  /* 0x00000001190f7824 */ /* 0x002fe200078e020e */
[----:B------:R0:W-:Y:S01]  /*4df80*/  @P1 STG.E.U16 desc[UR60][R4.64], R7 ;  /* 0x0000000704001986 */ /* 0x0001e2000c10153c */
[----:B------:R-:W-:Y:S01]  /*4df90*/  VIADD R27, R16, 0xe7 ;  /* 0x000000e7101b7836 */ /* 0x000fe20000000000 */
[----:B------:R-:W-:Y:S01]  /*4dfa0*/  PRMT R26, R179, 0x7632, R26 ;  /* 0x00007632b31a7816 */ /* 0x000fe2000000001a */
[----:B------:R-:W-:Y:S01]  /*4dfb0*/  IMAD.WIDE R8, R25, 0x2, R246 ;  /* 0x0000000219087825 */ /* 0x000fe200078e02f6 */
[----:B------:R-:W1:Y:S03]  /*4dfc0*/  LDC R14, c[0x0][0x248] ;  /* 0x00009200ff0e7b82 */ /* 0x000e660000000800 */
[----:B------:R-:W-:-:S04]  /*4dfd0*/  IMAD.WIDE R10, R15, 0x2, R2 ;  /* 0x000000020f0a7825 */ /* 0x000fc800078e0202 */
[----:B0-----:R-:W-:Y:S01]  /*4dfe0*/  IMAD.WIDE R6, R25, 0x2, R244 ;  /* 0x0000000219067825 */ /* 0x001fe200078e02f4 */
[----:B------:R-:W-:Y:S02]  /*4dff0*/  PRMT R5, R190, 0x7632, R5 ;  /* 0x00007632be057816 */ /* 0x000fe40000000005 */
[----:B------:R-:W-:Y:S01]  /*4e000*/  ISETP.GE.AND P2, PT, R27, R0, PT ;  /* 0x000000001b00720c */ /* 0x000fe20003f46270 */
[----:B------:R-:W-:Y:S01]  /*4e010*/  IMAD.WIDE R12, R15, 0x2, R18 ;  /* 0x000000020f0c7825 */ /* 0x000fe200078e0212 */
[----:B------:R-:W-:Y:S04]  /*4e020*/  @P4 STG.E.U16 desc[UR60][R6.64], R190 ;  /* 0x000000be06004986 */ /* 0x000fe8000c10153c */
[----:B------:R0:W-:Y:S01]  /*4e030*/  @P0 STG.E.U16 desc[UR60][R8.64], R5 ;  /* 0x0000000508000986 */ /* 0x0001e2000c10153c */
[----:B------:R-:W-:-:S02]  /*4e040*/  ISETP.LT.AND P0, PT, R21, R23, !P3 ;  /* 0x000000171500720c */ /* 0x000fc40005f01270 */
[-C--:B------:R-:W-:Y:S01]  /*4e050*/  ISETP.LT.AND P3, PT, R22, R23.reuse, !P3 ;  /* 0x000000171600720c */ /* 0x080fe20005f61270 */
[----:B------:R-:W-:Y:S01]  /*4e060*/  @P5 STG.E.U16 desc[UR60][R10.64], R179 ;  /* 0x000000b30a005986 */ /* 0x000fe2000c10153c */
[----:B------:R-:W-:-:S03]  /*4e070*/  ISETP.LT.AND P5, PT, R17, R23, !P2 ;  /* 0x000000171100720c */ /* 0x000fc600057a1270 */
[----:B------:R2:W-:Y:S01]  /*4e080*/  @P6 STG.E.U16 desc[UR60][R12.64], R26 ;  /* 0x0000001a0c006986 */ /* 0x0005e2000c10153c */
[-C--:B------:R-:W-:Y:S01]  /*4e090*/  ISETP.LT.AND P6, PT, R20, R23.reuse, !P2 ;  /* 0x000000171400720c */ /* 0x080fe200057c1270 */
[----:B---3--:R-:W-:Y:S02]  /*4e0a0*/  IMAD.IADD R25, R15, 0x1, R24 ;  /* 0x000000010f197824 */ /* 0x008fe400078e0218 */
[----:B------:R-:W-:Y:S01]  /*4e0b0*/  VIADD R27, R16, 0xe8 ;  /* 0x000000e8101b7836 */ /* 0x000fe20000000000 */
[----:B------:R-:W-:Y:S01]  /*4e0c0*/  ISETP.LT.AND P4, PT, R21, R23, !P2 ;  /* 0x000000171500720c */ /* 0x000fe20005781270 */
[C---:B0-----:R-:W-:Y:S01]  /*4e0d0*/  IMAD.WIDE R4, R15.reuse, 0x2, R244 ;  /* 0x000000020f047825 */ /* 0x041fe200078e02f4 */
[----:B------:R-:W0:Y:S03]  /*4e0e0*/  LDC R24, c[0x0][0x248] ;  /* 0x00009200ff187b82 */ /* 0x000e260000000800 */
[----:B------:R-:W-:Y:S01]  /*4e0f0*/  IMAD.WIDE R6, R15, 0x2, R246 ;  /* 0x000000020f067825 */ /* 0x000fe200078e02f6 */
[----:B--2---:R-:W-:-:S03]  /*4e100*/  PRMT R13, R183, 0x7632, R13 ;  /* 0x00007632b70d7816 */ /* 0x004fc6000000000d */
[----:B------:R-:W-:Y:S01]  /*4e110*/  IMAD.WIDE R8, R25, 0x2, R2 ;  /* 0x0000000219087825 */ /* 0x000fe200078e0202 */
[----:B------:R-:W-:Y:S01]  /*4e120*/  PRMT R26, R187, 0x7632, R26 ;  /* 0x00007632bb1a7816 */ /* 0x000fe2000000001a */
[----:B------:R-:W-:Y:S02]  /*4e130*/  @P0 STG.E.U16 desc[UR60][R4.64], R183 ;  /* 0x000000b704000986 */ /* 0x000fe4000c10153c */
[----:B------:R-:W-:Y:S01]  /*4e140*/  IMAD.WIDE R10, R25, 0x2, R18 ;  /* 0x00000002190a7825 */ /* 0x000fe200078e0212 */
[----:B------:R-:W-:Y:S01]  /*4e150*/  ISETP.GE.AND P1, PT, R27, R0, PT ;  /* 0x000000001b00720c */ /* 0x000fe20003f26270 */
[----:B------:R2:W-:Y:S01]  /*4e160*/  @P3 STG.E.U16 desc[UR60][R6.64], R13 ;  /* 0x0000000d06003986 */ /* 0x0005e2000c10153c */
[----:B------:R-:W-:-:S03]  /*4e170*/  ISETP.LT.AND P2, PT, R22, R23, !P2 ;  /* 0x000000171600720c */ /* 0x000fc60005741270 */
[----:B------:R-:W-:Y:S01]  /*4e180*/  @P5 STG.E.U16 desc[UR60][R8.64], R187 ;  /* 0x000000bb08005986 */ /* 0x000fe2000c10153c */
[----:B------:R-:W-:-:S03]  /*4e190*/  ISETP.LT.AND P5, PT, R20, R23, !P1 ;  /* 0x000000171400720c */ /* 0x000fc60004fa1270 */
[----:B------:R3:W-:Y:S01]  /*4e1a0*/  @P6 STG.E.U16 desc[UR60][R10.64], R26 ;  /* 0x0000001a0a006986 */ /* 0x0007e2000c10153c */
[----:B------:R-:W-:Y:S01]  /*4e1b0*/  ISETP.LT.AND P6, PT, R17, R23, !P1 ;  /* 0x000000171100720c */ /* 0x000fe20004fc1270 */
[----:B--2---:R-:W-:-:S04]  /*4e1c0*/  IMAD.WIDE R12, R25, 0x2, R244 ;  /* 0x00000002190c7825 */ /* 0x004fc800078e02f4 */
[----:B-1----:R-:W-:Y:S01]  /*4e1d0*/  IMAD.IADD R15, R25, 0x1, R14 ;  /* 0x00000001190f7824 */ /* 0x002fe200078e020e */
[----:B------:R-:W-:Y:S01]  /*4e1e0*/  @P4 STG.E.U16 desc[UR60][R12.64], R191 ;  /* 0x000000bf0c004986 */ /* 0x000fe2000c10153c */
[----:B------:R-:W-:Y:S01]  /*4e1f0*/  VIADD R27, R16, 0xe9 ;  /* 0x000000e9101b7836 */ /* 0x000fe20000000000 */
[----:B------:R-:W-:Y:S01]  /*4e200*/  ISETP.LT.AND P4, PT, R21, R23, !P1 ;  /* 0x000000171500720c */ /* 0x000fe20004f81270 */
[----:B------:R-:W-:Y:S01]  /*4e210*/  IMAD.WIDE R4, R25, 0x2, R246 ;  /* 0x0000000219047825 */ /* 0x000fe200078e02f6 */
[----:B---3--:R-:W-:Y:S01]  /*4e220*/  PRMT R11, R191, 0x7632, R11 ;  /* 0x00007632bf0b7816 */ /* 0x008fe2000000000b */
[----:B------:R-:W1:Y:S01]  /*4e230*/  LDC R14, c[0x0][0x248] ;  /* 0x00009200ff0e7b82 */ /* 0x000e620000000800 */
[----:B------:R-:W-:Y:S01]  /*4e240*/  PRMT R26, R192, 0x7632, R26 ;  /* 0x00007632c01a7816 */ /* 0x000fe2000000001a */
[----:B------:R-:W-:Y:S01]  /*4e250*/  IMAD.WIDE R6, R15, 0x2, R2 ;  /* 0x000000020f067825 */ /* 0x000fe200078e0202 */
[----:B------:R-:W-:-:S03]  /*4e260*/  ISETP.GE.AND P0, PT, R27, R0, PT ;  /* 0x000000001b00720c */ /* 0x000fc60003f06270 */
[----:B------:R-:W-:Y:S01]  /*4e270*/  IMAD.WIDE R8, R15, 0x2, R18 ;  /* 0x000000020f087825 */ /* 0x000fe200078e0212 */
[----:B------:R2:W-:Y:S01]  /*4e280*/  @P2 STG.E.U16 desc[UR60][R4.64], R11 ;  /* 0x0000000b04002986 */ /* 0x0005e2000c10153c */
[----:B------:R-:W-:-:S03]  /*4e290*/  ISETP.LT.AND P1, PT, R22, R23, !P1 ;  /* 0x000000171600720c */ /* 0x000fc60004f21270 */
[----:B------:R-:W-:Y:S01]  /*4e2a0*/  @P6 STG.E.U16 desc[UR60][R6.64], R192 ;  /* 0x000000c006006986 */ /* 0x000fe2000c10153c */
[----:B------:R-:W-:-:S03]  /*4e2b0*/  ISETP.LT.AND P6, PT, R17, R23, !P0 ;  /* 0x000000171100720c */ /* 0x000fc600047c1270 */
[----:B------:R3:W-:Y:S01]  /*4e2c0*/  @P5 STG.E.U16 desc[UR60][R8.64], R26 ;  /* 0x0000001a08005986 */ /* 0x0007e2000c10153c */
[-C--:B------:R-:W-:Y:S02]  /*4e2d0*/  ISETP.LT.AND P5, PT, R20, R23.reuse, !P0 ;  /* 0x000000171400720c */ /* 0x080fe400047a1270 */
[----:B------:R-:W-:Y:S01]  /*4e2e0*/  ISETP.LT.AND P2, PT, R21, R23, !P0 ;  /* 0x000000171500720c */ /* 0x000fe20004741270 */
[----:B--2---:R-:W-:-:S04]  /*4e2f0*/  IMAD.WIDE R10, R15, 0x2, R244 ;  /* 0x000000020f0a7825 */ /* 0x004fc800078e02f4 */
[C---:B------:R-:W-:Y:S02]  /*4e300*/  VIADD R13, R16.reuse, 0xeb ;  /* 0x000000eb100d7836 */ /* 0x040fe40000000000 */
[C---:B0-----:R-:W-:Y:S01]  /*4e310*/  IMAD.IADD R25, R15.reuse, 0x1, R24 ;  /* 0x000000010f197824 */ /* 0x041fe200078e0218 */
[----:B------:R0:W-:Y:S01]  /*4e320*/  @P4 STG.E.U16 desc[UR60][R10.64], R196 ;  /* 0x000000c40a004986 */ /* 0x0001e2000c10153c */
[----:B------:R-:W-:Y:S02]  /*4e330*/  VIADD R27, R16, 0xea ;  /* 0x000000ea101b7836 */ /* 0x000fe40000000000 */
[----:B------:R-:W-:Y:S01]  /*4e340*/  IMAD.WIDE R4, R15, 0x2, R246 ;  /* 0x000000020f047825 */ /* 0x000fe200078e02f6 */
[-C--:B------:R-:W-:Y:S01]  /*4e350*/  ISETP.GE.AND P4, PT, R13, R0.reuse, PT ;  /* 0x000000000d00720c */ /* 0x080fe20003f86270 */
[----:B------:R-:W2:Y:S01]  /*4e360*/  LDC R24, c[0x0][0x248] ;  /* 0x00009200ff187b82 */ /* 0x000ea20000000800 */
[----:B---3--:R-:W-:Y:S01]  /*4e370*/  PRMT R26, R200, 0x7632, R26 ;  /* 0x00007632c81a7816 */ /* 0x008fe2000000001a */
[----:B------:R-:W-:Y:S01]  /*4e380*/  IMAD.WIDE R6, R25, 0x2, R2 ;  /* 0x0000000219067825 */ /* 0x000fe200078e0202 */
[----:B------:R-:W-:-:S02]  /*4e390*/  ISETP.GE.AND P3, PT, R27, R0, PT ;  /* 0x000000001b00720c */ /* 0x000fc40003f66270 */
[----:B0-----:R-:W-:Y:S01]  /*4e3a0*/  PRMT R11, R196, 0x7632, R11 ;  /* 0x00007632c40b7816 */ /* 0x001fe2000000000b */
[----:B------:R-:W-:-:S04]  /*4e3b0*/  IMAD.WIDE R8, R25, 0x2, R18 ;  /* 0x0000000219087825 */ /* 0x000fc800078e0212 */
[----:B------:R-:W-:Y:S01]  /*4e3c0*/  IMAD.WIDE R12, R25, 0x2, R244 ;  /* 0x00000002190c7825 */ /* 0x000fe200078e02f4 */
[----:B------:R0:W-:Y:S01]  /*4e3d0*/  @P1 STG.E.U16 desc[UR60][R4.64], R11 ;  /* 0x0000000b04001986 */ /* 0x0001e2000c10153c */
[----:B------:R-:W-:-:S03]  /*4e3e0*/  ISETP.LT.AND P0, PT, R22, R23, !P0 ;  /* 0x000000171600720c */ /* 0x000fc60004701270 */
[----:B------:R-:W-:Y:S01]  /*4e3f0*/  @P6 STG.E.U16 desc[UR60][R6.64], R200 ;  /* 0x000000c806006986 */ /* 0x000fe2000c10153c */
[----:B------:R-:W-:-:S03]  /*4e400*/  ISETP.LT.AND P1, PT, R17, R23, !P3 ;  /* 0x000000171100720c */ /* 0x000fc60005f21270 */
[----:B------:R3:W-:Y:S01]  /*4e410*/  @P5 STG.E.U16 desc[UR60][R8.64], R26 ;  /* 0x0000001a08005986 */ /* 0x0007e2000c10153c */
[----:B------:R-:W-:-:S03]  /*4e420*/  ISETP.LT.AND P6, PT, R21, R23, !P3 ;  /* 0x000000171500720c */ /* 0x000fc60005fc1270 */
[----:B------:R4:W-:Y:S01]  /*4e430*/  @P2 STG.E.U16 desc[UR60][R12.64], R204 ;  /* 0x000000cc0c002986 */ /* 0x0009e2000c10153c */
[----:B------:R-:W-:Y:S01]  /*4e440*/  ISETP.LT.AND P2, PT, R20, R23, !P3 ;  /* 0x000000171400720c */ /* 0x000fe20005f41270 */
[C-C-:B-1----:R-:W-:Y:S02]  /*4e450*/  IMAD.IADD R15, R25.reuse, 0x1, R14.reuse ;  /* 0x00000001190f7824 */ /* 0x142fe400078e020e */
[----:B0-----:R-:W-:Y:S01]  /*4e460*/  VIADD R11, R16, 0xec ;  /* 0x000000ec100b7836 */ /* 0x001fe20000000000 */
[----:B------:R-:W-:Y:S01]  /*4e470*/  PRMT R14, R204, 0x7632, R14 ;  /* 0x00007632cc0e7816 */ /* 0x000fe2000000000e */
[----:B------:R-:W-:Y:S01]  /*4e480*/  IMAD.WIDE R4, R25, 0x2, R246 ;  /* 0x0000000219047825 */ /* 0x000fe200078e02f6 */
[----:B---3--:R-:W-:-:S03]  /*4e490*/  PRMT R26, R193, 0x7632, R26 ;  /* 0x00007632c11a7816 */ /* 0x008fc6000000001a */
[----:B------:R-:W-:Y:S01]  /*4e4a0*/  IMAD.WIDE R6, R15, 0x2, R2 ;  /* 0x000000020f067825 */ /* 0x000fe200078e0202 */
[----:B------:R-:W-:Y:S01]  /*4e4b0*/  ISETP.GE.AND P5, PT, R11, R0, PT ;  /* 0x000000000b00720c */ /* 0x000fe20003fa6270 */
[----:B----4-:R-:W0:Y:S02]  /*4e4c0*/  LDC R12, c[0x0][0x248] ;  /* 0x00009200ff0c7b82 */ /* 0x010e240000000800 */
[C---:B------:R-:W-:Y:S01]  /*4e4d0*/  IMAD.WIDE R8, R15.reuse, 0x2, R18 ;  /* 0x000000020f087825 */ /* 0x040fe200078e0212 */
[----:B------:R1:W-:Y:S03]  /*4e4e0*/  @P0 STG.E.U16 desc[UR60][R4.64], R14 ;  /* 0x0000000e04000986 */ /* 0x0003e6000c10153c */
[----:B------:R-:W-:Y:S01]  /*4e4f0*/  IMAD.WIDE R10, R15, 0x2, R244 ;  /* 0x000000020f0a7825 */ /* 0x000fe200078e02f4 */
[----:B------:R3:W-:Y:S01]  /*4e500*/  @P1 STG.E.U16 desc[UR60][R6.64], R193 ;  /* 0x000000c106001986 */ /* 0x0007e2000c10153c */
[----:B------:R-:W-:-:S02]  /*4e510*/  ISETP.LT.AND P3, PT, R22, R23, !P3 ;  /* 0x000000171600720c */ /* 0x000fc40005f61270 */
[-C--:B------:R-:W-:Y:S01]  /*4e520*/  ISETP.LT.AND P1, PT, R17, R23.reuse, !P4 ;  /* 0x000000171100720c */ /* 0x080fe20006721270 */
[----:B------:R4:W-:Y:S01]  /*4e530*/  @P2 STG.E.U16 desc[UR60][R8.64], R26 ;  /* 0x0000001a08002986 */ /* 0x0009e2000c10153c */
[----:B------:R-:W-:-:S03]  /*4e540*/  ISETP.LT.AND P2, PT, R20, R23, !P4 ;  /* 0x000000171400720c */ /* 0x000fc60006741270 */
[----:B------:R4:W-:Y:S01]  /*4e550*/  @P6 STG.E.U16 desc[UR60][R10.64], R197 ;  /* 0x000000c50a006986 */ /* 0x0009e2000c10153c */
[----:B------:R-:W-:Y:S01]  /*4e560*/  ISETP.LT.AND P6, PT, R21, R23, !P4 ;  /* 0x000000171500720c */ /* 0x000fe200067c1270 */
[--C-:B--2---:R-:W-:Y:S01]  /*4e570*/  IMAD.IADD R13, R15, 0x1, R24.reuse ;  /* 0x000000010f0d7824 */ /* 0x104fe200078e0218 */
[----:B------:R-:W-:Y:S01]  /*4e580*/  PRMT R24, R197, 0x7632, R24 ;  /* 0x00007632c5187816 */ /* 0x000fe20000000018 */
[----:B-1----:R-:W-:Y:S01]  /*4e590*/  IMAD.WIDE R4, R15, 0x2, R246 ;  /* 0x000000020f047825 */ /* 0x002fe200078e02f6 */
[----:B------:R-:W1:Y:S03]  /*4e5a0*/  LDC R14, c[0x0][0x248] ;  /* 0x00009200ff0e7b82 */ /* 0x000e660000000800 */
[----:B---3--:R-:W-:Y:S01]  /*4e5b0*/  IMAD.WIDE R6, R13, 0x2, R2 ;  /* 0x000000020d067825 */ /* 0x008fe200078e0202 */
[----:B----4-:R-:W-:-:S03]  /*4e5c0*/  PRMT R26, R201, 0x7632, R26 ;  /* 0x00007632c91a7816 */ /* 0x010fc6000000001a */
[C---:B------:R-:W-:Y:S01]  /*4e5d0*/  IMAD.WIDE R8, R13.reuse, 0x2, R18 ;  /* 0x000000020d087825 */ /* 0x040fe200078e0212 */
[----:B------:R2:W-:Y:S03]  /*4e5e0*/  @P3 STG.E.U16 desc[UR60][R4.64], R24 ;  /* 0x0000001804003986 */ /* 0x0005e6000c10153c */
[----:B------:R-:W-:Y:S01]  /*4e5f0*/  IMAD.WIDE R10, R13, 0x2, R244 ;  /* 0x000000020d0a7825 */ /* 0x000fe200078e02f4 */
[----:B------:R3:W-:Y:S01]  /*4e600*/  @P1 STG.E.U16 desc[UR60][R6.64], R201 ;  /* 0x000000c906001986 */ /* 0x0007e2000c10153c */
[-C--:B------:R-:W-:Y:S02]  /*4e610*/  ISETP.LT.AND P1, PT, R22, R23.reuse, !P4 ;  /* 0x000000171600720c */ /* 0x080fe40006721270 */
[-C--:B------:R-:W-:Y:S01]  /*4e620*/  ISETP.LT.AND P3, PT, R17, R23.reuse, !P5 ;  /* 0x000000171100720c */ /* 0x080fe20006f61270 */
[----:B------:R-:W-:Y:S04]  /*4e630*/  @P2 STG.E.U16 desc[UR60][R8.64], R26 ;  /* 0x0000001a08002986 */ /* 0x000fe8000c10153c */
[----:B------:R4:W-:Y:S01]  /*4e640*/  @P6 STG.E.U16 desc[UR60][R10.64], R205 ;  /* 0x000000cd0a006986 */ /* 0x0009e2000c10153c */
[----:B------:R-:W-:Y:S01]  /*4e650*/  ISETP.LT.AND P6, PT, R20, R23, !P5 ;  /* 0x000000171400720c */ /* 0x000fe20006fc1270 */
[----:B0-----:R-:W-:-:S02]  /*4e660*/  IMAD.IADD R15, R13, 0x1, R12 ;  /* 0x000000010d0f7824 */ /* 0x001fc400078e020c */
[----:B------:R-:W-:Y:S01]  /*4e670*/  VIADD R25, R16, 0xed ;  /* 0x000000ed10197836 */ /* 0x000fe20000000000 */
[----:B------:R-:W-:Y:S01]  /*4e680*/  ISETP.LT.AND P4, PT, R21, R23, !P5 ;  /* 0x000000171500720c */ /* 0x000fe20006f81270 */
[----:B--2---:R-:W-:Y:S01]  /*4e690*/  IMAD.WIDE R4, R13, 0x2, R246 ;  /* 0x000000020d047825 */ /* 0x004fe200078e02f6 */
[----:B------:R-:W-:Y:S01]  /*4e6a0*/  PRMT R12, R194, 0x7632, R12 ;  /* 0x00007632c20c7816 */ /* 0x000fe2000000000c */
[----:B------:R-:W0:Y:S02]  /*4e6b0*/  LDC R24, c[0x0][0x248] ;  /* 0x00009200ff187b82 */ /* 0x000e240000000800 */
[----:B---3--:R-:W-:Y:S01]  /*4e6c0*/  IMAD.WIDE R6, R15, 0x2, R2 ;  /* 0x000000020f067825 */ /* 0x008fe200078e0202 */
[----:B----4-:R-:W-:-:S03]  /*4e6d0*/  PRMT R11, R205, 0x7632, R11 ;  /* 0x00007632cd0b7816 */ /* 0x010fc6000000000b */
[----:B------:R-:W-:Y:S01]  /*4e6e0*/  IMAD.WIDE R8, R15, 0x2, R18 ;  /* 0x000000020f087825 */ /* 0x000fe200078e0212 */
[----:B------:R-:W-:Y:S01]  /*4e6f0*/  ISETP.GE.AND P0, PT, R25, R0, PT ;  /* 0x000000001900720c */ /* 0x000fe20003f06270 */
[----:B------:R2:W-:Y:S02]  /*4e700*/  @P1 STG.E.U16 desc[UR60][R4.64], R11 ;  /* 0x0000000b04001986 */ /* 0x0005e4000c10153c */
[----:B------:R-:W-:Y:S02]  /*4e710*/  VIADD R25, R16, 0xef ;  /* 0x000000ef10197836 */ /* 0x000fe40000000000 */
[----:B------:R3:W-:Y:S01]  /*4e720*/  @P3 STG.E.U16 desc[UR60][R6.64], R194 ;  /* 0x000000c206003986 */ /* 0x0007e2000c10153c */
[----:B------:R-:W-:-:S03]  /*4e730*/  ISETP.LT.AND P3, PT, R22, R23, !P5 ;  /* 0x000000171600720c */ /* 0x000fc60006f61270 */
[----:B------:R-:W-:Y:S01]  /*4e740*/  @P6 STG.E.U16 desc[UR60][R8.64], R12 ;  /* 0x0000000c08006986 */ /* 0x000fe2000c10153c */
[-C--:B------:R-:W-:Y:S02]  /*4e750*/  ISETP.LT.AND P6, PT, R17, R23.reuse, !P0 ;  /* 0x000000171100720c */ /* 0x080fe400047c1270 */
[----:B------:R-:W-:Y:S01]  /*4e760*/  ISETP.LT.AND P5, PT, R20, R23, !P0 ;  /* 0x000000171400720c */ /* 0x000fe200047a1270 */
[----:B--2---:R-:W-:Y:S01]  /*4e770*/  IMAD.WIDE R10, R15, 0x2, R244 ;  /* 0x000000020f0a7825 */ /* 0x004fe200078e02f4 */
[----:B------:R-:W-:-:S03]  /*4e780*/  ISETP.GE.AND P1, PT, R25, R0, PT ;  /* 0x000000001900720c */ /* 0x000fc60003f26270 */
[----:B-1----:R-:W-:Y:S01]  /*4e790*/  IMAD.IADD R25, R15, 0x1, R14 ;  /* 0x000000010f197824 */ /* 0x002fe200078e020e */
[----:B------:R1:W-:Y:S01]  /*4e7a0*/  @P4 STG.E.U16 desc[UR60][R10.64], R198 ;  /* 0x000000c60a004986 */ /* 0x0003e2000c10153c */
[----:B------:R-:W-:Y:S01]  /*4e7b0*/  VIADD R27, R16, 0xee ;  /* 0x000000ee101b7836 */ /* 0x000fe20000000000 */
[-C--:B------:R-:W-:Y:S01]  /*4e7c0*/  ISETP.LT.AND P4, PT, R21, R23.reuse, !P0 ;  /* 0x000000171500720c */ /* 0x080fe20004781270 */
[----:B------:R-:W-:Y:S01]  /*4e7d0*/  IMAD.WIDE R4, R15, 0x2, R246 ;  /* 0x000000020f047825 */ /* 0x000fe200078e02f6 */
[----:B------:R-:W2:Y:S01]  /*4e7e0*/  LDC R14, c[0x0][0x248] ;  /* 0x00009200ff0e7b82 */ /* 0x000ea20000000800 */
[----:B------:R-:W-:Y:S02]  /*4e7f0*/  ISETP.LT.AND P0, PT, R22, R23, !P0 ;  /* 0x000000171600720c */ /* 0x000fe40004701270 */
[----:B---3--:R-:W-:Y:S01]  /*4e800*/  IMAD.WIDE R6, R25, 0x2, R2 ;  /* 0x0000000219067825 */ /* 0x008fe200078e0202 */
[----:B------:R-:W-:Y:S02]  /*4e810*/  ISETP.GE.AND P2, PT, R27, R0, PT ;  /* 0x000000001b00720c */ /* 0x000fe40003f46270 */
[----:B-1----:R-:W-:Y:S01]  /*4e820*/  PRMT R11, R198, 0x7632, R11 ;  /* 0x00007632c60b7816 */ /* 0x002fe2000000000b */
[----:B------:R-:W-:Y:S01]  /*4e830*/  IMAD.WIDE R8, R25, 0x2, R18 ;  /* 0x0000000219087825 */ /* 0x000fe200078e0212 */
[----:B------:R-:W-:-:S03]  /*4e840*/  PRMT R13, R202, 0x7632, R13 ;  /* 0x00007632ca0d7816 */ /* 0x000fc6000000000d */
[----:B------:R1:W-:Y:S04]  /*4e850*/  @P3 STG.E.U16 desc[UR60][R4.64], R11 ;  /* 0x0000000b04003986 */ /* 0x0003e8000c10153c */
[----:B------:R-:W-:Y:S01]  /*4e860*/  @P6 STG.E.U16 desc[UR60][R6.64], R202 ;  /* 0x000000ca06006986 */ /* 0x000fe2000c10153c */
[----:B------:R-:W-:-:S03]  /*4e870*/  ISETP.LT.AND P6, PT, R17, R23, !P2 ;  /* 0x000000171100720c */ /* 0x000fc600057c1270 */
[----:B------:R3:W-:Y:S01]  /*4e880*/  @P5 STG.E.U16 desc[UR60][R8.64], R13 ;  /* 0x0000000d08005986 */ /* 0x0007e2000c10153c */
[C---:B-1----:R-:W-:Y:S01]  /*4e890*/  IMAD.WIDE R10, R25.reuse, 0x2, R244 ;  /* 0x00000002190a7825 */ /* 0x042fe200078e02f4 */
[----:B------:R-:W-:Y:S02]  /*4e8a0*/  PRMT R5, R206, 0x7632, R5 ;  /* 0x00007632ce057816 */ /* 0x000fe40000000005 */
[-C--:B------:R-:W-:Y:S01]  /*4e8b0*/  ISETP.LT.AND P5, PT, R20, R23.reuse, !P2 ;  /* 0x000000171400720c */ /* 0x080fe200057a1270 */
[C---:B---3--:R-:W-:Y:S01]  /*4e8c0*/  IMAD.WIDE R12, R25.reuse, 0x2, R246 ;  /* 0x00000002190c7825 */ /* 0x048fe200078e02f6 */
[----:B------:R-:W-:Y:S03]  /*4e8d0*/  @P4 STG.E.U16 desc[UR60][R10.64], R206 ;  /* 0x000000ce0a004986 */ /* 0x000fe6000c10153c */
[----:B0-----:R-:W-:Y:S01]  /*4e8e0*/  IMAD.IADD R25, R25, 0x1, R24 ;  /* 0x0000000119197824 */ /* 0x001fe200078e0218 */
[----:B------:R0:W-:Y:S01]  /*4e8f0*/  @P0 STG.E.U16 desc[UR60][R12.64], R5 ;  /* 0x000000050c000986 */ /* 0x0001e2000c10153c */
[----:B------:R-:W1:Y:S01]  /*4e900*/  LDC R24, c[0x0][0x248] ;  /* 0x00009200ff187b82 */ /* 0x000e620000000800 */
[----:B------:R-:W-:Y:S01]  /*4e910*/  VIADD R15, R16, 0xf0 ;  /* 0x000000f0100f7836 */ /* 0x000fe20000000000 */
[-C--:B------:R-:W-:Y:S01]  /*4e920*/  ISETP.LT.AND P0, PT, R21, R23.reuse, !P2 ;  /* 0x000000171500720c */ /* 0x080fe20005701270 */
[----:B------:R-:W-:Y:S01]  /*4e930*/  IMAD.WIDE R6, R25, 0x2, R18 ;  /* 0x0000000219067825 */ /* 0x000fe200078e0212 */
[----:B------:R-:W-:-:S03]  /*4e940*/  ISETP.LT.AND P2, PT, R22, R23, !P2 ;  /* 0x000000171600720c */ /* 0x000fc60005741270 */
[----:B0-----:R-:W-:Y:S01]  /*4e950*/  IMAD.WIDE R4, R25, 0x2, R2 ;  /* 0x0000000219047825 */ /* 0x001fe200078e0202 */
[----:B------:R-:W-:-:S04]  /*4e960*/  PRMT R9, R195, 0x7632, R9 ;  /* 0x00007632c3097816 */ /* 0x000fc80000000009 */
[----:B------:R0:W-:Y:S01]  /*4e970*/  @P6 STG.E.U16 desc[UR60][R4.64], R195 ;  /* 0x000000c304006986 */ /* 0x0001e2000c10153c */
[-C--:B------:R-:W-:Y:S02]  /*4e980*/  ISETP.LT.AND P6, PT, R17, R23.reuse, !P1 ;  /* 0x000000171100720c */ /* 0x080fe40004fc1270 */
[----:B------:R-:W-:Y:S01]  /*4e990*/  ISETP.GE.AND P3, PT, R15, R0, PT ;  /* 0x000000000f00720c */ /* 0x000fe20003f66270 */
[C---:B--2---:R-:W-:Y:S01]  /*4e9a0*/  IMAD.IADD R15, R25.reuse, 0x1, R14 ;  /* 0x00000001190f7824 */ /* 0x044fe200078e020e */
[----:B------:R2:W-:Y:S01]  /*4e9b0*/  @P5 STG.E.U16 desc[UR60][R6.64], R9 ;  /* 0x0000000906005986 */ /* 0x0005e2000c10153c */
[----:B------:R-:W-:Y:S01]  /*4e9c0*/  ISETP.LT.AND P5, PT, R20, R23, !P1 ;  /* 0x000000171400720c */ /* 0x000fe20004fa1270 */
[----:B------:R-:W-:Y:S01]  /*4e9d0*/  IMAD.WIDE R10, R25, 0x2, R246 ;  /* 0x00000002190a7825 */ /* 0x000fe200078e02f6 */
[----:B------:R-:W3:Y:S03]  /*4e9e0*/  LDC R14, c[0x0][0x248] ;  /* 0x00009200ff0e7b82 */ /* 0x000ee60000000800 */
[----:B------:R-:W-:Y:S01]  /*4e9f0*/  IMAD.WIDE R12, R15, 0x2, R2 ;  /* 0x000000020f0c7825 */ /* 0x000fe200078e0202 */
[----:B0-----:R-:W-:-:S03]  /*4ea00*/  PRMT R5, R199, 0x7632, R5 ;  /* 0x00007632c7057816 */ /* 0x001fc60000000005 */
[----:B--2---:R-:W-:Y:S01]  /*4ea10*/  IMAD.WIDE R8, R25, 0x2, R244 ;  /* 0x0000000219087825 */ /* 0x004fe200078e02f4 */
[----:B------:R-:W-:-:S04]  /*4ea20*/  PRMT R7, R203, 0x7632, R7 ;  /* 0x00007632cb077816 */ /* 0x000fc80000000007 */
[----:B------:R-:W-:Y:S01]  /*4ea30*/  @P0 STG.E.U16 desc[UR60][R8.64], R199 ;  /* 0x000000c708000986 */ /* 0x000fe2000c10153c */
[-C--:B------:R-:W-:Y:S02]  /*4ea40*/  ISETP.LT.AND P0, PT, R21, R23.reuse, !P1 ;  /* 0x000000171500720c */ /* 0x080fe40004f01270 */
[-C--:B------:R-:W-:Y:S01]  /*4ea50*/  ISETP.LT.AND P1, PT, R22, R23.reuse, !P1 ;  /* 0x000000171600720c */ /* 0x080fe20004f21270 */
[----:B------:R0:W-:Y:S01]  /*4ea60*/  @P2 STG.E.U16 desc[UR60][R10.64], R5 ;  /* 0x000000050a002986 */ /* 0x0001e2000c10153c */
[----:B------:R-:W-:-:S03]  /*4ea70*/  ISETP.LT.AND P2, PT, R20, R23, !P3 ;  /* 0x000000171400720c */ /* 0x000fc60005f41270 */
[----:B------:R2:W-:Y:S01]  /*4ea80*/  @P6 STG.E.U16 desc[UR60][R12.64], R203 ;  /* 0x000000cb0c006986 */ /* 0x0005e2000c10153c */
[----:B------:R-:W-:Y:S01]  /*4ea90*/  ISETP.LT.AND P6, PT, R17, R23, !P3 ;  /* 0x000000171100720c */ /* 0x000fe20005fc1270 */
[C---:B-1----:R-:W-:Y:S02]  /*4eaa0*/  IMAD.IADD R25, R15.reuse, 0x1, R24 ;  /* 0x000000010f197824 */ /* 0x042fe400078e0218 */
[----:B------:R-:W-:Y:S01]  /*4eab0*/  VIADD R27, R16, 0xf1 ;  /* 0x000000f1101b7836 */ /* 0x000fe20000000000 */
[----:B------:R-:W1:Y:S01]  /*4eac0*/  LDC R24, c[0x0][0x248] ;  /* 0x00009200ff187b82 */ /* 0x000e620000000800 */
[----:B0-----:R-:W-:Y:S01]  /*4ead0*/  IMAD.WIDE R4, R15, 0x2, R18 ;  /* 0x000000020f047825 */ /* 0x001fe200078e0212 */
[----:B------:R-:W-:-:S04]  /*4eae0*/  PRMT R26, R208, 0x7632, R26 ;  /* 0x00007632d01a7816 */ /* 0x000fc8000000001a */
[----:B------:R0:W-:Y:S01]  /*4eaf0*/  @P5 STG.E.U16 desc[UR60][R4.64], R7 ;  /* 0x0000000704005986 */ /* 0x0001e2000c10153c */
[----:B------:R-:W-:Y:S01]  /*4eb00*/  IMAD.WIDE R8, R15, 0x2, R246 ;  /* 0x000000020f087825 */ /* 0x000fe200078e02f6 */
[----:B------:R-:W-:-:S03]  /*4eb10*/  ISETP.GE.AND P4, PT, R27, R0, PT ;  /* 0x000000001b00720c */ /* 0x000fc60003f86270 */
[----:B------:R-:W-:-:S04]  /*4eb20*/  IMAD.WIDE R10, R25, 0x2, R2 ;  /* 0x00000002190a7825 */ /* 0x000fc800078e0202 */
[----:B--2---:R-:W-:Y:S01]  /*4eb30*/  IMAD.WIDE R12, R25, 0x2, R18 ;  /* 0x00000002190c7825 */ /* 0x004fe200078e0212 */
[----:B0-----:R-:W-:-:S03]  /*4eb40*/  PRMT R5, R207, 0x7632, R5 ;  /* 0x00007632cf057816 */ /* 0x001fc60000000005 */
        /* <DEDUP_REMOVED lines=12> */
[----:B0-----:R-:W-:-:S04]  /*4ec10*/  IMAD.WIDE R4, R25, 0x2, R244 ;  /* 0x0000000219047825 */ /* 0x001fc800078e02f4 */
        /* <DEDUP_REMOVED lines=9> */
[-C--:B------:R-:W-:Y:S02]  /*4ecb0*/  ISETP.LT.AND P4, PT, R22, R23.reuse, !P4 ;  /* 0x000000171600720c */ /* 0x080fe40006781270 */
[-C--:B------:R-:W-:Y:S01]  /*4ecc0*/  ISETP.LT.AND P3, PT, R17, R23.reuse, !P5 ;  /* 0x000000171100720c */ /* 0x080fe20006f61270 */
[----:B------:R-:W-:Y:S04]  /*4ecd0*/  @P6 STG.E.U16 desc[UR60][R8.64], R216 ;  /* 0x000000d808006986 */ /* 0x000fe8000c10153c */
[----:B------:R2:W-:Y:S01]  /*4ece0*/  @P2 STG.E.U16 desc[UR60][R10.64], R26 ;  /* 0x0000001a0a002986 */ /* 0x0005e2000c10153c */
[----:B------:R-:W-:Y:S01]  /*4ecf0*/  ISETP.LT.AND P2, PT, R20, R23, !P5 ;  /* 0x000000171400720c */ /* 0x000fe20006f41270 */
[----:B------:R-:W-:-:S02]  /*4ed00*/  VIADD R27, R16, 0xf3 ;  /* 0x000000f3101b7836 */ /* 0x000fc40000000000 */
[----:B-1----:R-:W-:Y:S01]  /*4ed10*/  IMAD.IADD R25, R15, 0x1, R24 ;  /* 0x000000010f197824 */ /* 0x002fe200078e0218 */
[----:B------:R-:W-:Y:S01]  /*4ed20*/  ISETP.LT.AND P6, PT, R21, R23, !P5 ;  /* 0x000000171500720c */ /* 0x000fe20006fc1270 */
[----:B0-----:R-:W-:Y:S01]  /*4ed30*/  IMAD.WIDE R12, R15, 0x2, R244 ;  /* 0x000000020f0c7825 */ /* 0x001fe200078e02f4 */
[----:B------:R-:W-:Y:S01]  /*4ed40*/  ISETP.GE.AND P0, PT, R27, R0, PT ;  /* 0x000000001b00720c */ /* 0x000fe20003f06270 */
[----:B------:R-:W0:Y:S02]  /*4ed50*/  LDC R24, c[0x0][0x248] ;  /* 0x00009200ff187b82 */ /* 0x000e240000000800 */
[----:B------:R-:W-:Y:S01]  /*4ed60*/  IMAD.WIDE R4, R15, 0x2, R246 ;  /* 0x000000020f047825 */ /* 0x000fe200078e02f6 */
[----:B--2---:R-:W-:-:S03]  /*4ed70*/  PRMT R11, R220, 0x7632, R11 ;  /* 0x00007632dc0b7816 */ /* 0x004fc6000000000b */
[----:B------:R-:W-:Y:S01]  /*4ed80*/  IMAD.WIDE R6, R25, 0x2, R2 ;  /* 0x0000000219067825 */ /* 0x000fe200078e0202 */
[----:B------:R-:W-:Y:S01]  /*4ed90*/  PRMT R26, R209, 0x7632, R26 ;  /* 0x00007632d11a7816 */ /* 0x000fe2000000001a */
[----:B------:R-:W-:Y:S02]  /*4eda0*/  @P1 STG.E.U16 desc[UR60][R12.64], R220 ;  /* 0x000000dc0c001986 */ /* 0x000fe4000c10153c */
[----:B------:R-:W-:Y:S01]  /*4edb0*/  IMAD.WIDE R8, R25, 0x2, R18 ;  /* 0x0000000219087825 */ /* 0x000fe200078e0212 */
[-C--:B------:R-:W-:Y:S01]  /*4edc0*/  ISETP.LT.AND P5, PT, R22, R23.reuse, !P5 ;  /* 0x000000171600720c */ /* 0x080fe20006fa1270 */
[----:B------:R1:W-:Y:S01]  /*4edd0*/  @P4 STG.E.U16 desc[UR60][R4.64], R11 ;  /* 0x0000000b04004986 */ /* 0x0003e2000c10153c */
[----:B------:R-:W-:-:S03]  /*4ede0*/  ISETP.LT.AND P4, PT, R17, R23, !P0 ;  /* 0x000000171100720c */ /* 0x000fc60004781270 */
[----:B------:R-:W-:Y:S01]  /*4edf0*/  @P3 STG.E.U16 desc[UR60][R6.64], R209 ;  /* 0x000000d106003986 */ /* 0x000fe2000c10153c */
[----:B------:R-:W-:-:S03]  /*4ee00*/  ISETP.LT.AND P3, PT, R20, R23, !P0 ;  /* 0x000000171400720c */ /* 0x000fc60004761270 */
[----:B------:R2:W-:Y:S01]  /*4ee10*/  @P2 STG.E.U16 desc[UR60][R8.64], R26 ;  /* 0x0000001a08002986 */ /* 0x0005e2000c10153c */
[----:B------:R-:W-:Y:S01]  /*4ee20*/  ISETP.LT.AND P2, PT, R21, R23, !P0 ;  /* 0x000000171500720c */ /* 0x000fe20004741270 */
[----:B-1----:R-:W-:-:S04]  /*4ee30*/  IMAD.WIDE R10, R25, 0x2, R244 ;  /* 0x00000002190a7825 */ /* 0x002fc800078e02f4 */
[C---:B------:R-:W-:Y:S02]  /*4ee40*/  VIADD R13, R16.reuse, 0xf5 ;  /* 0x000000f5100d7836 */ /* 0x040fe40000000000 */
[C---:B---3--:R-:W-:Y:S01]  /*4ee50*/  IMAD.IADD R15, R25.reuse, 0x1, R14 ;  /* 0x00000001190f7824 */ /* 0x048fe200078e020e */
[----:B------:R1:W-:Y:S01]  /*4ee60*/  @P6 STG.E.U16 desc[UR60][R10.64], R213 ;  /* 0x000000d50a006986 */ /* 0x0003e2000c10153c */
[----:B------:R-:W-:Y:S02]  /*4ee70*/  VIADD R27, R16, 0xf4 ;  /* 0x000000f4101b7836 */ /* 0x000fe40000000000 */
[----:B------:R-:W-:Y:S01]  /*4ee80*/  IMAD.WIDE R4, R25, 0x2, R246 ;  /* 0x0000000219047825 */ /* 0x000fe200078e02f6 */
[----:B------:R-:W-:Y:S01]  /*4ee90*/  ISETP.GE.AND P6, PT, R13, R0, PT ;  /* 0x000000000d00720c */ /* 0x000fe20003fc6270 */
[----:B------:R-:W3:Y:S01]  /*4eea0*/  LDC R14, c[0x0][0x248] ;  /* 0x00009200ff0e7b82 */ /* 0x000ee20000000800 */
[----:B--2---:R-:W-:Y:S01]  /*4eeb0*/  PRMT R26, R217, 0x7632, R26 ;  /* 0x00007632d91a7816 */ /* 0x004fe2000000001a */
[----:B------:R-:W-:Y:S01]  /*4eec0*/  IMAD.WIDE R6, R15, 0x2, R2 ;  /* 0x000000020f067825 */ /* 0x000fe200078e0202 */
[----:B-1----:R-:W-:-:S03]  /*4eed0*/  PRMT R11, R213, 0x7632, R11 ;  /* 0x00007632d50b7816 */ /* 0x002fc6000000000b */
[----:B------:R-:W-:Y:S01]  /*4eee0*/  IMAD.WIDE R8, R15, 0x2, R18 ;  /* 0x000000020f087825 */ /* 0x000fe200078e0212 */
[----:B------:R-:W-:-:S03]  /*4eef0*/  ISETP.GE.AND P1, PT, R27, R0, PT ;  /* 0x000000001b00720c */ /* 0x000fc60003f26270 */
[----:B------:R-:W-:Y:S01]  /*4ef00*/  IMAD.WIDE R12, R15, 0x2, R244 ;  /* 0x000000020f0c7825 */ /* 0x000fe200078e02f4 */
[----:B------:R1:W-:Y:S01]  /*4ef10*/  @P5 STG.E.U16 desc[UR60][R4.64], R11 ;  /* 0x0000000b04005986 */ /* 0x0003e2000c10153c */
[----:B------:R-:W-:-:S03]  /*4ef20*/  ISETP.LT.AND P0, PT, R22, R23, !P0 ;  /* 0x000000171600720c */ /* 0x000fc60004701270 */
[----:B------:R2:W-:Y:S04]  /*4ef30*/  @P4 STG.E.U16 desc[UR60][R6.64], R217 ;  /* 0x000000d906004986 */ /* 0x0005e8000c10153c */
[----:B------:R-:W-:Y:S04]  /*4ef40*/  @P3 STG.E.U16 desc[UR60][R8.64], R26 ;  /* 0x0000001a08003986 */ /* 0x000fe8000c10153c */
[----:B------:R4:W-:Y:S01]  /*4ef50*/  @P2 STG.E.U16 desc[UR60][R12.64], R221 ;  /* 0x000000dd0c002986 */ /* 0x0009e2000c10153c */
[-C--:B------:R-:W-:Y:S01]  /*4ef60*/  ISETP.LT.AND P2, PT, R17, R23.reuse, !P1 ;  /* 0x000000171100720c */ /* 0x080fe20004f41270 */
[C---:B0-----:R-:W-:Y:S01]  /*4ef70*/  IMAD.IADD R25, R15.reuse, 0x1, R24 ;  /* 0x000000010f197824 */ /* 0x041fe200078e0218 */
[----:B------:R-:W-:Y:S01]  /*4ef80*/  ISETP.LT.AND P3, PT, R20, R23, !P1 ;  /* 0x000000171400720c */ /* 0x000fe20004f61270 */
[----:B-1----:R-:W-:Y:S01]  /*4ef90*/  IMAD.WIDE R4, R15, 0x2, R246 ;  /* 0x000000020f047825 */ /* 0x002fe200078e02f6 */
[----:B------:R-:W-:-:S02]  /*4efa0*/  PRMT R24, R221, 0x7632, R24 ;  /* 0x00007632dd187816 */ /* 0x000fc40000000018 */
[-C--:B------:R-:W-:Y:S01]  /*4efb0*/  ISETP.LT.AND P4, PT, R21, R23.reuse, !P1 ;  /* 0x000000171500720c */ /* 0x080fe20004f81270 */
[C---:B--2---:R-:W-:Y:S01]  /*4efc0*/  IMAD.WIDE R6, R25.reuse, 0x2, R2 ;  /* 0x0000000219067825 */ /* 0x044fe200078e0202 */
[----:B----4-:R-:W0:Y:S03]  /*4efd0*/  LDC R12, c[0x0][0x248] ;  /* 0x00009200ff0c7b82 */ /* 0x010e260000000800 */
[----:B------:R-:W-:Y:S01]  /*4efe0*/  VIADD R11, R16, 0xf6 ;  /* 0x000000f6100b7836 */ /* 0x000fe20000000000 */
[----:B------:R1:W-:Y:S01]  /*4eff0*/  @P0 STG.E.U16 desc[UR60][R4.64], R24 ;  /* 0x0000001804000986 */ /* 0x0003e2000c10153c */
[-C--:B------:R-:W-:Y:S01]  /*4f000*/  ISETP.LT.AND P1, PT, R22, R23.reuse, !P1 ;  /* 0x000000171600720c */ /* 0x080fe20004f21270 */
[----:B------:R-:W-:Y:S02]  /*4f010*/  IMAD.WIDE R8, R25, 0x2, R18 ;  /* 0x0000000219087825 */ /* 0x000fe400078e0212 */
[----:B------:R2:W-:Y:S01]  /*4f020*/  @P2 STG.E.U16 desc[UR60][R6.64], R210 ;  /* 0x000000d206002986 */ /* 0x0005e2000c10153c */
[----:B------:R-:W-:-:S02]  /*4f030*/  ISETP.LT.AND P2, PT, R17, R23, !P6 ;  /* 0x000000171100720c */ /* 0x000fc40007741270 */
[----:B------:R-:W-:Y:S02]  /*4f040*/  PRMT R26, R210, 0x7632, R26 ;  /* 0x00007632d21a7816 */ /* 0x000fe4000000001a */
[----:B------:R-:W-:Y:S01]  /*4f050*/  ISETP.GE.AND P5, PT, R11, R0, PT ;  /* 0x000000000b00720c */ /* 0x000fe20003fa6270 */
[C---:B------:R-:W-:Y:S01]  /*4f060*/  IMAD.WIDE R10, R25.reuse, 0x2, R244 ;  /* 0x00000002190a7825 */ /* 0x040fe200078e02f4 */
[----:B------:R-:W-:Y:S01]  /*4f070*/  PRMT R28, R214, 0x7632, R28 ;  /* 0x00007632d61c7816 */ /* 0x000fe2000000001c */
[----:B------:R4:W-:Y:S02]  /*4f080*/  @P3 STG.E.U16 desc[UR60][R8.64], R26 ;  /* 0x0000001a08003986 */ /* 0x0009e4000c10153c */
[C---:B---3--:R-:W-:Y:S01]  /*4f090*/  IMAD.IADD R13, R25.reuse, 0x1, R14 ;  /* 0x00000001190d7824 */ /* 0x048fe200078e020e */
[-C--:B------:R-:W-:Y:S01]  /*4f0a0*/  ISETP.LT.AND P3, PT, R20, R23.reuse, !P6 ;  /* 0x000000171400720c */ /* 0x080fe20007761270 */
[----:B------:R3:W-:Y:S01]  /*4f0b0*/  @P4 STG.E.U16 desc[UR60][R10.64], R214 ;  /* 0x000000d60a004986 */ /* 0x0007e2000c10153c */
[----:B-1----:R-:W-:Y:S01]  /*4f0c0*/  IMAD.WIDE R4, R25, 0x2, R246 ;  /* 0x0000000219047825 */ /* 0x002fe200078e02f6 */
[----:B------:R-:W-:Y:S01]  /*4f0d0*/  ISETP.LT.AND P4, PT, R21, R23, !P6 ;  /* 0x000000171500720c */ /* 0x000fe20007781270 */
[----:B------:R-:W1:Y:S02]  /*4f0e0*/  LDC R14, c[0x0][0x248] ;  /* 0x00009200ff0e7b82 */ /* 0x000e640000000800 */
[----:B--2---:R-:W-:Y:S01]  /*4f0f0*/  IMAD.WIDE R6, R13, 0x2, R2 ;  /* 0x000000020d067825 */ /* 0x004fe200078e0202 */
[----:B------:R2:W-:Y:S01]  /*4f100*/  @P1 STG.E.U16 desc[UR60][R4.64], R28 ;  /* 0x0000001c04001986 */ /* 0x0005e2000c10153c */
[----:B------:R-:W-:-:S02]  /*4f110*/  PRMT R24, R218, 0x7632, R24 ;  /* 0x00007632da187816 */ /* 0x000fc40000000018 */
[----:B------:R-:W-:Y:S01]  /*4f120*/  VIADD R15, R16, 0xf7 ;  /* 0x000000f7100f7836 */ /* 0x000fe20000000000 */
[----:B------:R2:W-:Y:S01]  /*4f130*/  @P2 STG.E.U16 desc[UR60][R6.64], R218 ;  /* 0x000000da06002986 */ /* 0x0005e2000c10153c */
[-C--:B------:R-:W-:Y:S01]  /*4f140*/  ISETP.LT.AND P2, PT, R22, R23.reuse, !P6 ;  /* 0x000000171600720c */ /* 0x080fe20007741270 */
[----:B----4-:R-:W-:Y:S01]  /*4f150*/  IMAD.WIDE R8, R13, 0x2, R18 ;  /* 0x000000020d087825 */ /* 0x010fe200078e0212 */
[----:B------:R-:W-:Y:S01]  /*4f160*/  ISETP.LT.AND P1, PT, R17, R23, !P5 ;  /* 0x000000171100720c */ /* 0x000fe20006f21270 */
[----:B------:R-:W4:Y:S02]  /*4f170*/  LDC R26, c[0x0][0x248] ;  /* 0x00009200ff1a7b82 */ /* 0x000f240000000800 */
[----:B---3--:R-:W-:Y:S01]  /*4f180*/  IMAD.WIDE R10, R13, 0x2, R244 ;  /* 0x000000020d0a7825 */ /* 0x008fe200078e02f4 */
[----:B------:R-:W-:Y:S01]  /*4f190*/  ISETP.GE.AND P0, PT, R15, R0, PT ;  /* 0x000000000f00720c */ /* 0x000fe20003f06270 */
[----:B------:R3:W-:Y:S02]  /*4f1a0*/  @P3 STG.E.U16 desc[UR60][R8.64], R24 ;  /* 0x0000001808003986 */ /* 0x0007e4000c10153c */
[----:B0-----:R-:W-:-:S02]  /*4f1b0*/  IMAD.IADD R15, R13, 0x1, R12 ;  /* 0x000000010d0f7824 */ /* 0x001fc400078e020c */
[----:B------:R0:W-:Y:S01]  /*4f1c0*/  @P4 STG.E.U16 desc[UR60][R10.64], R222 ;  /* 0x000000de0a004986 */ /* 0x0001e2000c10153c */
[----:B--2---:R-:W-:Y:S01]  /*4f1d0*/  IMAD.WIDE R4, R13, 0x2, R246 ;  /* 0x000000020d047825 */ /* 0x004fe200078e02f6 */
[----:B------:R-:W-:-:S03]  /*4f1e0*/  ISETP.LT.AND P6, PT, R20, R23, !P5 ;  /* 0x000000171400720c */ /* 0x000fc60006fc1270 */
[----:B------:R-:W-:Y:S01]  /*4f1f0*/  IMAD.WIDE R6, R15, 0x2, R2 ;  /* 0x000000020f067825 */ /* 0x000fe200078e0202 */
[----:B------:R-:W-:Y:S02]  /*4f200*/  ISETP.LT.AND P4, PT, R21, R23, !P5 ;  /* 0x000000171500720c */ /* 0x000fe40006f81270 */
[----:B------:R-:W-:Y:S01]  /*4f210*/  PRMT R28, R215, 0x7632, R28 ;  /* 0x00007632d71c7816 */ /* 0x000fe2000000001c */
[----:B------:R-:W-:Y:S01]  /*4f220*/  VIADD R25, R16, 0xf9 ;  /* 0x000000f910197836 */ /* 0x000fe20000000000 */
[----:B---3--:R-:W2:Y:S01]  /*4f230*/  LDC R24, c[0x0][0x248] ;  /* 0x00009200ff187b82 */ /* 0x008ea20000000800 */
[----:B0-----:R-:W-:Y:S01]  /*4f240*/  PRMT R11, R222, 0x7632, R11 ;  /* 0x00007632de0b7816 */ /* 0x001fe2000000000b */
[----:B------:R-:W-:-:S04]  /*4f250*/  IMAD.WIDE R8, R15, 0x2, R18 ;  /* 0x000000020f087825 */ /* 0x000fc800078e0212 */
[----:B------:R0:W-:Y:S01]  /*4f260*/  @P2 STG.E.U16 desc[UR60][R4.64], R11 ;  /* 0x0000000b04002986 */ /* 0x0001e2000c10153c */
[----:B------:R-:W-:-:S03]  /*4f270*/  PRMT R13, R211, 0x7632, R13 ;  /* 0x00007632d30d7816 */ /* 0x000fc6000000000d */
[----:B------:R-:W-:Y:S01]  /*4f280*/  @P1 STG.E.U16 desc[UR60][R6.64], R211 ;  /* 0x000000d306001986 */ /* 0x000fe2000c10153c */
[----:B------:R-:W-:-:S03]  /*4f290*/  ISETP.LT.AND P1, PT, R22, R23, !P5 ;  /* 0x000000171600720c */ /* 0x000fc60006f21270 */
[----:B------:R3:W-:Y:S01]  /*4f2a0*/  @P6 STG.E.U16 desc[UR60][R8.64], R13 ;  /* 0x0000000d08006986 */ /* 0x0007e2000c10153c */
[----:B0-----:R-:W-:-:S04]  /*4f2b0*/  IMAD.WIDE R10, R15, 0x2, R244 ;  /* 0x000000020f0a7825 */ /* 0x001fc800078e02f4 */
[----:B------:R-:W-:Y:S02]  /*4f2c0*/  VIADD R5, R16, 0xfa ;  /* 0x000000fa10057836 */ /* 0x000fe40000000000 */
[----:B---3--:R-:W-:Y:S01]  /*4f2d0*/  IMAD.WIDE R12, R15, 0x2, R246 ;  /* 0x000000020f0c7825 */ /* 0x008fe200078e02f6 */
[----:B------:R-:W-:Y:S04]  /*4f2e0*/  @P4 STG.E.U16 desc[UR60][R10.64], R215 ;  /* 0x000000d70a004986 */ /* 0x000fe8000c10153c */
[----:B------:R-:W-:Y:S01]  /*4f2f0*/  @P1 STG.E.U16 desc[UR60][R12.64], R28 ;  /* 0x0000001c0c001986 */ /* 0x000fe2000c10153c */
[----:B------:R-:W-:-:S03]  /*4f300*/  ISETP.GE.AND P1, PT, R5, R0, PT ;  /* 0x000000000500720c */ /* 0x000fc60003f26270 */
[----:B------:R0:W3:Y:S04]  /*4f310*/  LDS.128 R4, [R227] ;  /* 0x00000000e3047984 */ /* 0x0000e80000000c00 */
[----:B0-----:R-:W3:Y:S01]  /*4f320*/  LDL.LU R227, [R1+0x1c98] ;  /* 0x001c980001e37983 */ /* 0x001ee20000300800 */
[-C--:B------:R-:W-:Y:S01]  /*4f330*/  ISETP.LT.AND P5, PT, R17, R23.reuse, !P0 ;  /* 0x000000171100720c */ /* 0x080fe200047a1270 */
[----:B------:R-:W-:Y:S01]  /*4f340*/  VIADD R27, R16, 0xf8 ;  /* 0x000000f8101b7836 */ /* 0x000fe20000000000 */
[-C--:B------:R-:W-:Y:S01]  /*4f350*/  ISETP.LT.AND P6, PT, R20, R23.reuse, !P0 ;  /* 0x000000171400720c */ /* 0x080fe200047c1270 */
[----:B------:R-:W0:Y:S01]  /*4f360*/  LDC R28, c[0x0][0x248] ;  /* 0x00009200ff1c7b82 */ /* 0x000e220000000800 */
[----:B------:R-:W-:Y:S01]  /*4f370*/  ISETP.GE.AND P2, PT, R25, R0, PT ;  /* 0x000000001900720c */ /* 0x000fe20003f46270 */
[----:B-1----:R-:W-:Y:S01]  /*4f380*/  IMAD.IADD R25, R15, 0x1, R14 ;  /* 0x000000010f197824 */ /* 0x002fe200078e020e */
[----:B------:R-:W-:-:S02]  /*4f390*/  ISETP.LT.AND P4, PT, R21, R23, !P0 ;  /* 0x000000171500720c */ /* 0x000fc40004781270 */
[----:B------:R-:W-:Y:S01]  /*4f3a0*/  PRMT R11, R219, 0x7632, R11 ;  /* 0x00007632db0b7816 */ /* 0x000fe2000000000b */
[----:B------:R-:W-:-:S04]  /*4f3b0*/  IMAD.WIDE R8, R25, 0x2, R2 ;  /* 0x0000000219087825 */ /* 0x000fc800078e0202 */
[----:B------:R-:W-:Y:S01]  /*4f3c0*/  IMAD.WIDE R14, R25, 0x2, R18 ;  /* 0x00000002190e7825 */ /* 0x000fe200078e0212 */
[----:B------:R-:W-:Y:S01]  /*4f3d0*/  @P5 STG.E.U16 desc[UR60][R8.64], R219 ;  /* 0x000000db08005986 */ /* 0x000fe2000c10153c */
[-C--:B------:R-:W-:Y:S02]  /*4f3e0*/  ISETP.LT.AND P0, PT, R22, R23.reuse, !P0 ;  /* 0x000000171600720c */ /* 0x080fe40004701270 */
[----:B------:R-:W-:Y:S01]  /*4f3f0*/  ISETP.GE.AND P3, PT, R27, R0, PT ;  /* 0x000000001b00720c */ /* 0x000fe20003f66270 */
[----:B------:R1:W-:Y:S03]  /*4f400*/  @P6 STG.E.U16 desc[UR60][R14.64], R11 ;  /* 0x0000000b0e006986 */ /* 0x0003e6000c10153c */
[-C--:B------:R-:W-:Y:S02]  /*4f410*/  ISETP.LT.AND P5, PT, R17, R23.reuse, !P3 ;  /* 0x000000171100720c */ /* 0x080fe40005fa1270 */
[----:B------:R-:W-:Y:S01]  /*4f420*/  ISETP.LT.AND P6, PT, R20, R23, !P3 ;  /* 0x000000171400720c */ /* 0x000fe20005fc1270 */
[----:B-1----:R-:W-:Y:S01]  /*4f430*/  IMAD.WIDE R10, R25, 0x2, R244 ;  /* 0x00000002190a7825 */ /* 0x002fe200078e02f4 */
[----:B------:R-:W-:-:S04]  /*4f440*/  PRMT R29, R223, 0x7632, R29 ;  /* 0x00007632df1d7816 */ /* 0x000fc8000000001d */
[----:B------:R1:W-:Y:S01]  /*4f450*/  @P4 STG.E.U16 desc[UR60][R10.64], R223 ;  /* 0x000000df0a004986 */ /* 0x0003e2000c10153c */
[----:B------:R-:W-:Y:S01]  /*4f460*/  ISETP.LT.AND P4, PT, R21, R23, !P3 ;  /* 0x000000171500720c */ /* 0x000fe20005f81270 */
[C---:B--2---:R-:W-:Y:S02]  /*4f470*/  IMAD.IADD R27, R25.reuse, 0x1, R24 ;  /* 0x00000001191b7824 */ /* 0x044fe400078e0218 */
[----:B------:R-:W-:-:S04]  /*4f480*/  IMAD.WIDE R8, R25, 0x2, R246 ;  /* 0x0000000219087825 */ /* 0x000fc800078e02f6 */
[----:B------:R-:W-:Y:S01]  /*4f490*/  VIADD R25, R16, 0xfb ;  /* 0x000000fb10197836 */ /* 0x000fe20000000000 */
[----:B------:R4:W-:Y:S01]  /*4f4a0*/  @P0 STG.E.U16 desc[UR60][R8.64], R29 ;  /* 0x0000001d08000986 */ /* 0x0009e2000c10153c */
[----:B------:R-:W-:Y:S01]  /*4f4b0*/  IMAD.WIDE R12, R27, 0x2, R2 ;  /* 0x000000021b0c7825 */ /* 0x000fe200078e0202 */
[----:B-1----:R-:W-:-:S03]  /*4f4c0*/  PRMT R11, R224, 0x7632, R11 ;  /* 0x00007632e00b7816 */ /* 0x002fc6000000000b */
[----:B------:R-:W-:Y:S01]  /*4f4d0*/  IMAD.WIDE R14, R27, 0x2, R18 ;  /* 0x000000021b0e7825 */ /* 0x000fe200078e0212 */
[----:B------:R-:W-:-:S03]  /*4f4e0*/  ISETP.GE.AND P0, PT, R25, R0, PT ;  /* 0x000000001900720c */ /* 0x000fc60003f06270 */
[----:B------:R-:W-:Y:S01]  /*4f4f0*/  IMAD.WIDE R24, R27, 0x2, R244 ;  /* 0x000000021b187825 */ /* 0x000fe200078e02f4 */
[----:B------:R-:W-:Y:S01]  /*4f500*/  @P5 STG.E.U16 desc[UR60][R12.64], R224 ;  /* 0x000000e00c005986 */ /* 0x000fe2000c10153c */
[----:B------:R-:W-:-:S03]  /*4f510*/  ISETP.LT.AND P3, PT, R22, R23, !P3 ;  /* 0x000000171600720c */ /* 0x000fc60005f61270 */
[----:B------:R1:W-:Y:S01]  /*4f520*/  @P6 STG.E.U16 desc[UR60][R14.64], R11 ;  /* 0x0000000b0e006986 */ /* 0x0003e2000c10153c */
[----:B------:R-:W-:-:S03]  /*4f530*/  ISETP.LT.AND P5, PT, R20, R23, !P2 ;  /* 0x000000171400720c */ /* 0x000fc600057a1270 */
[----:B------:R2:W-:Y:S01]  /*4f540*/  @P4 STG.E.U16 desc[UR60][R24.64], R228 ;  /* 0x000000e418004986 */ /* 0x0005e2000c10153c */
[-C--:B------:R-:W-:Y:S01]  /*4f550*/  ISETP.LT.AND P4, PT, R17, R23.reuse, !P2 ;  /* 0x000000171100720c */ /* 0x080fe20005781270 */
[----:B----4-:R-:W-:Y:S01]  /*4f560*/  IMAD.IADD R29, R27, 0x1, R26 ;  /* 0x000000011b1d7824 */ /* 0x010fe200078e021a */
[-C--:B------:R-:W-:Y:S01]  /*4f570*/  ISETP.LT.AND P6, PT, R21, R23.reuse, !P2 ;  /* 0x000000171500720c */ /* 0x080fe200057c1270 */
[----:B------:R-:W-:Y:S01]  /*4f580*/  IMAD.WIDE R8, R27, 0x2, R246 ;  /* 0x000000021b087825 */ /* 0x000fe200078e02f6 */
[----:B------:R-:W-:Y:S01]  /*4f590*/  ISETP.LT.AND P2, PT, R22, R23, !P2 ;  /* 0x000000171600720c */ /* 0x000fe20005741270 */
[----:B------:R-:W4:Y:S01]  /*4f5a0*/  LDC R26, c[0x0][0x248] ;  /* 0x00009200ff1a7b82 */ /* 0x000f220000000800 */
[----:B-1----:R-:W-:Y:S01]  /*4f5b0*/  PRMT R15, R228, 0x7632, R15 ;  /* 0x00007632e40f7816 */ /* 0x002fe2000000000f */
[----:B------:R-:W-:Y:S01]  /*4f5c0*/  IMAD.WIDE R10, R29, 0x2, R2 ;  /* 0x000000021d0a7825 */ /* 0x000fe200078e0202 */
[----:B--2---:R-:W-:-:S03]  /*4f5d0*/  PRMT R25, R232, 0x7632, R25 ;  /* 0x00007632e8197816 */ /* 0x004fc60000000019 */
[----:B------:R-:W-:Y:S01]  /*4f5e0*/  IMAD.WIDE R12, R29, 0x2, R18 ;  /* 0x000000021d0c7825 */ /* 0x000fe200078e0212 */
[----:B------:R1:W-:Y:S04]  /*4f5f0*/  @P3 STG.E.U16 desc[UR60][R8.64], R15 ;  /* 0x0000000f08003986 */ /* 0x0003e8000c10153c */
[----:B------:R-:W-:Y:S01]  /*4f600*/  @P4 STG.E.U16 desc[UR60][R10.64], R232 ;  /* 0x000000e80a004986 */ /* 0x000fe2000c10153c */
[----:B------:R-:W-:-:S03]  /*4f610*/  ISETP.LT.AND P4, PT, R17, R23, !P1 ;  /* 0x000000171100720c */ /* 0x000fc60004f81270 */
[----:B------:R2:W-:Y:S01]  /*4f620*/  @P5 STG.E.U16 desc[UR60][R12.64], R25 ;  /* 0x000000190c005986 */ /* 0x0005e2000c10153c */
[----:B------:R-:W-:Y:S01]  /*4f630*/  ISETP.LT.AND P5, PT, R20, R23, !P1 ;  /* 0x000000171400720c */ /* 0x000fe20004fa1270 */
[----:B-1----:R-:W-:Y:S01]  /*4f640*/  IMAD.WIDE R14, R29, 0x2, R244 ;  /* 0x000000021d0e7825 */ /* 0x002fe200078e02f4 */
[----:B---3--:R-:W-:-:S03]  /*4f650*/  PRMT R9, R4, 0x7632, R9 ;  /* 0x0000763204097816 */ /* 0x008fc60000000009 */
[C---:B--2---:R-:W-:Y:S01]  /*4f660*/  IMAD.WIDE R24, R29.reuse, 0x2, R246 ;  /* 0x000000021d187825 */ /* 0x044fe200078e02f6 */
[----:B------:R1:W-:Y:S03]  /*4f670*/  @P6 STG.E.U16 desc[UR60][R14.64], R4 ;  /* 0x000000040e006986 */ /* 0x0003e6000c10153c */
[----:B0-----:R-:W-:Y:S01]  /*4f680*/  IMAD.IADD R29, R29, 0x1, R28 ;  /* 0x000000011d1d7824 */ /* 0x001fe200078e021c */
[----:B------:R0:W-:Y:S01]  /*4f690*/  @P2 STG.E.U16 desc[UR60][R24.64], R9 ;  /* 0x0000000918002986 */ /* 0x0001e2000c10153c */
[-C--:B------:R-:W-:Y:S01]  /*4f6a0*/  ISETP.LT.AND P6, PT, R21, R23.reuse, !P1 ;  /* 0x000000171500720c */ /* 0x080fe20004fc1270 */
[----:B------:R-:W2:Y:S01]  /*4f6b0*/  LDC R28, c[0x0][0x248] ;  /* 0x00009200ff1c7b82 */ /* 0x000ea20000000800 */
[----:B------:R-:W-:Y:S01]  /*4f6c0*/  IMAD.WIDE R10, R29, 0x2, R18 ;  /* 0x000000021d0a7825 */ /* 0x000fe200078e0212 */
[----:B------:R-:W-:Y:S02]  /*4f6d0*/  PRMT R13, R225, 0x7632, R13 ;  /* 0x00007632e10d7816 */ /* 0x000fe4000000000d */
[----:B------:R-:W-:Y:S01]  /*4f6e0*/  ISETP.LT.AND P1, PT, R22, R23, !P1 ;  /* 0x000000171600720c */ /* 0x000fe20004f21270 */
[----:B------:R-:W-:-:S02]  /*4f6f0*/  VIADD R27, R16, 0xfd ;  /* 0x000000fd101b7836 */ /* 0x000fc40000000000 */
[----:B------:R-:W-:Y:S01]  /*4f700*/  VIADD R31, R16, 0xfc ;  /* 0x000000fc101f7836 */ /* 0x000fe20000000000 */
[----:B-1----:R-:W1:Y:S01]  /*4f710*/  LDC R4, c[0x0][0x248] ;  /* 0x00009200ff047b82 */ /* 0x002e620000000800 */
[----:B0-----:R-:W-:-:S05]  /*4f720*/  IMAD.WIDE R8, R29, 0x2, R2 ;  /* 0x000000021d087825 */ /* 0x001fca00078e0202 */
[----:B------:R-:W-:Y:S04]  /*4f730*/  @P4 STG.E.U16 desc[UR60][R8.64], R225 ;  /* 0x000000e108004986 */ /* 0x000fe8000c10153c */
[----:B------:R0:W-:Y:S01]  /*4f740*/  @P5 STG.E.U16 desc[UR60][R10.64], R13 ;  /* 0x0000000d0a005986 */ /* 0x0001e2000c10153c */
[----:B------:R-:W-:Y:S02]  /*4f750*/  ISETP.LT.AND P5, PT, R17, R23, !P0 ;  /* 0x000000171100720c */ /* 0x000fe400047a1270 */
[----:B------:R-:W-:Y:S01]  /*4f760*/  ISETP.GE.AND P2, PT, R27, R0, PT ;  /* 0x000000001b00720c */ /* 0x000fe20003f46270 */
[C---:B----4-:R-:W-:Y:S02]  /*4f770*/  IMAD.IADD R27, R29.reuse, 0x1, R26 ;  /* 0x000000011d1b7824 */ /* 0x050fe400078e021a */
[----:B------:R-:W-:-:S04]  /*4f780*/  IMAD.WIDE R14, R29, 0x2, R246 ;  /* 0x000000021d0e7825 */ /* 0x000fc800078e02f6 */
[----:B0-----:R-:W-:Y:S01]  /*4f790*/  IMAD.WIDE R12, R29, 0x2, R244 ;  /* 0x000000021d0c7825 */ /* 0x001fe200078e02f4 */
[----:B------:R-:W-:-:S04]  /*4f7a0*/  PRMT R11, R229, 0x7632, R11 ;  /* 0x00007632e50b7816 */ /* 0x000fc8000000000b */
[----:B------:R0:W-:Y:S01]  /*4f7b0*/  @P6 STG.E.U16 desc[UR60][R12.64], R229 ;  /* 0x000000e50c006986 */ /* 0x0001e2000c10153c */
[-C--:B------:R-:W-:Y:S01]  /*4f7c0*/  ISETP.LT.AND P6, PT, R20, R23.reuse, !P0 ;  /* 0x000000171400720c */ /* 0x080fe200047c1270 */
[----:B------:R-:W-:Y:S01]  /*4f7d0*/  IMAD.WIDE R8, R27, 0x2, R2 ;  /* 0x000000021b087825 */ /* 0x000fe200078e0202 */
[-C--:B------:R-:W-:Y:S01]  /*4f7e0*/  ISETP.GE.AND P3, PT, R31, R0.reuse, PT ;  /* 0x000000001f00720c */ /* 0x080fe20003f66270 */
[----:B------:R3:W-:Y:S01]  /*4f7f0*/  @P1 STG.E.U16 desc[UR60][R14.64], R11 ;  /* 0x0000000b0e001986 */ /* 0x0007e2000c10153c */
[-C--:B------:R-:W-:Y:S01]  /*4f800*/  ISETP.LT.AND P1, PT, R21, R23.reuse, !P0 ;  /* 0x000000171500720c */ /* 0x080fe20004721270 */
[----:B------:R-:W-:Y:S01]  /*4f810*/  VIADD R25, R16, 0xfe ;  /* 0x000000fe10197836 */ /* 0x000fe20000000000 */
[-C--:B------:R-:W-:Y:S01]  /*4f820*/  ISETP.LT.AND P0, PT, R22, R23.reuse, !P0 ;  /* 0x000000171600720c */ /* 0x080fe20004701270 */
[----:B------:R4:W-:Y:S01]  /*4f830*/  @P5 STG.E.U16 desc[UR60][R8.64], R233 ;  /* 0x000000e908005986 */ /* 0x0009e2000c10153c */
[----:B------:R-:W-:Y:S02]  /*4f840*/  ISETP.LT.AND P5, PT, R17, R23, !P3 ;  /* 0x000000171100720c */ /* 0x000fe40005fa1270 */
[----:B------:R-:W-:Y:S01]  /*4f850*/  ISETP.GE.AND P4, PT, R25, R0, PT ;  /* 0x000000001900720c */ /* 0x000fe20003f86270 */
[----:B0-----:R-:W-:-:S04]  /*4f860*/  IMAD.WIDE R12, R27, 0x2, R244 ;  /* 0x000000021b0c7825 */ /* 0x001fc800078e02f4 */
[----:B---3--:R-:W-:Y:S01]  /*4f870*/  IMAD.WIDE R10, R27, 0x2, R18 ;  /* 0x000000021b0a7825 */ /* 0x008fe200078e0212 */
[----:B----4-:R-:W-:-:S03]  /*4f880*/  PRMT R9, R233, 0x7632, R9 ;  /* 0x00007632e9097816 */ /* 0x010fc60000000009 */
[----:B------:R-:W-:Y:S01]  /*4f890*/  IMAD.WIDE R24, R27, 0x2, R246 ;  /* 0x000000021b187825 */ /* 0x000fe200078e02f6 */
[----:B------:R-:W-:-:S03]  /*4f8a0*/  PRMT R15, R5, 0x7632, R15 ;  /* 0x00007632050f7816 */ /* 0x000fc6000000000f */
[----:B--2---:R-:W-:Y:S01]  /*4f8b0*/  IMAD.IADD R27, R27, 0x1, R28 ;  /* 0x000000011b1b7824 */ /* 0x004fe200078e021c */
[----:B------:R0:W-:Y:S01]  /*4f8c0*/  @P6 STG.E.U16 desc[UR60][R10.64], R9 ;  /* 0x000000090a006986 */ /* 0x0001e2000c10153c */
[-C--:B------:R-:W-:Y:S01]  /*4f8d0*/  ISETP.LT.AND P6, PT, R20, R23.reuse, !P3 ;  /* 0x000000171400720c */ /* 0x080fe20005fc1270 */
[----:B------:R-:W-:Y:S02]  /*4f8e0*/  VIADD R29, R16, 0xff ;  /* 0x000000ff101d7836 */ /* 0x000fe40000000000 */
[----:B------:R-:W2:Y:S01]  /*4f8f0*/  LDC R16, c[0x0][0x248] ;  /* 0x00009200ff107b82 */ /* 0x000ea20000000800 */
[----:B------:R-:W-:Y:S01]  /*4f900*/  @P1 STG.E.U16 desc[UR60][R12.64], R5 ;  /* 0x000000050c001986 */ /* 0x000fe2000c10153c */
[-C--:B------:R-:W-:Y:S01]  /*4f910*/  ISETP.LT.AND P1, PT, R21, R23.reuse, !P3 ;  /* 0x000000171500720c */ /* 0x080fe20005f21270 */
[----:B0-----:R-:W-:Y:S02]  /*4f920*/  IMAD.WIDE R8, R27, 0x2, R2 ;  /* 0x000000021b087825 */ /* 0x001fe400078e0202 */
[----:B------:R0:W-:Y:S01]  /*4f930*/  @P0 STG.E.U16 desc[UR60][R24.64], R15 ;  /* 0x0000000f18000986 */ /* 0x0001e2000c10153c */
[----:B------:R-:W-:-:S03]  /*4f940*/  ISETP.LT.AND P3, PT, R22, R23, !P3 ;  /* 0x000000171600720c */ /* 0x000fc60005f61270 */
[----:B------:R3:W-:Y:S01]  /*4f950*/  @P5 STG.E.U16 desc[UR60][R8.64], R226 ;  /* 0x000000e208005986 */ /* 0x0007e2000c10153c */
[----:B------:R-:W-:Y:S02]  /*4f960*/  ISETP.LT.AND P5, PT, R17, R23, !P2 ;  /* 0x000000171100720c */ /* 0x000fe400057a1270 */
[----:B------:R-:W-:Y:S01]  /*4f970*/  PRMT R11, R226, 0x7632, R11 ;  /* 0x00007632e20b7816 */ /* 0x000fe2000000000b */
[----:B0-----:R-:W-:-:S04]  /*4f980*/  IMAD.WIDE R14, R27, 0x2, R18 ;  /* 0x000000021b0e7825 */ /* 0x001fc800078e0212 */
[C---:B-1----:R-:W-:Y:S01]  /*4f990*/  IMAD.IADD R25, R27.reuse, 0x1, R4 ;  /* 0x000000011b197824 */ /* 0x042fe200078e0204 */
[----:B------:R0:W-:Y:S01]  /*4f9a0*/  @P6 STG.E.U16 desc[UR60][R14.64], R11 ;  /* 0x0000000b0e006986 */ /* 0x0001e2000c10153c */
[----:B------:R-:W-:Y:S01]  /*4f9b0*/  IMAD.WIDE R4, R27, 0x2, R244 ;  /* 0x000000021b047825 */ /* 0x000fe200078e02f4 */
[-C--:B------:R-:W-:Y:S02]  /*4f9c0*/  ISETP.LT.AND P6, PT, R20, R23.reuse, !P2 ;  /* 0x000000171400720c */ /* 0x080fe400057c1270 */
[----:B---3--:R-:W-:Y:S01]  /*4f9d0*/  PRMT R9, R230, 0x7632, R9 ;  /* 0x00007632e6097816 */ /* 0x008fe20000000009 */
[----:B------:R-:W-:Y:S01]  /*4f9e0*/  IMAD.WIDE R12, R25, 0x2, R2 ;  /* 0x00000002190c7825 */ /* 0x000fe200078e0202 */
[----:B------:R-:W-:Y:S01]  /*4f9f0*/  ISETP.GE.AND P0, PT, R29, R0, PT ;  /* 0x000000001d00720c */ /* 0x000fe20003f06270 */
[----:B------:R1:W-:Y:S01]  /*4fa00*/  @P1 STG.E.U16 desc[UR60][R4.64], R230 ;  /* 0x000000e604001986 */ /* 0x0003e2000c10153c */
[----:B------:R-:W3:Y:S01]  /*4fa10*/  LDC R0, c[0x0][0x248] ;  /* 0x00009200ff007b82 */ /* 0x000ee20000000800 */
[----:B0-----:R-:W-:Y:S01]  /*4fa20*/  IMAD.WIDE R10, R27, 0x2, R246 ;  /* 0x000000021b0a7825 */ /* 0x001fe200078e02f6 */
[----:B------:R-:W-:-:S02]  /*4fa30*/  ISETP.LT.AND P1, PT, R21, R23, !P2 ;  /* 0x000000171500720c */ /* 0x000fc40005721270 */
[----:B------:R-:W-:Y:S02]  /*4fa40*/  ISETP.LT.AND P2, PT, R22, R23, !P2 ;  /* 0x000000171600720c */ /* 0x000fe40005741270 */
[----:B------:R0:W-:Y:S01]  /*4fa50*/  @P3 STG.E.U16 desc[UR60][R10.64], R9 ;  /* 0x000000090a003986 */ /* 0x0001e2000c10153c */
[----:B-1----:R-:W-:-:S03]  /*4fa60*/  PRMT R5, R234, 0x7632, R5 ;  /* 0x00007632ea057816 */ /* 0x002fc60000000005 */
[----:B------:R-:W-:Y:S01]  /*4fa70*/  @P5 STG.E.U16 desc[UR60][R12.64], R234 ;  /* 0x000000ea0c005986 */ /* 0x000fe2000c10153c */
[CC--:B------:R-:W-:Y:S02]  /*4fa80*/  ISETP.LT.AND P5, PT, R17.reuse, R23.reuse, !P4 ;  /* 0x000000171100720c */ /* 0x0c0fe400067a1270 */
[----:B------:R-:W-:Y:S01]  /*4fa90*/  ISETP.LT.AND P3, PT, R17, R23, !P0 ;  /* 0x000000171100720c */ /* 0x000fe20004761270 */
[C---:B--2---:R-:W-:Y:S02]  /*4faa0*/  IMAD.IADD R17, R25.reuse, 0x1, R16 ;  /* 0x0000000119117824 */ /* 0x044fe400078e0210 */
[----:B0-----:R-:W-:-:S04]  /*4fab0*/  IMAD.WIDE R8, R25, 0x2, R18 ;  /* 0x0000000219087825 */ /* 0x001fc800078e0212 */
[----:B------:R-:W-:Y:S01]  /*4fac0*/  IMAD.WIDE R14, R25, 0x2, R244 ;  /* 0x00000002190e7825 */ /* 0x000fe200078e02f4 */
[----:B------:R0:W-:Y:S03]  /*4fad0*/  @P6 STG.E.U16 desc[UR60][R8.64], R5 ;  /* 0x0000000508006986 */ /* 0x0001e6000c10153c */
[----:B------:R-:W-:Y:S01]  /*4fae0*/  IMAD.WIDE R10, R17, 0x2, R2 ;  /* 0x00000002110a7825 */ /* 0x000fe200078e0202 */
[----:B------:R1:W-:Y:S01]  /*4faf0*/  @P1 STG.E.U16 desc[UR60][R14.64], R6 ;  /* 0x000000060e001986 */ /* 0x0003e2000c10153c */
[----:B------:R-:W-:Y:S02]  /*4fb00*/  ISETP.LT.AND P1, PT, R20, R23, !P4 ;  /* 0x000000171400720c */ /* 0x000fe40006721270 */
[----:B0-----:R-:W-:Y:S01]  /*4fb10*/  IMAD.WIDE R4, R25, 0x2, R246 ;  /* 0x0000000219047825 */ /* 0x001fe200078e02f6 */
[----:B------:R-:W-:-:S05]  /*4fb20*/  PRMT R9, R6, 0x7632, R9 ;  /* 0x0000763206097816 */ /* 0x000fca0000000009 */
[----:B------:R0:W-:Y:S01]  /*4fb30*/  @P2 STG.E.U16 desc[UR60][R4.64], R9 ;  /* 0x0000000904002986 */ /* 0x0001e2000c10153c */
[-C--:B------:R-:W-:Y:S02]  /*4fb40*/  ISETP.LT.AND P6, PT, R20, R23.reuse, !P0 ;  /* 0x000000171400720c */ /* 0x080fe400047c1270 */
[----:B------:R-:W-:Y:S01]  /*4fb50*/  ISETP.LT.AND P2, PT, R21, R23, !P0 ;  /* 0x000000171500720c */ /* 0x000fe20004741270 */
[----:B------:R-:W-:-:S04]  /*4fb60*/  IMAD.WIDE R12, R17, 0x2, R244 ;  /* 0x00000002110c7825 */ /* 0x000fc800078e02f4 */
[----:B-1----:R-:W-:-:S04]  /*4fb70*/  IMAD.WIDE R14, R17, 0x2, R246 ;  /* 0x00000002110e7825 */ /* 0x002fc800078e02f6 */
[----:B0-----:R-:W-:Y:S01]  /*4fb80*/  IMAD.WIDE R8, R17, 0x2, R18 ;  /* 0x0000000211087825 */ /* 0x001fe200078e0212 */
[----:B------:R-:W-:Y:S01]  /*4fb90*/  PRMT R4, R235, 0x7632, R4 ;  /* 0x00007632eb047816 */ /* 0x000fe20000000004 */
[----:B------:R0:W-:Y:S01]  /*4fba0*/  @P5 STG.E.U16 desc[UR60][R10.64], R227 ;  /* 0x000000e30a005986 */ /* 0x0001e2000c10153c */
[-C--:B------:R-:W-:Y:S02]  /*4fbb0*/  ISETP.LT.AND P5, PT, R21, R23.reuse, !P4 ;  /* 0x000000171500720c */ /* 0x080fe400067a1270 */
[----:B------:R-:W-:Y:S01]  /*4fbc0*/  ISETP.LT.AND P4, PT, R22, R23, !P4 ;  /* 0x000000171600720c */ /* 0x000fe20006781270 */
[----:B---3--:R-:W-:Y:S01]  /*4fbd0*/  IMAD.IADD R21, R17, 0x1, R0 ;  /* 0x0000000111157824 */ /* 0x008fe200078e0200 */
[----:B------:R-:W-:Y:S02]  /*4fbe0*/  PRMT R16, R227, 0x7632, R16 ;  /* 0x00007632e3107816 */ /* 0x000fe40000000010 */
[----:B------:R-:W-:Y:S01]  /*4fbf0*/  PRMT R0, R231, 0x7632, R0 ;  /* 0x00007632e7007816 */ /* 0x000fe20000000000 */
[----:B------:R-:W-:-:S02]  /*4fc00*/  IMAD.WIDE R2, R21, 0x2, R2 ;  /* 0x0000000215027825 */ /* 0x000fc400078e0202 */
[----:B------:R0:W-:Y:S02]  /*4fc10*/  @P1 STG.E.U16 desc[UR60][R8.64], R16 ;  /* 0x0000001008001986 */ /* 0x0001e4000c10153c */
[C---:B------:R-:W-:Y:S02]  /*4fc20*/  IMAD.WIDE R18, R21.reuse, 0x2, R18 ;  /* 0x0000000215127825 */ /* 0x040fe400078e0212 */
[----:B------:R0:W-:Y:S02]  /*4fc30*/  @P5 STG.E.U16 desc[UR60][R12.64], R231 ;  /* 0x000000e70c005986 */ /* 0x0001e4000c10153c */
[C---:B------:R-:W-:Y:S02]  /*4fc40*/  IMAD.WIDE R244, R21.reuse, 0x2, R244 ;  /* 0x0000000215f47825 */ /* 0x040fe400078e02f4 */
[----:B------:R0:W-:Y:S04]  /*4fc50*/  @P4 STG.E.U16 desc[UR60][R14.64], R0 ;  /* 0x000000000e004986 */ /* 0x0001e8000c10153c */
[----:B------:R0:W-:Y:S04]  /*4fc60*/  @P3 STG.E.U16 desc[UR60][R2.64], R235 ;  /* 0x000000eb02003986 */ /* 0x0001e8000c10153c */
[----:B------:R0:W-:Y:S04]  /*4fc70*/  @P6 STG.E.U16 desc[UR60][R18.64], R4 ;  /* 0x0000000412006986 */ /* 0x0001e8000c10153c */
[----:B------:R0:W-:Y:S01]  /*4fc80*/  @P2 STG.E.U16 desc[UR60][R244.64], R7 ;  /* 0x00000007f4002986 */ /* 0x0001e2000c10153c */
[----:B------:R-:W-:Y:S01]  /*4fc90*/  ISETP.LT.AND P0, PT, R22, R23, !P0 ;  /* 0x000000171600720c */ /* 0x000fe20004701270 */
[----:B------:R-:W-:-:S12]  /*4fca0*/  IMAD.WIDE R246, R21, 0x2, R246 ;  /* 0x0000000215f67825 */ /* 0x000fd800078e02f6 */
[----:B0-----:R-:W-:Y:S05]  /*4fcb0*/  @!P0 EXIT ;  /* 0x000000000000894d */ /* 0x001fea0003800000 */
[----:B------:R-:W-:-:S05]  /*4fcc0*/  PRMT R123, R7, 0x7632, R123 ;  /* 0x00007632077b7816 */ /* 0x000fca000000007b */
[----:B------:R-:W-:Y:S01]  /*4fcd0*/  STG.E.U16 desc[UR60][R246.64], R123 ;  /* 0x0000007bf6007986 */ /* 0x000fe2000c10153c */
[----:B------:R-:W-:Y:S05]  /*4fce0*/  EXIT ;  /* 0x000000000000794d */ /* 0x000fea0003800000 */
.L_x_2:
[----:B------:R-:W-:-:S00]  /*4fcf0*/  BRA `(.L_x_2) ;  /* 0xfffffffc00fc7947 */ /* 0x000fc0000383ffff */
[----:B------:R-:W-:-:S00]  /*4fd00*/  NOP ;  /* 0x0000000000007918 */ /* 0x000fc00000000000 */
[----:B------:R-:W-:-:S00]  /*4fd10*/  NOP ;  /* 0x0000000000007918 */ /* 0x000fc00000000000 */
[----:B------:R-:W-:-:S00]  /*4fd20*/  NOP ;  /* 0x0000000000007918 */ /* 0x000fc00000000000 */
[----:B------:R-:W-:-:S00]  /*4fd30*/  NOP ;  /* 0x0000000000007918 */ /* 0x000fc00000000000 */
[----:B------:R-:W-:-:S00]  /*4fd40*/  NOP ;  /* 0x0000000000007918 */ /* 0x000fc00000000000 */
[----:B------:R-:W-:-:S00]  /*4fd50*/  NOP ;  /* 0x0000000000007918 */ /* 0x000fc00000000000 */
[----:B------:R-:W-:-:S00]  /*4fd60*/  NOP ;  /* 0x0000000000007918 */ /* 0x000fc00000000000 */
[----:B------:R-:W-:-:S00]  /*4fd70*/  NOP ;  /* 0x0000000000007918 */ /* 0x000fc00000000000 */
.L_x_3:


//--------------------- .nv.shared.matmul_kernel  --------------------------
	.section	.nv.shared.matmul_kernel,"aw",@nobits
	.sectionflags	@""
	.align	16
	.zero		1024


//--------------------- .nv.shared.reserved.0     --------------------------
	.section	.nv.shared.reserved.0,"aw",@nobits
	.weak		__nv_reservedSMEM_offset_0_alias
	.size		__nv_reservedSMEM_offset_0_alias, 0, 0
	.other		__nv_reservedSMEM_offset_0_alias,@"STO_CUDA_RESERVED_SHARED STV_DEFAULT"
__nv_reservedSMEM_offset_0_alias:
	.zero		0


//--------------------- .nv.constant0.matmul_kernel --------------------------
	.section	.nv.constant0.matmul_kernel,"a",@progbits
	.sectionflags	@""
	.align	4
.nv.constant0.matmul_kernel:
	.zero		608


//--------------------- SYMBOLS --------------------------

	.type		.nv.reservedSmem.offset0,@object
	.size		.nv.reservedSmem.offset0,0x4
